def matmul_kernel(
    a_ptr,
    b_ptr,
    c_ptr,
    M,
    N,
    K,
    stride_am,
    stride_ak,
    stride_bk,
    stride_bn,
    stride_cm,
    stride_cn,
    BLOCK_M: tl.constexpr,
    BLOCK_N: tl.constexpr,
    BLOCK_K: tl.constexpr,
    GROUP_M: tl.constexpr,
):
    pid = tl.program_id(axis=0)
    num_pid_m = tl.cdiv(M, BLOCK_M)
    num_pid_n = tl.cdiv(N, BLOCK_N)
    num_pid_in_group = GROUP_M * num_pid_n
    group_id = pid // num_pid_in_group
    first_pid_m = group_id * GROUP_M
    group_size_m = min(num_pid_m - first_pid_m, GROUP_M)
    pid_m = first_pid_m + ((pid % num_pid_in_group) % group_size_m)
    pid_n = (pid % num_pid_in_group) // group_size_m

    offs_am = (pid_m * BLOCK_M + tl.arange(0, BLOCK_M)) % M
    offs_bn = (pid_n * BLOCK_N + tl.arange(0, BLOCK_N)) % N
    offs_k = tl.arange(0, BLOCK_K)
    a_ptrs = a_ptr + offs_am[:, None] * stride_am + offs_k[None, :] * stride_ak
    b_ptrs = b_ptr + offs_k[:, None] * stride_bk + offs_bn[None, :] * stride_bn

    acc = tl.zeros((BLOCK_M, BLOCK_N), dtype=tl.float32)
    for kk in range(0, tl.cdiv(K, BLOCK_K)):
        a = tl.load(a_ptrs, mask=offs_k[None, :] < K - kk * BLOCK_K, other=0.0)
        b = tl.load(b_ptrs, mask=offs_k[:, None] < K - kk * BLOCK_K, other=0.0)
        acc = tl.dot(a, b, acc)
        a_ptrs += BLOCK_K * stride_ak
        b_ptrs += BLOCK_K * stride_bk

    c = acc.to(c_ptr.dtype.element_ty)
    offs_cm = pid_m * BLOCK_M + tl.arange(0, BLOCK_M)
    offs_cn = pid_n * BLOCK_N + tl.arange(0, BLOCK_N)
    c_ptrs = c_ptr + offs_cm[:, None] * stride_cm + offs_cn[None, :] * stride_cn
    mask = (offs_cm[:, None] < M) & (offs_cn[None, :] < N)
    tl.store(c_ptrs, c, mask=mask)

# config = {"BLOCK_K": 32, "BLOCK_M": 128, "BLOCK_N": 256, "GROUP_M": 8, "arch": "sm_100", "dtype": "fp32", "num_ctas": 1, "num_stages": 4, "num_warps": 4}
# arch = sm_100


// ===== COMPILED SASS (sm_100a) =====

	.target	sm_100a

	.elftype	@"ET_EXEC"


//--------------------- .note.nv.tkinfo           --------------------------
	.section	.note.nv.tkinfo,"",@"SHT_NOTE"
	.sectionflags	@"SHF_NOTE_NV_TKINFO"
	.tkinfo
        /*0018*/ 	.word	0x00000081
        /*0030*/ 	.string	""
        /*0030*/ 	.string	"ptxas-blackwell"
        /*0030*/ 	.string	"Cuda compilation tools, release 12.9, V12.9.86"
        /*0030*/ 	.string	"Build cuda_12.9.r12.9/compiler.36037853_0"
        /*0030*/ 	.string	"-v  -suppress-debug-info  -lineinfo  -arch sm_100a "



//--------------------- .note.nv.cuver            --------------------------
	.section	.note.nv.cuver,"",@"SHT_NOTE"
	.sectionflags	@"SHF_NOTE_NV_CUVER"
        /*0018*/ 	.short	0x0001
        /*001a*/ 	.short	0x0064
        /*001c*/ 	.short	0x0001
        /*001e*/ 	.short	0x0000
        /*0020*/ 	.short	0x0001
        /*0022*/ 	.short	0x0000


//--------------------- .nv.info                  --------------------------
	.section	.nv.info,"",@"SHT_CUDA_INFO"
	.align	4


	//----- nvinfo : EIATTR_REGCOUNT
	.align		4
        /*0000*/ 	.byte	0x04, 0x2f
        /*0002*/ 	.short	(.L_4 - .L_3)
	.align		4
.L_3:
        /*0004*/ 	.word	index@(matmul_kernel)
        /*0008*/ 	.word	0x000000ff


	//----- nvinfo : EIATTR_FRAME_SIZE
	.align		4
.L_4:
        /*000c*/ 	.byte	0x04, 0x11
        /*000e*/ 	.short	(.L_6 - .L_5)
	.align		4
.L_5:
        /*0010*/ 	.word	index@($__internal_2_$__cuda_sm10x_tcgen05_guardrail_trap_unallocated_columns_being_dealloced)
        /*0014*/ 	.word	0x00000248


	//----- nvinfo : EIATTR_FRAME_SIZE
	.align		4
.L_6:
        /*0018*/ 	.byte	0x04, 0x11
        /*001a*/ 	.short	(.L_8 - .L_7)
	.align		4
.L_7:
        /*001c*/ 	.word	index@($__internal_1_$__cuda_sm10x_tcgen05_guardrail_trap_phase_invalid_during_alloc)
        /*0020*/ 	.word	0x00000248


	//----- nvinfo : EIATTR_FRAME_SIZE
	.align		4
.L_8:
        /*0024*/ 	.byte	0x04, 0x11
        /*0026*/ 	.short	(.L_10 - .L_9)
	.align		4
.L_9:
        /*0028*/ 	.word	index@($__internal_0_$__cuda_sm10x_tcgen05_guardrail_trap_col_being_dealloced_not_returned_by_alloc)
        /*002c*/ 	.word	0x00000248


	//----- nvinfo : EIATTR_FRAME_SIZE
	.align		4
.L_10:
        /*0030*/ 	.byte	0x04, 0x11
        /*0032*/ 	.short	(.L_12 - .L_11)
	.align		4
.L_11:
        /*0034*/ 	.word	index@(matmul_kernel)
        /*0038*/ 	.word	0x00000248


	//----- nvinfo : EIATTR_MIN_STACK_SIZE
	.align		4
.L_12:
        /*003c*/ 	.byte	0x04, 0x12
        /*003e*/ 	.short	(.L_14 - .L_13)
	.align		4
.L_13:
        /*0040*/ 	.word	index@(matmul_kernel)
        /*0044*/ 	.word	0x00000248
.L_14:


//--------------------- .nv.info.matmul_kernel    --------------------------
	.section	.nv.info.matmul_kernel,"",@"SHT_CUDA_INFO"
	.sectionflags	@""
	.align	4


	//----- nvinfo : EIATTR_CUDA_API_VERSION
	.align		4
        /*0000*/ 	.byte	0x04, 0x37
        /*0002*/ 	.short	(.L_16 - .L_15)
.L_15:
        /*0004*/ 	.word	0x00000081


	//----- nvinfo : EIATTR_KPARAM_INFO
	.align		4
.L_16:
        /*0008*/ 	.byte	0x04, 0x17
        /*000a*/ 	.short	(.L_18 - .L_17)
.L_17:
        /*000c*/ 	.word	0x00000000
        /*0010*/ 	.short	0x000d
        /*0012*/ 	.short	0x0048
        /*0014*/ 	.byte	0x00, 0xf4, 0x21, 0x00


	//----- nvinfo : EIATTR_KPARAM_INFO
	.align		4
.L_18:
        /*0018*/ 	.byte	0x04, 0x17
        /*001a*/ 	.short	(.L_20 - .L_19)
.L_19:
        /*001c*/ 	.word	0x00000000
        /*0020*/ 	.short	0x000c
        /*0022*/ 	.short	0x0040
        /*0024*/ 	.byte	0x00, 0xf4, 0x21, 0x00


	//----- nvinfo : EIATTR_KPARAM_INFO
	.align		4
.L_20:
        /*0028*/ 	.byte	0x04, 0x17
        /*002a*/ 	.short	(.L_22 - .L_21)
.L_21:
        /*002c*/ 	.word	0x00000000
        /*0030*/ 	.short	0x000b
        /*0032*/ 	.short	0x0038
        /*0034*/ 	.byte	0x00, 0xf0, 0x11, 0x00


	//----- nvinfo : EIATTR_KPARAM_INFO
	.align		4
.L_22:
        /*0038*/ 	.byte	0x04, 0x17
        /*003a*/ 	.short	(.L_24 - .L_23)
.L_23:
        /*003c*/ 	.word	0x00000000
        /*0040*/ 	.short	0x000a
        /*0042*/ 	.short	0x0034
        /*0044*/ 	.byte	0x00, 0xf0, 0x11, 0x00


	//----- nvinfo : EIATTR_KPARAM_INFO
	.align		4
.L_24:
        /*0048*/ 	.byte	0x04, 0x17
        /*004a*/ 	.short	(.L_26 - .L_25)
.L_25:
        /*004c*/ 	.word	0x00000000
        /*0050*/ 	.short	0x0009
        /*0052*/ 	.short	0x0030
        /*0054*/ 	.byte	0x00, 0xf0, 0x11, 0x00


	//----- nvinfo : EIATTR_KPARAM_INFO
	.align		4
.L_26:
        /*0058*/ 	.byte	0x04, 0x17
        /*005a*/ 	.short	(.L_28 - .L_27)
.L_27:
        /*005c*/ 	.word	0x00000000
        /*0060*/ 	.short	0x0008
        /*0062*/ 	.short	0x002c
        /*0064*/ 	.byte	0x00, 0xf0, 0x11, 0x00


	//----- nvinfo : EIATTR_KPARAM_INFO
	.align		4
.L_28:
        /*0068*/ 	.byte	0x04, 0x17
        /*006a*/ 	.short	(.L_30 - .L_29)
.L_29:
        /*006c*/ 	.word	0x00000000
        /*0070*/ 	.short	0x0007
        /*0072*/ 	.short	0x0028
        /*0074*/ 	.byte	0x00, 0xf0, 0x11, 0x00


	//----- nvinfo : EIATTR_KPARAM_INFO
	.align		4
.L_30:
        /*0078*/ 	.byte	0x04, 0x17
        /*007a*/ 	.short	(.L_32 - .L_31)
.L_31:
        /*007c*/ 	.word	0x00000000
        /*0080*/ 	.short	0x0006
        /*0082*/ 	.short	0x0024
        /*0084*/ 	.byte	0x00, 0xf0, 0x11, 0x00


	//----- nvinfo : EIATTR_KPARAM_INFO
	.align		4
.L_32:
        /*0088*/ 	.byte	0x04, 0x17
        /*008a*/ 	.short	(.L_34 - .L_33)
.L_33:
        /*008c*/ 	.word	0x00000000
        /*0090*/ 	.short	0x0005
        /*0092*/ 	.short	0x0020
        /*0094*/ 	.byte	0x00, 0xf0, 0x11, 0x00


	//----- nvinfo : EIATTR_KPARAM_INFO
	.align		4
.L_34:
        /*0098*/ 	.byte	0x04, 0x17
        /*009a*/ 	.short	(.L_36 - .L_35)
.L_35:
        /*009c*/ 	.word	0x00000000
        /*00a0*/ 	.short	0x0004
        /*00a2*/ 	.short	0x001c
        /*00a4*/ 	.byte	0x00, 0xf0, 0x11, 0x00


	//----- nvinfo : EIATTR_KPARAM_INFO
	.align		4
.L_36:
        /*00a8*/ 	.byte	0x04, 0x17
        /*00aa*/ 	.short	(.L_38 - .L_37)
.L_37:
        /*00ac*/ 	.word	0x00000000
        /*00b0*/ 	.short	0x0003
        /*00b2*/ 	.short	0x0018
        /*00b4*/ 	.byte	0x00, 0xf0, 0x11, 0x00


	//----- nvinfo : EIATTR_KPARAM_INFO
	.align		4
.L_38:
        /*00b8*/ 	.byte	0x04, 0x17
        /*00ba*/ 	.short	(.L_40 - .L_39)
.L_39:
        /*00bc*/ 	.word	0x00000000
        /*00c0*/ 	.short	0x0002
        /*00c2*/ 	.short	0x0010
        /*00c4*/ 	.byte	0x00, 0xf4, 0x21, 0x00


	//----- nvinfo : EIATTR_KPARAM_INFO
	.align		4
.L_40:
        /*00c8*/ 	.byte	0x04, 0x17
        /*00ca*/ 	.short	(.L_42 - .L_41)
.L_41:
        /*00cc*/ 	.word	0x00000000
        /*00d0*/ 	.short	0x0001
        /*00d2*/ 	.short	0x0008
        /*00d4*/ 	.byte	0x00, 0xf4, 0x21, 0x00


	//----- nvinfo : EIATTR_KPARAM_INFO
	.align		4
.L_42:
        /*00d8*/ 	.byte	0x04, 0x17
        /*00da*/ 	.short	(.L_44 - .L_43)
.L_43:
        /*00dc*/ 	.word	0x00000000
        /*00e0*/ 	.short	0x0000
        /*00e2*/ 	.short	0x0000
        /*00e4*/ 	.byte	0x00, 0xf4, 0x21, 0x00


	//----- nvinfo : EIATTR_AT_ENTRY_FRAGMENTS
	.align		4
.L_44:
        /*00e8*/ 	.byte	0x04, 0x4f
        /*00ea*/ 	.short	(.L_46 - .L_45)


	//   ....[0]....
.L_45:
        /*00ec*/ 	.word	0x00000004


	//----- nvinfo : EIATTR_RESERVED_SMEM_USED
	.align		4
.L_46:
        /*00f0*/ 	.byte	0x01, 0x41
	.zero		2


	//----- nvinfo : EIATTR_SPARSE_MMA_MASK
	.align		4
        /*00f4*/ 	.byte	0x03, 0x50
        /*00f6*/ 	.short	0x0000


	//----- nvinfo : EIATTR_TCGEN05_1CTA_USED
	.align		4
        /*00f8*/ 	.byte	0x01, 0x51
	.zero		2


	//----- nvinfo : EIATTR_MAXREG_COUNT
	.align		4
        /*00fc*/ 	.byte	0x03, 0x1b
        /*00fe*/ 	.short	0x00ff


	//----- nvinfo : EIATTR_NUM_BARRIERS
	.align		4
        /*0100*/ 	.byte	0x02, 0x4c
        /*0102*/ 	.byte	0x01
	.zero		1


	//----- nvinfo : EIATTR_ANNOTATIONS
	.align		4
        /*0104*/ 	.byte	0x04, 0x55
        /*0106*/ 	.short	(.L_48 - .L_47)


	//   ....[0]....
.L_47:
        /*0108*/ 	.word	0x00000001
        /*010c*/ 	.byte	0x10, 0x0a, 0x00, 0x00, 0x01, 0x00, 0x00, 0x00, 0x20, 0x37, 0x00, 0x00, 0x01, 0x00, 0x00, 0x00
        /* <DEDUP_REMOVED lines=165> */
        /*0b6c*/ 	.byte	0x00, 0x06, 0x01, 0x00, 0x01, 0x00, 0x00, 0x00, 0x10, 0x06, 0x01, 0x00


	//----- nvinfo : EIATTR_INT_WARP_WIDE_INSTR_OFFSETS
	.align		4
.L_48:
        /*0b78*/ 	.byte	0x04, 0x31
        /*0b7a*/ 	.short	(.L_50 - .L_49)


	//   ....[0]....
.L_49:
        /*0b7c*/ 	.word	0x00005580


	//   ....[1]....
        /*0b80*/ 	.word	0x000055b0


	//   ....[2]....
        /*0b84*/ 	.word	0x00005620


	//   ....[3]....
        /*0b88*/ 	.word	0x00015f50


	//   ....[4]....
        /*0b8c*/ 	.word	0x00015fa0


	//----- nvinfo : EIATTR_COOP_GROUP_MASK_REGIDS
	.align		4
.L_50:
        /*0b90*/ 	.byte	0x04, 0x29
        /*0b92*/ 	.short	(.L_52 - .L_51)


	//   ....[0]....
.L_51:
        /*0b94*/ 	.word	0xffffffff


	//   ....[1]....
        /*0b98*/ 	.word	0xffffffff


	//   ....[2]....
        /*0b9c*/ 	.word	0xffffffff


	//   ....[3]....
        /*0ba0*/ 	.word	0xffffffff


	//----- nvinfo : EIATTR_COOP_GROUP_INSTR_OFFSETS
	.align		4
.L_52:
        /*0ba4*/ 	.byte	0x04, 0x28
        /*0ba6*/ 	.short	(.L_54 - .L_53)


	//   ....[0]....
.L_53:
        /*0ba8*/ 	.word	0x00000070


	//   ....[1]....
        /*0bac*/ 	.word	0x00000330


	//   ....[2]....
        /*0bb0*/ 	.word	0x00015de0


	//   ....[3]....
        /*0bb4*/ 	.word	0x00016050


	//----- nvinfo : EIATTR_VRC_CTA_INIT_COUNT
	.align		4
.L_54:
        /*0bb8*/ 	.byte	0x02, 0x4a
        /*0bba*/ 	.byte	0x80
	.zero		1


	//----- nvinfo : EIATTR_MBARRIER_INSTR_OFFSETS
	.align		4
        /*0bbc*/ 	.byte	0x04, 0x39
        /*0bbe*/ 	.short	(.L_56 - .L_55)


	//   ....[0]....
.L_55:
        /*0bc0*/ 	.word	0x00005680
        /*0bc4*/ 	.word	0x000000ff
        /*0bc8*/ 	.word	0x00000000
        /*0bcc*/ 	.short	0x0100
        /*0bce*/ 	.byte	0x0c
	.zero		1


	//   ....[1]....
        /*0bd0*/ 	.word	0x00005730
        /*0bd4*/ 	.word	0x000000ff
        /*0bd8*/ 	.word	0x0002c008
        /*0bdc*/ 	.short	0x0100
        /*0bde*/ 	.byte	0x0a
	.zero		1


	//   ....[2]....
        /*0be0*/ 	.word	0x0000bfb0
        /*0be4*/ 	.word	0x000000ff
        /*0be8*/ 	.word	0x00000000
        /*0bec*/ 	.short	0x010a
        /*0bee*/ 	.byte	0x0c
	.zero		1


	//   ....[3]....
        /*0bf0*/ 	.word	0x0000e1f0
        /*0bf4*/ 	.word	0x000000ff
        /*0bf8*/ 	.word	0x00000000
        /*0bfc*/ 	.short	0x010a
        /*0bfe*/ 	.byte	0x0c
	.zero		1


	//   ....[4]....
        /*0c00*/ 	.word	0x0000e370
        /*0c04*/ 	.word	0x000000ff
        /*0c08*/ 	.word	0x0002c000
        /*0c0c*/ 	.short	0x0108
        /*0c0e*/ 	.byte	0x0a
	.zero		1


	//   ....[5]....
        /*0c10*/ 	.word	0x0000e3f0
        /*0c14*/ 	.word	0x000000ff
        /*0c18*/ 	.word	0x0002c008
        /*0c1c*/ 	.short	0x0108
        /*0c1e*/ 	.byte	0x0a
	.zero		1


	//   ....[6]....
        /*0c20*/ 	.word	0x00016070
        /*0c24*/ 	.word	0x000000ff
        /*0c28*/ 	.word	0x00000000
        /*0c2c*/ 	.short	0x010a
        /*0c2e*/ 	.byte	0x0c
	.zero		1


	//   ....[7]....
        /*0c30*/ 	.word	0x000160a0
        /*0c34*/ 	.word	0x000000ff
        /*0c38*/ 	.word	0x00000000
        /*0c3c*/ 	.short	0x010a
        /*0c3e*/ 	.byte	0x0c
	.zero		1


	//----- nvinfo : EIATTR_NUM_MBARRIERS
	.align		4
.L_56:
        /*0c40*/ 	.byte	0x03, 0x38
        /*0c42*/ 	.short	0x0002


	//----- nvinfo : EIATTR_EXIT_INSTR_OFFSETS
	.align		4
        /*0c44*/ 	.byte	0x04, 0x1c
        /*0c46*/ 	.short	(.L_58 - .L_57)


	//   ....[0]....
.L_57:
        /*0c48*/ 	.word	0x00016060


	//----- nvinfo : EIATTR_REQNTID
	.align		4
.L_58:
        /*0c4c*/ 	.byte	0x04, 0x10
        /*0c4e*/ 	.short	(.L_60 - .L_59)
.L_59:
        /*0c50*/ 	.word	0x00000080
        /*0c54*/ 	.word	0x00000001
        /*0c58*/ 	.word	0x00000001


	//----- nvinfo : EIATTR_CRS_STACK_SIZE
	.align		4
.L_60:
        /*0c5c*/ 	.byte	0x04, 0x1e
        /*0c5e*/ 	.short	(.L_62 - .L_61)
.L_61:
        /*0c60*/ 	.word	0x00000000


	//----- nvinfo : EIATTR_CBANK_PARAM_SIZE
	.align		4
.L_62:
        /*0c64*/ 	.byte	0x03, 0x19
        /*0c66*/ 	.short	0x0050


	//----- nvinfo : EIATTR_PARAM_CBANK
	.align		4
        /*0c68*/ 	.byte	0x04, 0x0a
        /*0c6a*/ 	.short	(.L_64 - .L_63)
	.align		4
.L_63:
        /*0c6c*/ 	.word	index@(.nv.constant0.matmul_kernel)
        /*0c70*/ 	.short	0x0380
        /*0c72*/ 	.short	0x0050


	//----- nvinfo : EIATTR_SW_WAR
	.align		4
.L_64:
        /*0c74*/ 	.byte	0x04, 0x36
        /*0c76*/ 	.short	(.L_66 - .L_65)
.L_65:
        /*0c78*/ 	.word	0x00000008
.L_66:


//--------------------- .nv.compat                --------------------------
	.section	.nv.compat,"",@"SHT_CUDA_COMPAT_INFO"
	.align	4
        /*0000*/ 	.byte	0x02, 0x02, 0x02, 0x00, 0x02, 0x05, 0x05, 0x00, 0x02, 0x03, 0x00, 0x00, 0x02, 0x06, 0x01, 0x00


//--------------------- .nv.callgraph             --------------------------
	.section	.nv.callgraph,"",@"SHT_CUDA_CALLGRAPH"
	.align	4
	.sectionentsize	8
	.align		4
        /*0000*/ 	.word	0x00000000
	.align		4
        /*0004*/ 	.word	0xffffffff
	.align		4
        /*0008*/ 	.word	0x00000000
	.align		4
        /*000c*/ 	.word	0xfffffffe
	.align		4
        /*0010*/ 	.word	0x00000000
	.align		4
        /*0014*/ 	.word	0xfffffffd
	.align		4
        /*0018*/ 	.word	0x00000000
	.align		4
        /*001c*/ 	.word	0xfffffffc


//--------------------- .text.matmul_kernel       --------------------------
	.section	.text.matmul_kernel,"ax",@progbits
	.align	128
        .global         matmul_kernel
        .type           matmul_kernel,@function
        .size           matmul_kernel,(.L_x_21 - matmul_kernel)
        .other          matmul_kernel,@"STO_CUDA_ENTRY STV_DEFAULT"
matmul_kernel:
.text.matmul_kernel:
[----:B------:R-:W1:Y:S01]  /*0000*/  LDC R1, c[0x0][0x37c] ;  /* 0x0000df00ff017b82 */ /* 0x000e620000000800 */
[----:B------:R-:W2:Y:S01]  /*0010*/  S2R R5, SR_TID.X ;  /* 0x0000000000057919 */ /* 0x000ea20000002100 */
[----:B-1----:R-:W-:Y:S01]  /*0020*/  VIADD R1, R1, 0xfffffdb8 ;  /* 0xfffffdb801017836 */ /* 0x002fe20000000000 */
[----:B--2---:R-:W-:-:S13]  /*0030*/  ISETP.GE.U32.AND P0, PT, R5, 0x20, PT ;  /* 0x000000200500780c */ /* 0x004fda0003f06070 */
[----:B------:R-:W-:Y:S02]  /*0040*/  VOTEU.ANY UP0, P0 ;  /* 0x0000000000ff7886 */ /* 0x000fe40000000100 */
[----:B------:R-:W-:Y:S05]  /*0050*/  BRA.U UP0, `(.L_x_0) ;  /* 0x0000000100b87547 */ /* 0x000fea000b800000 */
[----:B------:R-:W1:Y:S01]  /*0060*/  S2UR UR6, SR_CgaCtaId ;  /* 0x00000000000679c3 */ /* 0x000e620000008800 */
[----:B------:R-:W-:Y:S01]  /*0070*/  NOP ;  /* 0x0000000000007918 */ /* 0x000fe20000000000 */
[----:B------:R-:W-:Y:S02]  /*0080*/  UMOV UR4, 0x40 ;  /* 0x0000004000047882 */ /* 0x000fe40000000000 */
[----:B-1----:R-:W-:-:S09]  /*0090*/  ULEA UR4, UR6, UR4, 0x18 ;  /* 0x0000000406047291 */ /* 0x002fd2000f8ec0ff */
[----:B------:R-:W1:Y:S01]  /*00a0*/  LDS.U8 R0, [UR4] ;  /* 0x00000004ff007984 */ /* 0x000e620008000000 */
[----:B------:R-:W-:Y:S02]  /*00b0*/  UMOV UR4, 0x400 ;  /* 0x0000040000047882 */ /* 0x000fe40000000000 */
[----:B------:R-:W-:Y:S01]  /*00c0*/  ULEA UR4, UR6, UR4, 0x18 ;  /* 0x0000000406047291 */ /* 0x000fe2000f8ec0ff */
[----:B-1----:R-:W-:-:S13]  /*00d0*/  ISETP.NE.AND P0, PT, R0, RZ, PT ;  /* 0x000000ff0000720c */ /* 0x002fda0003f05270 */
[----:B------:R-:W-:Y:S05]  /*00e0*/  @P0 BRA `(.L_x_1) ;  /* 0x00000000007c0947 */ /* 0x000fea0003800000 */
[----:B------:R-:W-:-:S13]  /*00f0*/  ELECT P0, URZ, PT ;  /* 0x0000000000ff782f */ /* 0x000fda0003800000 */
[----:B------:R-:W-:Y:S05]  /*0100*/  @!P0 BRA `(.L_x_2) ;  /* 0x0000000000848947 */ /* 0x000fea0003800000 */
[----:B------:R-:W-:Y:S01]  /*0110*/  UMOV UR5, 0x10 ;  /* 0x0000001000057882 */ /* 0x000fe20000000000 */
[----:B------:R-:W-:Y:S02]  /*0120*/  IMAD.MOV.U32 R4, RZ, RZ, 0x1 ;  /* 0x00000001ff047424 */ /* 0x000fe400078e00ff */
[----:B------:R-:W-:Y:S02]  /*0130*/  IMAD.MOV.U32 R7, RZ, RZ, 0xffff ;  /* 0x0000ffffff077424 */ /* 0x000fe400078e00ff */
[----:B------:R-:W-:Y:S04]  /*0140*/  DEPBAR.LE SB1, 0x36 ;  /* 0x00009d800000791a */ /* 0x000fe80000000000 */
[----:B------:R-:W1:Y:S02]  /*0150*/  UTCATOMSWS.FIND_AND_SET.ALIGN UP1, UR5, UR5 ;  /* 0x00000005000575e3 */ /* 0x000e640008020800 */
[----:B-1----:R-:W-:-:S04]  /*0160*/  PLOP3.LUT P0, PT, PT, PT, UP1, 0x80, 0x8 ;  /* 0x000000000008781c */ /* 0x002fc80003f0f018 */
[----:B------:R-:W-:-:S04]  /*0170*/  SEL R0, RZ, 0xffffffff, !P0 ;  /* 0xffffffffff007807 */ /* 0x000fc80004000000 */
[----:B------:R-:W-:Y:S01]  /*0180*/  ISETP.NE.AND P0, PT, R0, RZ, PT ;  /* 0x000000ff0000720c */ /* 0x000fe20003f05270 */
[----:B------:R-:W-:-:S12]  /*0190*/  IMAD.U32 R0, RZ, RZ, UR5 ;  /* 0x00000005ff007e24 */ /* 0x000fd8000f8e00ff */
[----:B------:R-:W-:Y:S05]  /*01a0*/  @P0 BRA `(.L_x_3) ;  /* 0x0000000000240947 */ /* 0x000fea0003800000 */
.L_x_4:
[----:B------:R-:W-:Y:S05]  /*01b0*/  NANOSLEEP 0x64 ;  /* 0x000000640000795d */ /* 0x000fea0003800000 */
[----:B------:R-:W-:-:S05]  /*01c0*/  UMOV UR5, 0x10 ;  /* 0x0000001000057882 */ /* 0x000fca0000000000 */
[----:B------:R-:W-:Y:S04]  /*01d0*/  DEPBAR.LE SB1, 0x36 ;  /* 0x00009d800000791a */ /* 0x000fe80000000000 */
[----:B------:R-:W1:Y:S02]  /*01e0*/  UTCATOMSWS.FIND_AND_SET.ALIGN UP1, UR5, UR5 ;  /* 0x00000005000575e3 */ /* 0x000e640008020800 */
[----:B-1----:R-:W-:-:S04]  /*01f0*/  PLOP3.LUT P0, PT, PT, PT, UP1, 0x80, 0x8 ;  /* 0x000000000008781c */ /* 0x002fc80003f0f018 */
[----:B------:R-:W-:-:S04]  /*0200*/  SEL R0, RZ, 0xffffffff, !P0 ;  /* 0xffffffffff007807 */ /* 0x000fc80004000000 */
[----:B------:R-:W-:Y:S01]  /*0210*/  ISETP.NE.AND P0, PT, R0, RZ, PT ;  /* 0x000000ff0000720c */ /* 0x000fe20003f05270 */
[----:B------:R-:W-:-:S12]  /*0220*/  IMAD.U32 R0, RZ, RZ, UR5 ;  /* 0x00000005ff007e24 */ /* 0x000fd8000f8e00ff */
[----:B------:R-:W-:Y:S05]  /*0230*/  @!P0 BRA `(.L_x_4) ;  /* 0xfffffffc00dc8947 */ /* 0x000fea000383ffff */
.L_x_3:
[C---:B------:R-:W-:Y:S01]  /*0240*/  VIADD R3, R0.reuse, 0x10 ;  /* 0x0000001000037836 */ /* 0x040fe20000000000 */
[----:B------:R-:W-:Y:S01]  /*0250*/  UMOV UR5, 0x50 ;  /* 0x0000005000057882 */ /* 0x000fe20000000000 */
[----:B------:R-:W-:Y:S01]  /*0260*/  SHF.L.U32 R2, R7, R0, RZ ;  /* 0x0000000007027219 */ /* 0x000fe200000006ff */
[----:B------:R-:W-:Y:S01]  /*0270*/  ULEA UR5, UR6, UR5, 0x18 ;  /* 0x0000000506057291 */ /* 0x000fe2000f8ec0ff */
[----:B------:R-:W-:Y:S01]  /*0280*/  IMAD.SHL.U32 R0, R0, 0x20, RZ ;  /* 0x0000002000007824 */ /* 0x000fe200078e00ff */
[----:B------:R-:W-:-:S04]  /*0290*/  SHF.L.U32 R3, R4, R3, RZ ;  /* 0x0000000304037219 */ /* 0x000fc800000006ff */
[----:B------:R-:W-:-:S05]  /*02a0*/  LOP3.LUT R2, R3, R2, RZ, 0xfc, !PT ;  /* 0x0000000203027212 */ /* 0x000fca00078efcff */
[----:B------:R1:W-:Y:S04]  /*02b0*/  ATOMS.OR RZ, [UR5], R2 ;  /* 0x00000002ffff798c */ /* 0x0003e8000b000005 */
[----:B------:R1:W-:Y:S01]  /*02c0*/  STS [UR4], R0 ;  /* 0x00000000ff007988 */ /* 0x0003e20008000804 */
[----:B------:R-:W-:Y:S05]  /*02d0*/  BRA `(.L_x_2) ;  /* 0x0000000000107947 */ /* 0x000fea0003800000 */
.L_x_1:
[----:B------:R-:W-:Y:S01]  /*02e0*/  IMAD.MOV.U32 R0, RZ, RZ, -0x1 ;  /* 0xffffffffff007424 */ /* 0x000fe200078e00ff */
[----:B------:R-:W-:-:S04]  /*02f0*/  MOV R2, 0x320 ;  /* 0x0000032000027802 */ /* 0x000fc80000000f00 */
[----:B------:R1:W-:Y:S03]  /*0300*/  STS [UR4], R0 ;  /* 0x00000000ff007988 */ /* 0x0003e60008000804 */
[----:B-1----:R-:W-:Y:S05]  /*0310*/  CALL.REL.NOINC `($__internal_1_$__cuda_sm10x_tcgen05_guardrail_trap_phase_invalid_during_alloc) ;  /* 0x0000015c00787944 */ /* 0x002fea0003c00000 */
.L_x_2:
[----:B------:R-:W-:Y:S05]  /*0320*/  WARPSYNC.ALL ;  /* 0x0000000000007948 */ /* 0x000fea0003800000 */
[----:B------:R-:W-:Y:S01]  /*0330*/  NOP ;  /* 0x0000000000007918 */ /* 0x000fe20000000000 */
.L_x_0:
[----:B------:R-:W2:Y:S01]  /*0340*/  LDC.64 R48, c[0x0][0x398] ;  /* 0x0000e600ff307b82 */ /* 0x000ea20000000a00 */
[----:B------:R-:W3:Y:S01]  /*0350*/  S2R R7, SR_CTAID.X ;  /* 0x0000000000077919 */ /* 0x000ee20000002500 */
[----:B------:R-:W-:Y:S01]  /*0360*/  UMOV UR10, 0x400 ;  /* 0x00000400000a7882 */ /* 0x000fe20000000000 */
[----:B------:R-:W4:Y:S01]  /*0370*/  LDCU UR7, c[0x0][0x3b0] ;  /* 0x00007600ff0777ac */ /* 0x000f220008000800 */
[----:B------:R-:W-:Y:S01]  /*0380*/  LOP3.LUT R239, R5, 0x1f, RZ, 0xc0, !PT ;  /* 0x0000001f05ef7812 */ /* 0x000fe200078ec0ff */
[----:B------:R-:W5:Y:S03]  /*0390*/  LDCU.128 UR24, c[0x0][0x380] ;  /* 0x00007000ff1877ac */ /* 0x000f660008000c00 */
[----:B------:R-:W1:Y:S01]  /*03a0*/  S2UR UR4, SR_CgaCtaId ;  /* 0x00000000000479c3 */ /* 0x000e620000008800 */
[----:B------:R-:W1:Y:S07]  /*03b0*/  LDCU UR5, c[0x0][0x3a4] ;  /* 0x00007480ff0577ac */ /* 0x000e6e0008000800 */
[----:B------:R-:W4:Y:S01]  /*03c0*/  LDC R90, c[0x0][0x3a0] ;  /* 0x0000e800ff5a7b82 */ /* 0x000f220000000800 */
[----:B-12---:R-:W-:Y:S01]  /*03d0*/  VIADD R0, R49, 0xff ;  /* 0x000000ff31007836 */ /* 0x006fe20000000000 */
[----:B------:R-:W-:-:S02]  /*03e0*/  IABS R12, R48 ;  /* 0x00000030000c7213 */ /* 0x000fc40000000000 */
[----:B------:R-:W-:Y:S02]  /*03f0*/  LOP3.LUT R247, RZ, R49, RZ, 0x33, !PT ;  /* 0x00000031fff77212 */ /* 0x000fe400078e33ff */
[----:B------:R-:W-:Y:S01]  /*0400*/  SHF.R.S32.HI R3, RZ, 0x1f, R0 ;  /* 0x0000001fff037819 */ /* 0x000fe20000011400 */
[----:B------:R-:W-:-:S03]  /*0410*/  ULEA UR10, UR4, UR10, 0x18 ;  /* 0x0000000a040a7291 */ /* 0x000fc6000f8ec0ff */
[----:B------:R-:W-:Y:S02]  /*0420*/  LEA.HI R3, R3, R0, RZ, 0x8 ;  /* 0x0000000003037211 */ /* 0x000fe400078f40ff */
[----:B---3--:R-:W-:Y:S02]  /*0430*/  IABS R8, R7 ;  /* 0x0000000700087213 */ /* 0x008fe40000000000 */
[----:B------:R-:W-:-:S05]  /*0440*/  SHF.R.S32.HI R3, RZ, 0x8, R3 ;  /* 0x00000008ff037819 */ /* 0x000fca0000011403 */
[----:B------:R-:W-:-:S05]  /*0450*/  IMAD.SHL.U32 R4, R3, 0x8, RZ ;  /* 0x0000000803047824 */ /* 0x000fca00078e00ff */
[-C--:B------:R-:W-:Y:S02]  /*0460*/  IABS R9, R4.reuse ;  /* 0x0000000400097213 */ /* 0x080fe40000000000 */
[----:B------:R-:W-:Y:S02]  /*0470*/  IABS R10, R4 ;  /* 0x00000004000a7213 */ /* 0x000fe40000000000 */
[----:B------:R-:W1:Y:S08]  /*0480*/  I2F.RP R0, R9 ;  /* 0x0000000900007306 */ /* 0x000e700000209400 */
[----:B-1----:R-:W1:Y:S02]  /*0490*/  MUFU.RCP R0, R0 ;  /* 0x0000000000007308 */ /* 0x002e640000001000 */
[----:B-1----:R-:W-:-:S02]  /*04a0*/  VIADD R2, R0, 0xffffffe ;  /* 0x0ffffffe00027836 */ /* 0x002fc40000000000 */
[----:B------:R-:W-:-:S04]  /*04b0*/  IMAD.MOV R0, RZ, RZ, -R10 ;  /* 0x000000ffff007224 */ /* 0x000fc800078e0a0a */
[----:B------:R1:W2:Y:S02]  /*04c0*/  F2I.FTZ.U32.TRUNC.NTZ R3, R2 ;  /* 0x0000000200037305 */ /* 0x0002a4000021f000 */
[----:B-1----:R-:W-:Y:S02]  /*04d0*/  IMAD.MOV.U32 R2, RZ, RZ, RZ ;  /* 0x000000ffff027224 */ /* 0x002fe400078e00ff */
[----:B--2---:R-:W-:-:S04]  /*04e0*/  IMAD.MOV R6, RZ, RZ, -R3 ;  /* 0x000000ffff067224 */ /* 0x004fc800078e0a03 */
[----:B------:R-:W-:Y:S02]  /*04f0*/  IMAD R11, R6, R9, RZ ;  /* 0x00000009060b7224 */ /* 0x000fe400078e02ff */
[----:B------:R-:W-:Y:S02]  /*0500*/  IMAD.MOV.U32 R6, RZ, RZ, R8 ;  /* 0x000000ffff067224 */ /* 0x000fe400078e0008 */
[----:B------:R-:W-:-:S06]  /*0510*/  IMAD.HI.U32 R3, R3, R11, R2 ;  /* 0x0000000b03037227 */ /* 0x000fcc00078e0002 */
[----:B------:R-:W-:-:S04]  /*0520*/  IMAD.HI.U32 R3, R3, R6, RZ ;  /* 0x0000000603037227 */ /* 0x000fc800078e00ff */
[----:B------:R-:W-:Y:S01]  /*0530*/  IMAD R0, R3, R0, R6 ;  /* 0x0000000003007224 */ /* 0x000fe200078e0206 */
[----:B------:R-:W-:Y:S04]  /*0540*/  BAR.SYNC.DEFER_BLOCKING 0x0 ;  /* 0x0000000000007b1d */ /* 0x000fe80000010000 */
[----:B------:R-:W-:-:S13]  /*0550*/  ISETP.GT.U32.AND P1, PT, R9, R0, PT ;  /* 0x000000000900720c */ /* 0x000fda0003f24070 */
[----:B------:R-:W-:Y:S02]  /*0560*/  @!P1 IMAD.IADD R0, R0, 0x1, -R9 ;  /* 0x0000000100009824 */ /* 0x000fe400078e0a09 */
[----:B------:R-:W-:Y:S01]  /*0570*/  @!P1 VIADD R3, R3, 0x1 ;  /* 0x0000000103039836 */ /* 0x000fe20000000000 */
[----:B------:R-:W-:Y:S02]  /*0580*/  ISETP.NE.AND P1, PT, R4, RZ, PT ;  /* 0x000000ff0400720c */ /* 0x000fe40003f25270 */
[----:B------:R-:W-:Y:S02]  /*0590*/  ISETP.GE.U32.AND P0, PT, R0, R9, PT ;  /* 0x000000090000720c */ /* 0x000fe40003f06070 */
[----:B------:R-:W-:-:S04]  /*05a0*/  LOP3.LUT R0, R7, R4, RZ, 0x3c, !PT ;  /* 0x0000000407007212 */ /* 0x000fc800078e3cff */
[----:B------:R-:W-:Y:S01]  /*05b0*/  ISETP.GE.AND P2, PT, R0, RZ, PT ;  /* 0x000000ff0000720c */ /* 0x000fe20003f46270 */
[----:B------:R-:W-:-:S06]  /*05c0*/  VIADD R0, R48, 0x7f ;  /* 0x0000007f30007836 */ /* 0x000fcc0000000000 */
[----:B------:R-:W-:-:S04]  /*05d0*/  @P0 VIADD R3, R3, 0x1 ;  /* 0x0000000103030836 */ /* 0x000fc80000000000 */
[----:B------:R-:W-:Y:S01]  /*05e0*/  IMAD.MOV.U32 R2, RZ, RZ, R3 ;  /* 0x000000ffff027224 */ /* 0x000fe200078e0003 */
[----:B------:R-:W-:-:S03]  /*05f0*/  SHF.R.S32.HI R3, RZ, 0x1f, R0 ;  /* 0x0000001fff037819 */ /* 0x000fc60000011400 */
[----:B------:R-:W-:Y:S01]  /*0600*/  @!P2 IMAD.MOV R2, RZ, RZ, -R2 ;  /* 0x000000ffff02a224 */ /* 0x000fe200078e0a02 */
[----:B------:R-:W-:Y:S02]  /*0610*/  @!P1 LOP3.LUT R2, RZ, R4, RZ, 0x33, !PT ;  /* 0x00000004ff029212 */ /* 0x000fe400078e33ff */
[----:B------:R-:W-:-:S03]  /*0620*/  LEA.HI R3, R3, R0, RZ, 0x7 ;  /* 0x0000000003037211 */ /* 0x000fc600078f38ff */
[----:B------:R-:W-:Y:S02]  /*0630*/  IMAD.SHL.U32 R13, R2, 0x8, RZ ;  /* 0x00000008020d7824 */ /* 0x000fe400078e00ff */
[----:B------:R-:W-:-:S03]  /*0640*/  IMAD.MOV R2, RZ, RZ, -R2 ;  /* 0x000000ffff027224 */ /* 0x000fc600078e0a02 */
[----:B------:R-:W-:Y:S01]  /*0650*/  LEA.HI.SX32 R3, R3, -R13, 0x19 ;  /* 0x8000000d03037211 */ /* 0x000fe200078fcaff */
[----:B------:R-:W-:Y:S02]  /*0660*/  IMAD R14, R4, R2, R7 ;  /* 0x00000002040e7224 */ /* 0x000fe400078e0207 */
[----:B------:R-:W-:Y:S01]  /*0670*/  IMAD.MOV.U32 R2, RZ, RZ, RZ ;  /* 0x000000ffff027224 */ /* 0x000fe200078e00ff */
[----:B------:R-:W-:Y:S02]  /*0680*/  VIMNMX R15, PT, PT, R3, 0x8, PT ;  /* 0x00000008030f7848 */ /* 0x000fe40003fe0100 */
[----:B------:R-:W-:Y:S02]  /*0690*/  IABS R9, R14 ;  /* 0x0000000e00097213 */ /* 0x000fe40000000000 */
[-C--:B------:R-:W-:Y:S02]  /*06a0*/  IABS R8, R15.reuse ;  /* 0x0000000f00087213 */ /* 0x080fe40000000000 */
[----:B------:R-:W-:-:S02]  /*06b0*/  IABS R4, R15 ;  /* 0x0000000f00047213 */ /* 0x000fc40000000000 */
[----:B------:R-:W1:Y:S08]  /*06c0*/  I2F.RP R0, R8 ;  /* 0x0000000800007306 */ /* 0x000e700000209400 */
[----:B-1----:R-:W1:Y:S02]  /*06d0*/  MUFU.RCP R0, R0 ;  /* 0x0000000000007308 */ /* 0x002e640000001000 */
[----:B-1----:R-:W-:-:S06]  /*06e0*/  VIADD R3, R0, 0xffffffe ;  /* 0x0ffffffe00037836 */ /* 0x002fcc0000000000 */
[----:B------:R-:W1:Y:S02]  /*06f0*/  F2I.FTZ.U32.TRUNC.NTZ R3, R3 ;  /* 0x0000000300037305 */ /* 0x000e64000021f000 */
[----:B-1----:R-:W-:-:S04]  /*0700*/  IMAD.MOV R6, RZ, RZ, -R3 ;  /* 0x000000ffff067224 */ /* 0x002fc800078e0a03 */
[----:B------:R-:W-:-:S04]  /*0710*/  IMAD.MOV.U32 R7, RZ, RZ, R6 ;  /* 0x000000ffff077224 */ /* 0x000fc800078e0006 */
[----:B------:R-:W-:-:S04]  /*0720*/  IMAD R7, R7, R8, RZ ;  /* 0x0000000807077224 */ /* 0x000fc800078e02ff */
[----:B------:R-:W-:-:S04]  /*0730*/  IMAD.HI.U32 R2, R3, R7, R2 ;  /* 0x0000000703027227 */ /* 0x000fc800078e0002 */
[----:B------:R-:W-:Y:S02]  /*0740*/  IMAD.MOV R3, RZ, RZ, -R4 ;  /* 0x000000ffff037224 */ /* 0x000fe400078e0a04 */
[----:B------:R-:W-:Y:S01]  /*0750*/  IMAD.HI.U32 R0, R2, R9, RZ ;  /* 0x0000000902007227 */ /* 0x000fe200078e00ff */
[----:B------:R-:W1:Y:S01]  /*0760*/  I2F.RP R4, R12 ;  /* 0x0000000c00047306 */ /* 0x000e620000209400 */
[----:B------:R-:W-:Y:S02]  /*0770*/  IABS R2, R49 ;  /* 0x0000003100027213 */ /* 0x000fe40000000000 */
[----:B------:R-:W-:-:S05]  /*0780*/  IMAD R3, R0, R3, R9 ;  /* 0x0000000300037224 */ /* 0x000fca00078e0209 */
[----:B------:R-:W-:Y:S01]  /*0790*/  ISETP.GT.U32.AND P1, PT, R8, R3, PT ;  /* 0x000000030800720c */ /* 0x000fe20003f24070 */
[----:B------:R-:W2:Y:S08]  /*07a0*/  I2F.RP R6, R2 ;  /* 0x0000000200067306 */ /* 0x000eb00000209400 */
[----:B-1----:R-:W1:Y:S04]  /*07b0*/  MUFU.RCP R4, R4 ;  /* 0x0000000400047308 */ /* 0x002e680000001000 */
[----:B------:R-:W-:-:S02]  /*07c0*/  @!P1 IMAD.IADD R3, R3, 0x1, -R8 ;  /* 0x0000000103039824 */ /* 0x000fc400078e0a08 */
[----:B------:R-:W-:Y:S01]  /*07d0*/  @!P1 VIADD R0, R0, 0x1 ;  /* 0x0000000100009836 */ /* 0x000fe20000000000 */
[----:B------:R-:W-:Y:S01]  /*07e0*/  ISETP.NE.AND P1, PT, R15, RZ, PT ;  /* 0x000000ff0f00720c */ /* 0x000fe20003f25270 */
[----:B--2---:R-:W2:Y:S01]  /*07f0*/  MUFU.RCP R6, R6 ;  /* 0x0000000600067308 */ /* 0x004ea20000001000 */
[----:B------:R-:W-:Y:S02]  /*0800*/  ISETP.GE.U32.AND P0, PT, R3, R8, PT ;  /* 0x000000080300720c */ /* 0x000fe40003f06070 */
[----:B------:R-:W-:-:S04]  /*0810*/  LOP3.LUT R3, R14, R15, RZ, 0x3c, !PT ;  /* 0x0000000f0e037212 */ /* 0x000fc800078e3cff */
[----:B------:R-:W-:Y:S01]  /*0820*/  ISETP.GE.AND P2, PT, R3, RZ, PT ;  /* 0x000000ff0300720c */ /* 0x000fe20003f46270 */
[----:B-1----:R-:W-:-:S04]  /*0830*/  VIADD R8, R4, 0xffffffe ;  /* 0x0ffffffe04087836 */ /* 0x002fc80000000000 */
[----:B------:R1:W3:Y:S02]  /*0840*/  F2I.FTZ.U32.TRUNC.NTZ R9, R8 ;  /* 0x0000000800097305 */ /* 0x0002e4000021f000 */
[----:B------:R-:W-:Y:S02]  /*0850*/  @P0 VIADD R0, R0, 0x1 ;  /* 0x0000000100000836 */ /* 0x000fe40000000000 */
[----:B--2---:R-:W-:Y:S01]  /*0860*/  VIADD R10, R6, 0xffffffe ;  /* 0x0ffffffe060a7836 */ /* 0x004fe20000000000 */
[----:B------:R-:W-:Y:S01]  /*0870*/  SHF.R.U32.HI R6, RZ, 0x5, R5 ;  /* 0x00000005ff067819 */ /* 0x000fe20000011605 */
[----:B------:R-:W-:Y:S02]  /*0880*/  IMAD.MOV.U32 R3, RZ, RZ, R0 ;  /* 0x000000ffff037224 */ /* 0x000fe400078e0000 */
[----:B------:R2:W2:Y:S01]  /*0890*/  F2I.FTZ.U32.TRUNC.NTZ R11, R10 ;  /* 0x0000000a000b7305 */ /* 0x0004a2000021f000 */
[----:B-1----:R-:W-:Y:S01]  /*08a0*/  IMAD.MOV.U32 R8, RZ, RZ, RZ ;  /* 0x000000ffff087224 */ /* 0x002fe200078e00ff */
[----:B------:R-:W-:Y:S01]  /*08b0*/  SGXT.U32 R6, R6, 0x2 ;  /* 0x000000020606781a */ /* 0x000fe20000000000 */
[----:B------:R-:W-:Y:S01]  /*08c0*/  @!P2 IMAD.MOV R3, RZ, RZ, -R3 ;  /* 0x000000ffff03a224 */ /* 0x000fe200078e0a03 */
[----:B------:R-:W-:Y:S01]  /*08d0*/  @!P1 LOP3.LUT R3, RZ, R15, RZ, 0x33, !PT ;  /* 0x0000000fff039212 */ /* 0x000fe200078e33ff */
[----:B---3--:R-:W-:-:S04]  /*08e0*/  IMAD.MOV R4, RZ, RZ, -R9 ;  /* 0x000000ffff047224 */ /* 0x008fc800078e0a09 */
[----:B------:R-:W-:Y:S02]  /*08f0*/  IMAD.MOV R0, RZ, RZ, -R3 ;  /* 0x000000ffff007224 */ /* 0x000fe400078e0a03 */
[----:B------:R-:W-:Y:S02]  /*0900*/  IMAD.SHL.U32 R3, R3, 0x100, RZ ;  /* 0x0000010003037824 */ /* 0x000fe400078e00ff */
[----:B------:R-:W-:Y:S02]  /*0910*/  IMAD R0, R15, R0, R14 ;  /* 0x000000000f007224 */ /* 0x000fe400078e020e */
[----:B--2---:R-:W-:Y:S01]  /*0920*/  IMAD.MOV.U32 R10, RZ, RZ, RZ ;  /* 0x000000ffff0a7224 */ /* 0x004fe200078e00ff */
[----:B------:R-:W-:Y:S01]  /*0930*/  LOP3.LUT R6, R3, R6, RZ, 0xfc, !PT ;  /* 0x0000000603067212 */ /* 0x000fe200078efcff */
[----:B------:R-:W-:Y:S01]  /*0940*/  IMAD.IADD R7, R13, 0x1, R0 ;  /* 0x000000010d077824 */ /* 0x000fe200078e0200 */
[----:B------:R-:W-:Y:S01]  /*0950*/  LOP3.LUT R0, R5, 0x7f, RZ, 0xc0, !PT ;  /* 0x0000007f05007812 */ /* 0x000fe200078ec0ff */
[----:B------:R-:W-:Y:S01]  /*0960*/  IMAD.MOV.U32 R13, RZ, RZ, R4 ;  /* 0x000000ffff0d7224 */ /* 0x000fe200078e0004 */
[C---:B------:R-:W-:Y:S01]  /*0970*/  LOP3.LUT R20, R6.reuse, 0xfc, RZ, 0xfc, !PT ;  /* 0x000000fc06147812 */ /* 0x040fe200078efcff */
[----:B------:R-:W-:Y:S01]  /*0980*/  IMAD.MOV R4, RZ, RZ, -R11 ;  /* 0x000000ffff047224 */ /* 0x000fe200078e0a0b */
[----:B------:R-:W1:Y:S01]  /*0990*/  LDS R14, [UR10] ;  /* 0x0000000aff0e7984 */ /* 0x000e620008000800 */
[----:B------:R-:W-:Y:S01]  /*09a0*/  IMAD R92, R7, 0x80, R0 ;  /* 0x00000080075c7824 */ /* 0x000fe200078e0200 */
[----:B------:R-:W-:Y:S01]  /*09b0*/  IABS R17, R20 ;  /* 0x0000001400117213 */ /* 0x000fe20000000000 */
[----:B------:R-:W-:Y:S01]  /*09c0*/  IMAD R7, R13, R12, RZ ;  /* 0x0000000c0d077224 */ /* 0x000fe200078e02ff */
[----:B------:R-:W-:-:S02]  /*09d0*/  LOP3.LUT R16, R6, 0x8, RZ, 0xfc, !PT ;  /* 0x0000000806107812 */ /* 0x000fc400078efcff */
[----:B------:R-:W-:Y:S01]  /*09e0*/  IABS R43, R92 ;  /* 0x0000005c002b7213 */ /* 0x000fe20000000000 */
[----:B------:R-:W-:Y:S01]  /*09f0*/  IMAD.HI.U32 R8, R9, R7, R8 ;  /* 0x0000000709087227 */ /* 0x000fe200078e0008 */
[----:B------:R-:W-:Y:S01]  /*0a00*/  IABS R9, R6 ;  /* 0x0000000600097213 */ /* 0x000fe20000000000 */
[----:B------:R2:W-:Y:S01]  /*0a10*/  STL [R1+0xd4], R92 ;  /* 0x0000d45c01007387 */ /* 0x0005e20000100800 */
[----:B------:R-:W-:Y:S01]  /*0a20*/  IABS R13, R16 ;  /* 0x00000010000d7213 */ /* 0x000fe20000000000 */
[----:B------:R-:W-:Y:S01]  /*0a30*/  IMAD.MOV.U32 R7, RZ, RZ, R4 ;  /* 0x000000ffff077224 */ /* 0x000fe200078e0004 */
[----:B------:R-:W-:Y:S01]  /*0a40*/  LOP3.LUT R18, R6, 0xc, RZ, 0xfc, !PT ;  /* 0x0000000c06127812 */ /* 0x000fe200078efcff */
[----:B------:R-:W-:Y:S01]  /*0a50*/  IMAD.HI.U32 R8, R8, R43, RZ ;  /* 0x0000002b08087227 */ /* 0x000fe200078e00ff */
[C---:B------:R-:W-:Y:S02]  /*0a60*/  LOP3.LUT R19, R6.reuse, 0x10, RZ, 0xfc, !PT ;  /* 0x0000001006137812 */ /* 0x040fe400078efcff */
[C---:B------:R-:W-:Y:S01]  /*0a70*/  LOP3.LUT R22, R6.reuse, 0x14, RZ, 0xfc, !PT ;  /* 0x0000001406167812 */ /* 0x040fe200078efcff */
[----:B------:R-:W-:Y:S01]  /*0a80*/  IMAD R7, R7, R2, RZ ;  /* 0x0000000207077224 */ /* 0x000fe200078e02ff */
[----:B------:R-:W-:Y:S01]  /*0a90*/  IABS R15, R19 ;  /* 0x00000013000f7213 */ /* 0x000fe20000000000 */
[----:B------:R-:W-:Y:S01]  /*0aa0*/  IMAD.MOV R8, RZ, RZ, -R8 ;  /* 0x000000ffff087224 */ /* 0x000fe200078e0a08 */
[----:B------:R-:W-:Y:S01]  /*0ab0*/  LOP3.LUT R23, R6, 0x18, RZ, 0xfc, !PT ;  /* 0x0000001806177812 */ /* 0x000fe200078efcff */
[----:B------:R-:W-:Y:S01]  /*0ac0*/  IMAD.HI.U32 R7, R11, R7, R10 ;  /* 0x000000070b077227 */ /* 0x000fe200078e000a */
[----:B------:R-:W-:-:S02]  /*0ad0*/  SHF.R.U32.HI R10, RZ, 0x5, R5 ;  /* 0x00000005ff0a7819 */ /* 0x000fc40000011605 */
[----:B------:R-:W-:Y:S01]  /*0ae0*/  LOP3.LUT R11, R6, 0x4, RZ, 0xfc, !PT ;  /* 0x00000004060b7812 */ /* 0x000fe200078efcff */
[----:B------:R-:W-:Y:S01]  /*0af0*/  IMAD R43, R12, R8, R43 ;  /* 0x000000080c2b7224 */ /* 0x000fe200078e022b */
[----:B------:R-:W-:Y:S01]  /*0b00*/  R2UR UR6, R10 ;  /* 0x000000000a0672ca */ /* 0x000fe200000e0000 */
[----:B------:R-:W-:Y:S01]  /*0b10*/  IMAD.HI.U32 R4, R7, R17, RZ ;  /* 0x0000001107047227 */ /* 0x000fe200078e00ff */
[----:B------:R-:W-:Y:S02]  /*0b20*/  IABS R10, R11 ;  /* 0x0000000b000a7213 */ /* 0x000fe40000000000 */
[----:B------:R-:W-:Y:S01]  /*0b30*/  ISETP.GT.U32.AND P1, PT, R12, R43, PT ;  /* 0x0000002b0c00720c */ /* 0x000fe20003f24070 */
[----:B------:R-:W-:Y:S01]  /*0b40*/  IMAD.MOV R8, RZ, RZ, -R4 ;  /* 0x000000ffff087224 */ /* 0x000fe200078e0a04 */
[----:B------:R-:W-:Y:S01]  /*0b50*/  ISETP.GE.AND P0, PT, R11, RZ, PT ;  /* 0x000000ff0b00720c */ /* 0x000fe20003f06270 */
[----:B------:R-:W-:Y:S01]  /*0b60*/  IMAD.HI.U32 R4, R7, R9, RZ ;  /* 0x0000000907047227 */ /* 0x000fe200078e00ff */
[----:B------:R-:W-:-:S02]  /*0b70*/  LOP3.LUT R24, R6, 0x1c, RZ, 0xfc, !PT ;  /* 0x0000001c06187812 */ /* 0x000fc400078efcff */
[----:B------:R-:W-:Y:S01]  /*0b80*/  ISETP.GE.AND P3, PT, R16, RZ, PT ;  /* 0x000000ff1000720c */ /* 0x000fe20003f66270 */
[----:B------:R-:W-:Y:S01]  /*0b90*/  IMAD R17, R2, R8, R17 ;  /* 0x0000000802117224 */ /* 0x000fe200078e0211 */
[----:B------:R-:W-:Y:S01]  /*0ba0*/  IABS R16, R23 ;  /* 0x0000001700107213 */ /* 0x000fe20000000000 */
[C---:B------:R-:W-:Y:S01]  /*0bb0*/  IMAD.HI.U32 R8, R7.reuse, R10, RZ ;  /* 0x0000000a07087227 */ /* 0x040fe200078e00ff */
[----:B-1----:R-:W-:Y:S02]  /*0bc0*/  R2UR UR20, R14 ;  /* 0x000000000e1472ca */ /* 0x002fe400000e0000 */
[----:B------:R-:W-:Y:S01]  /*0bd0*/  IABS R14, R18 ;  /* 0x00000012000e7213 */ /* 0x000fe20000000000 */
[----:B------:R-:W-:Y:S01]  /*0be0*/  IMAD.MOV R4, RZ, RZ, -R4 ;  /* 0x000000ffff047224 */ /* 0x000fe200078e0a04 */
[----:B------:R-:W-:Y:S01]  /*0bf0*/  ISETP.GT.U32.AND P2, PT, R2, R17, PT ;  /* 0x000000110200720c */ /* 0x000fe20003f44070 */
[----:B------:R-:W-:Y:S01]  /*0c00*/  IMAD.MOV R11, RZ, RZ, -R8 ;  /* 0x000000ffff0b7224 */ /* 0x000fe200078e0a08 */
[----:B------:R-:W-:Y:S01]  /*0c10*/  LOP3.LUT R25, R6, 0x20, RZ, 0xfc, !PT ;  /* 0x0000002006197812 */ /* 0x000fe200078efcff */
[----:B------:R-:W-:Y:S01]  /*0c20*/  IMAD R8, R2, R4, R9 ;  /* 0x0000000402087224 */ /* 0x000fe200078e0209 */
[C---:B------:R-:W-:Y:S01]  /*0c30*/  LOP3.LUT R27, R6.reuse, 0x38, RZ, 0xfc, !PT ;  /* 0x00000038061b7812 */ /* 0x040fe200078efcff */
[----:B------:R-:W-:Y:S01]  /*0c40*/  IMAD.HI.U32 R4, R7, R13, RZ ;  /* 0x0000000d07047227 */ /* 0x000fe200078e00ff */
[----:B------:R-:W-:-:S02]  /*0c50*/  LOP3.LUT R28, R6, 0x3c, RZ, 0xfc, !PT ;  /* 0x0000003c061c7812 */ /* 0x000fc400078efcff */
[----:B------:R-:W-:Y:S01]  /*0c60*/  LOP3.LUT R33, R6, 0x44, RZ, 0xfc, !PT ;  /* 0x0000004406217812 */ /* 0x000fe200078efcff */
[----:B------:R-:W-:Y:S01]  /*0c70*/  @!P1 IMAD.IADD R43, R43, 0x1, -R12 ;  /* 0x000000012b2b9824 */ /* 0x000fe200078e0a0c */
[C---:B------:R-:W-:Y:S01]  /*0c80*/  ISETP.GT.U32.AND P1, PT, R2.reuse, R8, PT ;  /* 0x000000080200720c */ /* 0x040fe20003f24070 */
[----:B------:R-:W-:Y:S01]  /*0c90*/  IMAD.MOV R4, RZ, RZ, -R4 ;  /* 0x000000ffff047224 */ /* 0x000fe200078e0a04 */
[----:B------:R-:W-:Y:S01]  /*0ca0*/  IABS R26, R28 ;  /* 0x0000001c001a7213 */ /* 0x000fe20000000000 */
[----:B------:R-:W-:Y:S01]  /*0cb0*/  IMAD R9, R2, R11, R10 ;  /* 0x0000000b02097224 */ /* 0x000fe200078e020a */
[----:B------:R-:W-:Y:S01]  /*0cc0*/  ISETP.GT.U32.AND P4, PT, R12, R43, PT ;  /* 0x0000002b0c00720c */ /* 0x000fe20003f84070 */
[----:B------:R-:W-:Y:S01]  /*0cd0*/  IMAD R10, R2, R4, R13 ;  /* 0x00000004020a7224 */ /* 0x000fe200078e020d */
[----:B------:R-:W-:Y:S01]  /*0ce0*/  LOP3.LUT R35, R6, 0x48, RZ, 0xfc, !PT ;  /* 0x0000004806237812 */ /* 0x000fe200078efcff */
[----:B------:R-:W-:Y:S01]  /*0cf0*/  IMAD.HI.U32 R4, R7, R14, RZ ;  /* 0x0000000e07047227 */ /* 0x000fe200078e00ff */
[----:B------:R-:W-:-:S02]  /*0d00*/  ISETP.GT.U32.AND P5, PT, R2, R9, PT ;  /* 0x000000090200720c */ /* 0x000fc40003fa4070 */
[----:B------:R-:W-:Y:S01]  /*0d10*/  ISETP.GT.U32.AND P6, PT, R2, R10, PT ;  /* 0x0000000a0200720c */ /* 0x000fe20003fc4070 */
[----:B------:R-:W-:Y:S01]  /*0d20*/  IMAD.HI.U32 R11, R7, R15, RZ ;  /* 0x0000000f070b7227 */ /* 0x000fe200078e00ff */
[----:B------:R-:W-:Y:S02]  /*0d30*/  IABS R29, R35 ;  /* 0x00000023001d7213 */ /* 0x000fe40000000000 */
[----:B------:R-:W-:Y:S01]  /*0d40*/  LOP3.LUT R36, R6, 0x4c, RZ, 0xfc, !PT ;  /* 0x0000004c06247812 */ /* 0x000fe200078efcff */
[----:B------:R-:W-:Y:S01]  /*0d50*/  @!P1 IMAD.IADD R8, R8, 0x1, -R2 ;  /* 0x0000000108089824 */ /* 0x000fe200078e0a02 */
[----:B------:R-:W-:Y:S01]  /*0d60*/  LOP3.LUT R37, R6, 0x50, RZ, 0xfc, !PT ;  /* 0x0000005006257812 */ /* 0x000fe200078efcff */
[----:B------:R-:W-:Y:S01]  /*0d70*/  IMAD.MOV R13, RZ, RZ, -R4 ;  /* 0x000000ffff0d7224 */ /* 0x000fe200078e0a04 */
[----:B------:R-:W-:Y:S01]  /*0d80*/  IABS R30, R36 ;  /* 0x00000024001e7213 */ /* 0x000fe20000000000 */
[----:B------:R-:W-:Y:S01]  /*0d90*/  @!P4 IMAD.IADD R43, R43, 0x1, -R12 ;  /* 0x000000012b2bc824 */ /* 0x000fe200078e0a0c */
[----:B------:R-:W-:Y:S01]  /*0da0*/  ISETP.GT.U32.AND P1, PT, R2, R8, PT ;  /* 0x000000080200720c */ /* 0x000fe20003f24070 */
[----:B------:R-:W-:Y:S01]  /*0db0*/  IMAD.MOV R12, RZ, RZ, -R11 ;  /* 0x000000ffff0c7224 */ /* 0x000fe200078e0a0b */
[----:B------:R-:W-:Y:S01]  /*0dc0*/  ISETP.GE.AND P4, PT, R18, RZ, PT ;  /* 0x000000ff1200720c */ /* 0x000fe20003f86270 */
[----:B------:R-:W-:Y:S01]  /*0dd0*/  @!P6 IMAD.IADD R10, R10, 0x1, -R2 ;  /* 0x000000010a0ae824 */ /* 0x000fe200078e0a02 */
[----:B------:R-:W-:Y:S01]  /*0de0*/  IABS R18, R24 ;  /* 0x0000001800127213 */ /* 0x000fe20000000000 */
[C---:B------:R-:W-:Y:S01]  /*0df0*/  IMAD R11, R2.reuse, R13, R14 ;  /* 0x0000000d020b7224 */ /* 0x040fe200078e020e */
[----:B------:R-:W-:Y:S01]  /*0e00*/  IABS R31, R37 ;  /* 0x00000025001f7213 */ /* 0x000fe20000000000 */
[--C-:B------:R-:W-:Y:S01]  /*0e10*/  @!P5 IMAD.IADD R9, R9, 0x1, -R2.reuse ;  /* 0x000000010909d824 */ /* 0x100fe200078e0a02 */
[----:B------:R-:W-:Y:S01]  /*0e20*/  ISETP.GT.U32.AND P6, PT, R2, R10, PT ;  /* 0x0000000a0200720c */ /* 0x000fe20003fc4070 */
[--C-:B------:R-:W-:Y:S01]  /*0e30*/  @!P2 IMAD.IADD R17, R17, 0x1, -R2.reuse ;  /* 0x000000011111a824 */ /* 0x100fe200078e0a02 */
[----:B------:R-:W-:Y:S01]  /*0e40*/  LOP3.LUT R38, R6, 0x54, RZ, 0xfc, !PT ;  /* 0x0000005406267812 */ /* 0x000fe200078efcff */
[C---:B------:R-:W-:Y:S01]  /*0e50*/  IMAD R12, R2.reuse, R12, R15 ;  /* 0x0000000c020c7224 */ /* 0x040fe200078e020f */
[----:B------:R-:W-:Y:S01]  /*0e60*/  ISETP.GT.U32.AND P5, PT, R2, R9, PT ;  /* 0x000000090200720c */ /* 0x000fe20003fa4070 */
[----:B------:R-:W-:Y:S01]  /*0e70*/  @!P1 IMAD.IADD R8, R8, 0x1, -R2 ;  /* 0x0000000108089824 */ /* 0x000fe200078e0a02 */
[C---:B------:R-:W-:Y:S01]  /*0e80*/  ISETP.GT.U32.AND P1, PT, R2.reuse, R11, PT ;  /* 0x0000000b0200720c */ /* 0x040fe20003f24070 */
[----:B------:R-:W-:Y:S01]  /*0e90*/  IMAD.HI.U32 R13, R7, R16, RZ ;  /* 0x00000010070d7227 */ /* 0x000fe200078e00ff */
[----:B------:R-:W-:-:S02]  /*0ea0*/  ISETP.GT.U32.AND P2, PT, R2, R17, PT ;  /* 0x000000110200720c */ /* 0x000fc40003f44070 */
[----:B------:R-:W-:Y:S01]  /*0eb0*/  IABS R15, R22 ;  /* 0x00000016000f7213 */ /* 0x000fe20000000000 */
[C---:B------:R-:W-:Y:S01]  /*0ec0*/  IMAD.HI.U32 R14, R7.reuse, R18, RZ ;  /* 0x00000012070e7227 */ /* 0x040fe200078e00ff */
[C---:B------:R-:W-:Y:S02]  /*0ed0*/  LOP3.LUT R40, R6.reuse, 0x5c, RZ, 0xfc, !PT ;  /* 0x0000005c06287812 */ /* 0x040fe400078efcff */
[----:B------:R-:W-:Y:S01]  /*0ee0*/  LOP3.LUT R39, R6, 0x58, RZ, 0xfc, !PT ;  /* 0x0000005806277812 */ /* 0x000fe200078efcff */
[--C-:B------:R-:W-:Y:S01]  /*0ef0*/  @!P6 IMAD.IADD R10, R10, 0x1, -R2.reuse ;  /* 0x000000010a0ae824 */ /* 0x100fe200078e0a02 */
[----:B------:R-:W-:Y:S01]  /*0f00*/  ISETP.GT.U32.AND P6, PT, R2, R12, PT ;  /* 0x0000000c0200720c */ /* 0x000fe20003fc4070 */
[----:B------:R-:W-:Y:S01]  /*0f10*/  IMAD.HI.U32 R4, R7, R15, RZ ;  /* 0x0000000f07047227 */ /* 0x000fe200078e00ff */
[----:B------:R-:W-:Y:S02]  /*0f20*/  IABS R34, R40 ;  /* 0x0000002800227213 */ /* 0x000fe40000000000 */
[----:B------:R-:W-:Y:S01]  /*0f30*/  IABS R32, R39 ;  /* 0x0000002700207213 */ /* 0x000fe20000000000 */
[--C-:B------:R-:W-:Y:S01]  /*0f40*/  @!P1 IMAD.IADD R11, R11, 0x1, -R2.reuse ;  /* 0x000000010b0b9824 */ /* 0x100fe200078e0a02 */
[----:B------:R-:W-:Y:S01]  /*0f50*/  ISETP.GE.AND P1, PT, R20, RZ, PT ;  /* 0x000000ff1400720c */ /* 0x000fe20003f26270 */
[----:B------:R-:W-:Y:S01]  /*0f60*/  @!P5 IMAD.IADD R9, R9, 0x1, -R2 ;  /* 0x000000010909d824 */ /* 0x000fe200078e0a02 */
[C---:B------:R-:W-:Y:S01]  /*0f70*/  ISETP.GE.AND P5, PT, R6.reuse, RZ, PT ;  /* 0x000000ff0600720c */ /* 0x040fe20003fa6270 */
[----:B------:R-:W-:Y:S01]  /*0f80*/  IMAD.MOV R4, RZ, RZ, -R4 ;  /* 0x000000ffff047224 */ /* 0x000fe200078e0a04 */
[C---:B------:R-:W-:Y:S01]  /*0f90*/  LOP3.LUT R41, R6.reuse, 0x60, RZ, 0xfc, !PT ;  /* 0x0000006006297812 */ /* 0x040fe200078efcff */
[----:B------:R-:W-:Y:S01]  /*0fa0*/  @!P2 IMAD.IADD R17, R17, 0x1, -R2 ;  /* 0x000000011111a824 */ /* 0x000fe200078e0a02 */
[----:B------:R-:W-:Y:S01]  /*0fb0*/  ISETP.GE.AND P2, PT, R19, RZ, PT ;  /* 0x000000ff1300720c */ /* 0x000fe20003f46270 */
[----:B------:R-:W-:Y:S01]  /*0fc0*/  IMAD.MOV R19, RZ, RZ, -R13 ;  /* 0x000000ffff137224 */ /* 0x000fe200078e0a0d */
[----:B------:R-:W-:Y:S01]  /*0fd0*/  LOP3.LUT R42, R6, 0x70, RZ, 0xfc, !PT ;  /* 0x00000070062a7812 */ /* 0x000fe200078efcff */
[----:B------:R-:W-:Y:S01]  /*0fe0*/  IMAD R13, R2, R4, R15 ;  /* 0x00000004020d7224 */ /* 0x000fe200078e020f */
[C---:B------:R-:W-:Y:S01]  /*0ff0*/  LOP3.LUT R45, R6.reuse, 0x74, RZ, 0xfc, !PT ;  /* 0x00000074062d7812 */ /* 0x040fe200078efcff */
[----:B------:R-:W-:Y:S01]  /*1000*/  IMAD.MOV R21, RZ, RZ, -R14 ;  /* 0x000000ffff157224 */ /* 0x000fe200078e0a0e */
[----:B------:R-:W-:Y:S01]  /*1010*/  LOP3.LUT R47, R6, 0x78, RZ, 0xfc, !PT ;  /* 0x00000078062f7812 */ /* 0x000fe200078efcff */
[----:B------:R-:W-:Y:S01]  /*1020*/  @!P6 IMAD.IADD R12, R12, 0x1, -R2 ;  /* 0x000000010c0ce824 */ /* 0x000fe200078e0a02 */
[----:B------:R-:W-:Y:S01]  /*1030*/  ISETP.GT.U32.AND P6, PT, R2, R13, PT ;  /* 0x0000000d0200720c */ /* 0x000fe20003fc4070 */
[----:B------:R-:W-:Y:S01]  /*1040*/  IMAD.MOV.U32 R4, RZ, RZ, R17 ;  /* 0x000000ffff047224 */ /* 0x000fe200078e0011 */
[----:B------:R-:W-:Y:S01]  /*1050*/  LOP3.LUT R50, R6, 0x7c, RZ, 0xfc, !PT ;  /* 0x0000007c06327812 */ /* 0x000fe200078efcff */
[----:B------:R-:W-:Y:S01]  /*1060*/  IMAD R14, R2, R19, R16 ;  /* 0x00000013020e7224 */ /* 0x000fe200078e0210 */
[----:B------:R-:W-:Y:S01]  /*1070*/  LOP3.LUT R51, R6, 0x80, RZ, 0xfc, !PT ;  /* 0x0000008006337812 */ /* 0x000fe200078efcff */
[C---:B------:R-:W-:Y:S01]  /*1080*/  IMAD R15, R2.reuse, R21, R18 ;  /* 0x00000015020f7224 */ /* 0x040fe200078e0212 */
[----:B------:R-:W-:Y:S01]  /*1090*/  IABS R18, R25 ;  /* 0x0000001900127213 */ /* 0x000fe20000000000 */
[----:B------:R-:W-:Y:S01]  /*10a0*/  @!P1 IMAD.MOV R4, RZ, RZ, -R4 ;  /* 0x000000ffff049224 */ /* 0x000fe200078e0a04 */
[C---:B------:R-:W-:Y:S01]  /*10b0*/  ISETP.GT.U32.AND P1, PT, R2.reuse, R12, PT ;  /* 0x0000000c0200720c */ /* 0x040fe20003f24070 */
[----:B------:R-:W-:Y:S01]  /*10c0*/  @!P5 IMAD.MOV R8, RZ, RZ, -R8 ;  /* 0x000000ffff08d224 */ /* 0x000fe200078e0a08 */
[C---:B------:R-:W-:Y:S01]  /*10d0*/  ISETP.GT.U32.AND P5, PT, R2.reuse, R11, PT ;  /* 0x0000000b0200720c */ /* 0x040fe20003fa4070 */
[----:B------:R-:W-:Y:S01]  /*10e0*/  @!P0 IMAD.MOV R9, RZ, RZ, -R9 ;  /* 0x000000ffff098224 */ /* 0x000fe200078e0a09 */
[----:B------:R-:W-:Y:S01]  /*10f0*/  ISETP.GT.U32.AND P0, PT, R2, R14, PT ;  /* 0x0000000e0200720c */ /* 0x000fe20003f04070 */
[----:B------:R-:W-:Y:S01]  /*1100*/  IMAD.HI.U32 R16, R7, R18, RZ ;  /* 0x0000001207107227 */ /* 0x000fe200078e00ff */
[----:B------:R-:W-:-:S02]  /*1110*/  LOP3.LUT R21, R6, 0x24, RZ, 0xfc, !PT ;  /* 0x0000002406157812 */ /* 0x000fc400078efcff */
[----:B------:R-:W-:Y:S01]  /*1120*/  LOP3.LUT R52, R6, 0x84, RZ, 0xfc, !PT ;  /* 0x0000008406347812 */ /* 0x000fe200078efcff */
[----:B------:R-:W-:Y:S01]  /*1130*/  IMAD.MOV R19, RZ, RZ, -R16 ;  /* 0x000000ffff137224 */ /* 0x000fe200078e0a10 */
[----:B------:R-:W-:Y:S01]  /*1140*/  IABS R20, R21 ;  /* 0x0000001500147213 */ /* 0x000fe20000000000 */
[--C-:B------:R-:W-:Y:S01]  /*1150*/  @!P6 IMAD.IADD R13, R13, 0x1, -R2.reuse ;  /* 0x000000010d0de824 */ /* 0x100fe200078e0a02 */
[----:B------:R-:W-:Y:S01]  /*1160*/  ISETP.GE.AND P6, PT, R24, RZ, PT ;  /* 0x000000ff1800720c */ /* 0x000fe20003fc6270 */
[----:B------:R-:W-:Y:S01]  /*1170*/  @!P1 IMAD.IADD R12, R12, 0x1, -R2 ;  /* 0x000000010c0c9824 */ /* 0x000fe200078e0a02 */
[----:B------:R-:W-:Y:S01]  /*1180*/  LOP3.LUT R24, R6, 0x2c, RZ, 0xfc, !PT ;  /* 0x0000002c06187812 */ /* 0x000fe200078efcff */
[C---:B------:R-:W-:Y:S01]  /*1190*/  IMAD R16, R2.reuse, R19, R18 ;  /* 0x0000001302107224 */ /* 0x040fe200078e0212 */
[----:B------:R-:W-:Y:S01]  /*11a0*/  ISETP.GE.AND P1, PT, R23, RZ, PT ;  /* 0x000000ff1700720c */ /* 0x000fe20003f26270 */
[--C-:B------:R-:W-:Y:S01]  /*11b0*/  @!P5 IMAD.IADD R11, R11, 0x1, -R2.reuse ;  /* 0x000000010b0bd824 */ /* 0x100fe200078e0a02 */
[----:B------:R-:W-:Y:S01]  /*11c0*/  ISETP.GT.U32.AND P5, PT, R2, R15, PT ;  /* 0x0000000f0200720c */ /* 0x000fe20003fa4070 */
[----:B------:R-:W-:Y:S01]  /*11d0*/  @!P0 IMAD.IADD R14, R14, 0x1, -R2 ;  /* 0x000000010e0e8824 */ /* 0x000fe200078e0a02 */
[C---:B------:R-:W-:Y:S01]  /*11e0*/  ISETP.GT.U32.AND P0, PT, R2.reuse, R13, PT ;  /* 0x0000000d0200720c */ /* 0x040fe20003f04070 */
[----:B------:R-:W-:Y:S01]  /*11f0*/  @!P2 IMAD.MOV R12, RZ, RZ, -R12 ;  /* 0x000000ffff0ca224 */ /* 0x000fe200078e0a0c */
[----:B------:R-:W-:Y:S01]  /*1200*/  ISETP.GT.U32.AND P2, PT, R2, R16, PT ;  /* 0x000000100200720c */ /* 0x000fe20003f44070 */
[----:B------:R-:W-:Y:S01]  /*1210*/  @!P3 IMAD.MOV R10, RZ, RZ, -R10 ;  /* 0x000000ffff0ab224 */ /* 0x000fe200078e0a0a */
[----:B------:R-:W-:Y:S01]  /*1220*/  ISETP.GE.AND P3, PT, R22, RZ, PT ;  /* 0x000000ff1600720c */ /* 0x000fe20003f66270 */
[----:B------:R-:W-:Y:S01]  /*1230*/  @!P4 IMAD.MOV R11, RZ, RZ, -R11 ;  /* 0x000000ffff0bc224 */ /* 0x000fe200078e0a0b */
[----:B------:R-:W-:Y:S01]  /*1240*/  ISETP.GT.U32.AND P4, PT, R2, R14, PT ;  /* 0x0000000e0200720c */ /* 0x000fe20003f84070 */
[----:B------:R-:W-:Y:S01]  /*1250*/  IMAD.HI.U32 R17, R7, R20, RZ ;  /* 0x0000001407117227 */ /* 0x000fe200078e00ff */
[----:B------:R-:W-:-:S02]  /*1260*/  IABS R22, R24 ;  /* 0x0000001800167213 */ /* 0x000fc40000000000 */
[C---:B------:R-:W-:Y:S01]  /*1270*/  LOP3.LUT R23, R6.reuse, 0x28, RZ, 0xfc, !PT ;  /* 0x0000002806177812 */ /* 0x040fe200078efcff */
[----:B------:R-:W-:Y:S01]  /*1280*/  IMAD.MOV R17, RZ, RZ, -R17 ;  /* 0x000000ffff117224 */ /* 0x000fe200078e0a11 */
[----:B------:R-:W-:Y:S01]  /*1290*/  IABS R44, R52 ;  /* 0x00000034002c7213 */ /* 0x000fe20000000000 */
[----:B------:R-:W-:Y:S01]  /*12a0*/  @!P5 IMAD.IADD R15, R15, 0x1, -R2 ;  /* 0x000000010f0fd824 */ /* 0x000fe200078e0a02 */
[----:B------:R-:W-:Y:S01]  /*12b0*/  LOP3.LUT R53, R6, 0x88, RZ, 0xfc, !PT ;  /* 0x0000008806357812 */ /* 0x000fe200078efcff */
[C---:B------:R-:W-:Y:S01]  /*12c0*/  IMAD R17, R2.reuse, R17, R20 ;  /* 0x0000001102117224 */ /* 0x040fe200078e0214 */
[----:B------:R-:W-:Y:S01]  /*12d0*/  IABS R20, R23 ;  /* 0x0000001700147213 */ /* 0x000fe20000000000 */
[--C-:B------:R-:W-:Y:S01]  /*12e0*/  @!P0 IMAD.IADD R13, R13, 0x1, -R2.reuse ;  /* 0x000000010d0d8824 */ /* 0x100fe200078e0a02 */
[----:B------:R-:W-:Y:S01]  /*12f0*/  ISETP.GT.U32.AND P5, PT, R2, R15, PT ;  /* 0x0000000f0200720c */ /* 0x000fe20003fa4070 */
[--C-:B------:R-:W-:Y:S01]  /*1300*/  @!P2 IMAD.IADD R16, R16, 0x1, -R2.reuse ;  /* 0x000000011010a824 */ /* 0x100fe200078e0a02 */
[----:B------:R-:W-:Y:S01]  /*1310*/  ISETP.GE.AND P0, PT, R25, RZ, PT ;  /* 0x000000ff1900720c */ /* 0x000fe20003f06270 */
[----:B------:R-:W-:Y:S01]  /*1320*/  @!P4 IMAD.IADD R14, R14, 0x1, -R2 ;  /* 0x000000010e0ec824 */ /* 0x000fe200078e0a02 */
[C---:B------:R-:W-:Y:S01]  /*1330*/  ISETP.GT.U32.AND P4, PT, R2.reuse, R17, PT ;  /* 0x000000110200720c */ /* 0x040fe20003f84070 */
[----:B------:R-:W-:Y:S01]  /*1340*/  @!P3 IMAD.MOV R13, RZ, RZ, -R13 ;  /* 0x000000ffff0db224 */ /* 0x000fe200078e0a0d */
[----:B------:R-:W-:Y:S01]  /*1350*/  ISETP.GT.U32.AND P3, PT, R2, R16, PT ;  /* 0x000000100200720c */ /* 0x000fe20003f64070 */
[----:B------:R-:W-:Y:S01]  /*1360*/  IMAD.HI.U32 R19, R7, R22, RZ ;  /* 0x0000001607137227 */ /* 0x000fe200078e00ff */
[----:B------:R-:W-:-:S02]  /*1370*/  LOP3.LUT R25, R6, 0x30, RZ, 0xfc, !PT ;  /* 0x0000003006197812 */ /* 0x000fc400078efcff */
[----:B------:R-:W-:Y:S01]  /*1380*/  ISETP.GE.AND P2, PT, R23, RZ, PT ;  /* 0x000000ff1700720c */ /* 0x000fe20003f46270 */
[----:B------:R-:W-:Y:S01]  /*1390*/  IMAD.MOV R19, RZ, RZ, -R19 ;  /* 0x000000ffff137224 */ /* 0x000fe200078e0a13 */
[----:B------:R-:W-:Y:S01]  /*13a0*/  IABS R23, R25 ;  /* 0x0000001900177213 */ /* 0x000fe20000000000 */
[----:B------:R-:W-:Y:S01]  /*13b0*/  IMAD.HI.U32 R18, R7, R20, RZ ;  /* 0x0000001407127227 */ /* 0x000fe200078e00ff */
[----:B------:R-:W-:Y:S02]  /*13c0*/  IABS R46, R53 ;  /* 0x00000035002e7213 */ /* 0x000fe40000000000 */
[----:B------:R-:W-:Y:S01]  /*13d0*/  LOP3.LUT R54, R6, 0x98, RZ, 0xfc, !PT ;  /* 0x0000009806367812 */ /* 0x000fe200078efcff */
[----:B------:R-:W-:Y:S01]  /*13e0*/  IMAD R19, R2, R19, R22 ;  /* 0x0000001302137224 */ /* 0x000fe200078e0216 */
[C---:B------:R-:W-:Y:S01]  /*13f0*/  LOP3.LUT R58, R6.reuse, 0xa0, RZ, 0xfc, !PT ;  /* 0x000000a0063a7812 */ /* 0x040fe200078efcff */
[----:B------:R-:W-:Y:S01]  /*1400*/  @!P5 IMAD.IADD R15, R15, 0x1, -R2 ;  /* 0x000000010f0fd824 */ /* 0x000fe200078e0a02 */
[----:B------:R-:W-:Y:S01]  /*1410*/  ISETP.GE.AND P5, PT, R21, RZ, PT ;  /* 0x000000ff1500720c */ /* 0x000fe20003fa6270 */
[----:B------:R-:W-:Y:S01]  /*1420*/  IMAD.MOV R21, RZ, RZ, -R18 ;  /* 0x000000ffff157224 */ /* 0x000fe200078e0a12 */
[----:B------:R-:W-:Y:S01]  /*1430*/  LOP3.LUT R56, R6, 0x9c, RZ, 0xfc, !PT ;  /* 0x0000009c06387812 */ /* 0x000fe200078efcff */
[--C-:B------:R-:W-:Y:S01]  /*1440*/  @!P4 IMAD.IADD R17, R17, 0x1, -R2.reuse ;  /* 0x000000011111c824 */ /* 0x100fe200078e0a02 */
[----:B------:R-:W-:Y:S01]  /*1450*/  IABS R55, R58 ;  /* 0x0000003a00377213 */ /* 0x000fe20000000000 */
[----:B------:R-:W-:Y:S01]  /*1460*/  @!P3 IMAD.IADD R16, R16, 0x1, -R2 ;  /* 0x000000011010b824 */ /* 0x000fe200078e0a02 */
[C---:B------:R-:W-:Y:S01]  /*1470*/  ISETP.GT.U32.AND P3, PT, R2.reuse, R19, PT ;  /* 0x000000130200720c */ /* 0x040fe20003f64070 */
[C---:B------:R-:W-:Y:S01]  /*1480*/  IMAD R18, R2.reuse, R21, R20 ;  /* 0x0000001502127224 */ /* 0x040fe200078e0214 */
[----:B------:R-:W-:Y:S01]  /*1490*/  ISETP.GT.U32.AND P4, PT, R2, R17, PT ;  /* 0x000000110200720c */ /* 0x000fe20003f84070 */
[----:B------:R-:W-:Y:S01]  /*14a0*/  @!P1 IMAD.MOV R14, RZ, RZ, -R14 ;  /* 0x000000ffff0e9224 */ /* 0x000fe200078e0a0e */
[----:B------:R-:W-:Y:S01]  /*14b0*/  LOP3.LUT R21, R6, 0x34, RZ, 0xfc, !PT ;  /* 0x0000003406157812 */ /* 0x000fe200078efcff */
[----:B------:R-:W-:Y:S01]  /*14c0*/  IMAD.HI.U32 R20, R7, R23, RZ ;  /* 0x0000001707147227 */ /* 0x000fe200078e00ff */
[----:B------:R-:W-:-:S02]  /*14d0*/  ISETP.GT.U32.AND P1, PT, R2, R18, PT ;  /* 0x000000120200720c */ /* 0x000fc40003f24070 */
[C---:B------:R-:W-:Y:S01]  /*14e0*/  LOP3.LUT R60, R6.reuse, 0xa4, RZ, 0xfc, !PT ;  /* 0x000000a4063c7812 */ /* 0x040fe200078efcff */
[----:B------:R-:W-:Y:S01]  /*14f0*/  IMAD.MOV R20, RZ, RZ, -R20 ;  /* 0x000000ffff147224 */ /* 0x000fe200078e0a14 */
[----:B------:R-:W-:Y:S01]  /*1500*/  LOP3.LUT R61, R6, 0xa8, RZ, 0xfc, !PT ;  /* 0x000000a8063d7812 */ /* 0x000fe200078efcff */
[----:B------:R-:W-:Y:S01]  /*1510*/  @!P6 IMAD.MOV R15, RZ, RZ, -R15 ;  /* 0x000000ffff0fe224 */ /* 0x000fe200078e0a0f */
[----:B------:R-:W-:Y:S01]  /*1520*/  ISETP.GE.AND P6, PT, R24, RZ, PT ;  /* 0x000000ff1800720c */ /* 0x000fe20003fc6270 */
[--C-:B------:R-:W-:Y:S01]  /*1530*/  @!P3 IMAD.IADD R19, R19, 0x1, -R2.reuse ;  /* 0x000000011313b824 */ /* 0x100fe200078e0a02 */
[----:B------:R-:W-:Y:S01]  /*1540*/  IABS R24, R21 ;  /* 0x0000001500187213 */ /* 0x000fe20000000000 */
[--C-:B------:R-:W-:Y:S01]  /*1550*/  @!P4 IMAD.IADD R17, R17, 0x1, -R2.reuse ;  /* 0x000000011111c824 */ /* 0x100fe200078e0a02 */
[----:B------:R-:W-:Y:S01]  /*1560*/  ISETP.GE.AND P4, PT, R25, RZ, PT ;  /* 0x000000ff1900720c */ /* 0x000fe20003f86270 */
[C---:B------:R-:W-:Y:S01]  /*1570*/  IMAD R20, R2.reuse, R20, R23 ;  /* 0x0000001402147224 */ /* 0x040fe200078e0217 */
[----:B------:R-:W-:Y:S01]  /*1580*/  ISETP.GT.U32.AND P3, PT, R2, R19, PT ;  /* 0x000000130200720c */ /* 0x000fe20003f64070 */
[----:B------:R-:W-:Y:S01]  /*1590*/  @!P1 IMAD.IADD R18, R18, 0x1, -R2 ;  /* 0x0000000112129824 */ /* 0x000fe200078e0a02 */
[----:B------:R-:W-:Y:S01]  /*15a0*/  ISETP.GE.AND P1, PT, R21, RZ, PT ;  /* 0x000000ff1500720c */ /* 0x000fe20003f26270 */
[----:B------:R-:W-:Y:S01]  /*15b0*/  @!P5 IMAD.MOV R17, RZ, RZ, -R17 ;  /* 0x000000ffff11d224 */ /* 0x000fe200078e0a11 */
[----:B------:R-:W-:Y:S01]  /*15c0*/  ISETP.GT.U32.AND P5, PT, R2, R20, PT ;  /* 0x000000140200720c */ /* 0x000fe20003fa4070 */
[----:B------:R-:W-:Y:S01]  /*15d0*/  IMAD.HI.U32 R21, R7, R24, RZ ;  /* 0x0000001807157227 */ /* 0x000fe200078e00ff */
[----:B------:R-:W-:-:S02]  /*15e0*/  IABS R25, R27 ;  /* 0x0000001b00197213 */ /* 0x000fc40000000000 */
[----:B------:R-:W-:Y:S01]  /*15f0*/  IABS R57, R60 ;  /* 0x0000003c00397213 */ /* 0x000fe20000000000 */
[----:B------:R-:W-:Y:S01]  /*1600*/  IMAD.MOV R21, RZ, RZ, -R21 ;  /* 0x000000ffff157224 */ /* 0x000fe200078e0a15 */
[----:B------:R-:W-:Y:S01]  /*1610*/  IABS R59, R61 ;  /* 0x0000003d003b7213 */ /* 0x000fe20000000000 */
[----:B------:R-:W-:Y:S01]  /*1620*/  @!P0 IMAD.MOV R16, RZ, RZ, -R16 ;  /* 0x000000ffff108224 */ /* 0x000fe200078e0a10 */
[----:B------:R-:W-:Y:S01]  /*1630*/  ISETP.GT.U32.AND P0, PT, R2, R18, PT ;  /* 0x000000120200720c */ /* 0x000fe20003f04070 */
[----:B------:R-:W-:Y:S01]  /*1640*/  @!P3 IMAD.IADD R19, R19, 0x1, -R2 ;  /* 0x000000011313b824 */ /* 0x000fe200078e0a02 */
[----:B------:R-:W-:Y:S01]  /*1650*/  ISETP.GE.AND P3, PT, R28, RZ, PT ;  /* 0x000000ff1c00720c */ /* 0x000fe20003f66270 */
[----:B------:R-:W-:Y:S01]  /*1660*/  IMAD R21, R2, R21, R24 ;  /* 0x0000001502157224 */ /* 0x000fe200078e0218 */
[----:B------:R-:W-:Y:S01]  /*1670*/  LOP3.LUT R24, R6, 0x40, RZ, 0xfc, !PT ;  /* 0x0000004006187812 */ /* 0x000fe200078efcff */
[----:B------:R-:W-:Y:S01]  /*1680*/  @!P5 IMAD.IADD R20, R20, 0x1, -R2 ;  /* 0x000000011414d824 */ /* 0x000fe200078e0a02 */
[----:B------:R-:W-:Y:S01]  /*1690*/  IABS R28, R33 ;  /* 0x00000021001c7213 */ /* 0x000fe20000000000 */
[----:B------:R-:W-:Y:S01]  /*16a0*/  @!P6 IMAD.MOV R19, RZ, RZ, -R19 ;  /* 0x000000ffff13e224 */ /* 0x000fe200078e0a13 */
[C---:B------:R-:W-:Y:S01]  /*16b0*/  ISETP.GT.U32.AND P6, PT, R2.reuse, R21, PT ;  /* 0x000000150200720c */ /* 0x040fe20003fc4070 */
[----:B------:R-:W-:Y:S01]  /*16c0*/  IMAD.HI.U32 R22, R7, R25, RZ ;  /* 0x0000001907167227 */ /* 0x000fe200078e00ff */
[----:B------:R-:W-:-:S02]  /*16d0*/  ISETP.GT.U32.AND P5, PT, R2, R20, PT ;  /* 0x000000140200720c */ /* 0x000fc40003fa4070 */
[C---:B------:R-:W-:Y:S01]  /*16e0*/  LOP3.LUT R62, R6.reuse, 0xc0, RZ, 0xfc, !PT ;  /* 0x000000c0063e7812 */ /* 0x040fe200078efcff */
[----:B------:R-:W-:Y:S01]  /*16f0*/  IMAD.MOV R22, RZ, RZ, -R22 ;  /* 0x000000ffff167224 */ /* 0x000fe200078e0a16 */
[----:B------:R-:W-:Y:S01]  /*1700*/  LOP3.LUT R64, R6, 0xc4, RZ, 0xfc, !PT ;  /* 0x000000c406407812 */ /* 0x000fe200078efcff */
[--C-:B------:R-:W-:Y:S01]  /*1710*/  @!P0 IMAD.IADD R18, R18, 0x1, -R2.reuse ;  /* 0x0000000112128824 */ /* 0x100fe200078e0a02 */
[----:B------:R-:W-:Y:S01]  /*1720*/  ISETP.GE.AND P0, PT, R27, RZ, PT ;  /* 0x000000ff1b00720c */ /* 0x000fe20003f06270 */
[----:B------:R-:W-:Y:S01]  /*1730*/  IMAD R22, R2, R22, R25 ;  /* 0x0000001602167224 */ /* 0x000fe200078e0219 */
[----:B------:R-:W-:Y:S01]  /*1740*/  IABS R27, R24 ;  /* 0x00000018001b7213 */ /* 0x000fe20000000000 */
[----:B------:R-:W-:Y:S01]  /*1750*/  IMAD.HI.U32 R23, R7, R26, RZ ;  /* 0x0000001a07177227 */ /* 0x000fe200078e00ff */
[C---:B------:R-:W-:Y:S02]  /*1760*/  LOP3.LUT R72, R6.reuse, 0xd4, RZ, 0xfc, !PT ;  /* 0x000000d406487812 */ /* 0x040fe400078efcff */
[----:B------:R-:W-:Y:S01]  /*1770*/  LOP3.LUT R70, R6, 0xd0, RZ, 0xfc, !PT ;  /* 0x000000d006467812 */ /* 0x000fe200078efcff */
[----:B------:R-:W-:Y:S01]  /*1780*/  @!P6 IMAD.IADD R21, R21, 0x1, -R2 ;  /* 0x000000011515e824 */ /* 0x000fe200078e0a02 */
[----:B------:R-:W-:Y:S01]  /*1790*/  IABS R77, R72 ;  /* 0x00000048004d7213 */ /* 0x000fe20000000000 */
[----:B------:R-:W-:Y:S01]  /*17a0*/  @!P2 IMAD.MOV R18, RZ, RZ, -R18 ;  /* 0x000000ffff12a224 */ /* 0x000fe200078e0a12 */
[----:B------:R-:W-:Y:S01]  /*17b0*/  ISETP.GE.AND P2, PT, R24, RZ, PT ;  /* 0x000000ff1800720c */ /* 0x000fe20003f46270 */
[----:B------:R-:W-:Y:S01]  /*17c0*/  @!P5 IMAD.IADD R20, R20, 0x1, -R2 ;  /* 0x000000011414d824 */ /* 0x000fe200078e0a02 */
[C---:B------:R-:W-:Y:S01]  /*17d0*/  ISETP.GT.U32.AND P5, PT, R2.reuse, R22, PT ;  /* 0x000000160200720c */ /* 0x040fe20003fa4070 */
[----:B------:R-:W-:Y:S01]  /*17e0*/  IMAD.MOV R23, RZ, RZ, -R23 ;  /* 0x000000ffff177224 */ /* 0x000fe200078e0a17 */
[----:B------:R-:W-:Y:S01]  /*17f0*/  ISETP.GT.U32.AND P6, PT, R2, R21, PT ;  /* 0x000000150200720c */ /* 0x000fe20003fc4070 */
[----:B------:R-:W-:Y:S01]  /*1800*/  IMAD.HI.U32 R24, R7, R27, RZ ;  /* 0x0000001b07187227 */ /* 0x000fe200078e00ff */
[----:B------:R-:W-:-:S02]  /*1810*/  IABS R75, R70 ;  /* 0x00000046004b7213 */ /* 0x000fc40000000000 */
[----:B------:R-:W-:Y:S01]  /*1820*/  LOP3.LUT R68, R6, 0xcc, RZ, 0xfc, !PT ;  /* 0x000000cc06447812 */ /* 0x000fe200078efcff */
[----:B------:R-:W-:Y:S01]  /*1830*/  IMAD R23, R2, R23, R26 ;  /* 0x0000001702177224 */ /* 0x000fe200078e021a */
[----:B------:R-:W-:Y:S01]  /*1840*/  LOP3.LUT R74, R6, 0xd8, RZ, 0xfc, !PT ;  /* 0x000000d8064a7812 */ /* 0x000fe200078efcff */
[----:B------:R-:W-:Y:S01]  /*1850*/  IMAD.MOV R24, RZ, RZ, -R24 ;  /* 0x000000ffff187224 */ /* 0x000fe200078e0a18 */
[----:B------:R-:W-:Y:S01]  /*1860*/  IABS R73, R68 ;  /* 0x0000004400497213 */ /* 0x000fe20000000000 */
[----:B------:R-:W-:Y:S01]  /*1870*/  @!P4 IMAD.MOV R20, RZ, RZ, -R20 ;  /* 0x000000ffff14c224 */ /* 0x000fe200078e0a14 */
[C---:B------:R-:W-:Y:S01]  /*1880*/  ISETP.GT.U32.AND P4, PT, R2.reuse, R23, PT ;  /* 0x000000170200720c */ /* 0x040fe20003f84070 */
[----:B------:R-:W-:Y:S01]  /*1890*/  IMAD R24, R2, R24, R27 ;  /* 0x0000001802187224 */ /* 0x000fe200078e021b */
[----:B------:R-:W-:Y:S01]  /*18a0*/  IABS R79, R74 ;  /* 0x0000004a004f7213 */ /* 0x000fe20000000000 */
[--C-:B------:R-:W-:Y:S01]  /*18b0*/  @!P5 IMAD.IADD R22, R22, 0x1, -R2.reuse ;  /* 0x000000011616d824 */ /* 0x100fe200078e0a02 */
[----:B------:R-:W-:Y:S01]  /*18c0*/  LOP3.LUT R76, R6, 0xdc, RZ, 0xfc, !PT ;  /* 0x000000dc064c7812 */ /* 0x000fe200078efcff */
[----:B------:R-:W-:Y:S01]  /*18d0*/  @!P6 IMAD.IADD R21, R21, 0x1, -R2 ;  /* 0x000000011515e824 */ /* 0x000fe200078e0a02 */
[C---:B------:R-:W-:Y:S01]  /*18e0*/  ISETP.GT.U32.AND P6, PT, R2.reuse, R24, PT ;  /* 0x000000180200720c */ /* 0x040fe20003fc4070 */
[----:B------:R-:W-:Y:S01]  /*18f0*/  IMAD.HI.U32 R25, R7, R28, RZ ;  /* 0x0000001c07197227 */ /* 0x000fe200078e00ff */
[----:B------:R-:W-:-:S02]  /*1900*/  ISETP.GT.U32.AND P5, PT, R2, R22, PT ;  /* 0x000000160200720c */ /* 0x000fc40003fa4070 */
[C---:B------:R-:W-:Y:S01]  /*1910*/  LOP3.LUT R78, R6.reuse, 0xe0, RZ, 0xfc, !PT ;  /* 0x000000e0064e7812 */ /* 0x040fe200078efcff */
[----:B------:R-:W-:Y:S01]  /*1920*/  IMAD.HI.U32 R26, R7, R29, RZ ;  /* 0x0000001d071a7227 */ /* 0x000fe200078e00ff */
[C---:B------:R-:W-:Y:S02]  /*1930*/  LOP3.LUT R80, R6.reuse, 0xe4, RZ, 0xfc, !PT ;  /* 0x000000e406507812 */ /* 0x040fe400078efcff */
[----:B------:R-:W-:Y:S01]  /*1940*/  IABS R81, R76 ;  /* 0x0000004c00517213 */ /* 0x000fe20000000000 */
[----:B------:R-:W-:Y:S01]  /*1950*/  IMAD.MOV R25, RZ, RZ, -R25 ;  /* 0x000000ffff197224 */ /* 0x000fe200078e0a19 */
[----:B------:R-:W-:Y:S01]  /*1960*/  IABS R83, R78 ;  /* 0x0000004e00537213 */ /* 0x000fe20000000000 */
[----:B------:R-:W-:Y:S01]  /*1970*/  @!P4 IMAD.IADD R23, R23, 0x1, -R2 ;  /* 0x000000011717c824 */ /* 0x000fe200078e0a02 */
[----:B------:R-:W-:Y:S01]  /*1980*/  IABS R85, R80 ;  /* 0x0000005000557213 */ /* 0x000fe20000000000 */
[----:B------:R-:W-:Y:S01]  /*1990*/  IMAD.MOV R26, RZ, RZ, -R26 ;  /* 0x000000ffff1a7224 */ /* 0x000fe200078e0a1a */
[----:B------:R-:W-:Y:S01]  /*19a0*/  LOP3.LUT R82, R6, 0xe8, RZ, 0xfc, !PT ;  /* 0x000000e806527812 */ /* 0x000fe200078efcff */
[----:B------:R-:W-:Y:S01]  /*19b0*/  IMAD R25, R2, R25, R28 ;  /* 0x0000001902197224 */ /* 0x000fe200078e021c */
[----:B------:R-:W-:Y:S01]  /*19c0*/  LOP3.LUT R84, R6, 0xec, RZ, 0xfc, !PT ;  /* 0x000000ec06547812 */ /* 0x000fe200078efcff */
[----:B------:R-:W-:Y:S01]  /*19d0*/  @!P6 IMAD.IADD R24, R24, 0x1, -R2 ;  /* 0x000000011818e824 */ /* 0x000fe200078e0a02 */
[----:B------:R-:W-:Y:S01]  /*19e0*/  ISETP.GT.U32.AND P6, PT, R2, R23, PT ;  /* 0x000000170200720c */ /* 0x000fe20003fc4070 */
[----:B------:R-:W-:Y:S01]  /*19f0*/  IMAD.HI.U32 R27, R7, R30, RZ ;  /* 0x0000001e071b7227 */ /* 0x000fe200078e00ff */
[----:B------:R-:W-:-:S02]  /*1a00*/  LOP3.LUT R86, R6, 0xf0, RZ, 0xfc, !PT ;  /* 0x000000f006567812 */ /* 0x000fc400078efcff */
[----:B------:R-:W-:Y:S01]  /*1a10*/  LOP3.LUT R88, R6, 0xf4, RZ, 0xfc, !PT ;  /* 0x000000f406587812 */ /* 0x000fe200078efcff */
[----:B------:R-:W-:Y:S01]  /*1a20*/  IMAD R26, R2, R26, R29 ;  /* 0x0000001a021a7224 */ /* 0x000fe200078e021d */
[----:B------:R-:W-:Y:S01]  /*1a30*/  IABS R87, R82 ;  /* 0x0000005200577213 */ /* 0x000fe20000000000 */
[----:B------:R-:W-:Y:S01]  /*1a40*/  @!P5 IMAD.IADD R22, R22, 0x1, -R2 ;  /* 0x000000011616d824 */ /* 0x000fe200078e0a02 */
[C---:B------:R-:W-:Y:S01]  /*1a50*/  ISETP.GT.U32.AND P5, PT, R2.reuse, R25, PT ;  /* 0x000000190200720c */ /* 0x040fe20003fa4070 */
[----:B------:R-:W-:Y:S01]  /*1a60*/  IMAD.MOV R27, RZ, RZ, -R27 ;  /* 0x000000ffff1b7224 */ /* 0x000fe200078e0a1b */
[----:B------:R-:W-:Y:S01]  /*1a70*/  ISETP.GT.U32.AND P4, PT, R2, R26, PT ;  /* 0x0000001a0200720c */ /* 0x000fe20003f84070 */
[----:B------:R-:W-:Y:S01]  /*1a80*/  IMAD.HI.U32 R28, R7, R31, RZ ;  /* 0x0000001f071c7227 */ /* 0x000fe200078e00ff */
[----:B------:R-:W-:-:S03]  /*1a90*/  LOP3.LUT R66, R6, 0xf8, RZ, 0xfc, !PT ;  /* 0x000000f806427812 */ /* 0x000fc600078efcff */
[C---:B------:R-:W-:Y:S01]  /*1aa0*/  IMAD R27, R2.reuse, R27, R30 ;  /* 0x0000001b021b7224 */ /* 0x040fe200078e021e */
[----:B------:R-:W-:Y:S01]  /*1ab0*/  IABS R30, R38 ;  /* 0x00000026001e7213 */ /* 0x000fe20000000000 */
[--C-:B------:R-:W-:Y:S02]  /*1ac0*/  @!P6 IMAD.IADD R23, R23, 0x1, -R2.reuse ;  /* 0x000000011717e824 */ /* 0x100fe400078e0a02 */
[----:B------:R-:W-:Y:S01]  /*1ad0*/  @!P1 IMAD.MOV R21, RZ, RZ, -R21 ;  /* 0x000000ffff159224 */ /* 0x000fe200078e0a15 */
[----:B------:R-:W-:Y:S01]  /*1ae0*/  BAR.SYNC.DEFER_BLOCKING 0x0 ;  /* 0x0000000000007b1d */ /* 0x000fe20000010000 */
[C---:B------:R-:W-:Y:S01]  /*1af0*/  ISETP.GT.U32.AND P6, PT, R2.reuse, R27, PT ;  /* 0x0000001b0200720c */ /* 0x040fe20003fc4070 */
[--C-:B------:R-:W-:Y:S01]  /*1b00*/  @!P5 IMAD.IADD R25, R25, 0x1, -R2.reuse ;  /* 0x000000011919d824 */ /* 0x100fe200078e0a02 */
[----:B------:R-:W-:Y:S01]  /*1b10*/  ISETP.GT.U32.AND P5, PT, R2, R24, PT ;  /* 0x000000180200720c */ /* 0x000fe20003fa4070 */
[----:B------:R-:W-:Y:S02]  /*1b20*/  @!P4 IMAD.IADD R26, R26, 0x1, -R2 ;  /* 0x000000011a1ac824 */ /* 0x000fe400078e0a02 */
[----:B------:R-:W-:Y:S01]  /*1b30*/  IMAD.MOV R28, RZ, RZ, -R28 ;  /* 0x000000ffff1c7224 */ /* 0x000fe200078e0a1c */
[C---:B------:R-:W-:Y:S01]  /*1b40*/  ISETP.GT.U32.AND P1, PT, R2.reuse, R25, PT ;  /* 0x000000190200720c */ /* 0x040fe20003f24070 */
[----:B------:R-:W-:Y:S01]  /*1b50*/  IMAD.HI.U32 R29, R7, R30, RZ ;  /* 0x0000001e071d7227 */ /* 0x000fe200078e00ff */
[----:B------:R-:W-:-:S03]  /*1b60*/  ISETP.GT.U32.AND P4, PT, R2, R26, PT ;  /* 0x0000001a0200720c */ /* 0x000fc60003f84070 */
[----:B------:R-:W-:Y:S02]  /*1b70*/  IMAD R28, R2, R28, R31 ;  /* 0x0000001c021c7224 */ /* 0x000fe400078e021f */
[----:B------:R-:W-:Y:S01]  /*1b80*/  @!P6 IMAD.IADD R27, R27, 0x1, -R2 ;  /* 0x000000011b1be824 */ /* 0x000fe200078e0a02 */
[----:B------:R-:W-:Y:S01]  /*1b90*/  ISETP.GE.AND P6, PT, R35, RZ, PT ;  /* 0x000000ff2300720c */ /* 0x000fe20003fc6270 */
[----:B------:R-:W-:Y:S01]  /*1ba0*/  IMAD.MOV R29, RZ, RZ, -R29 ;  /* 0x000000ffff1d7224 */ /* 0x000fe200078e0a1d */
[----:B------:R-:W-:Y:S01]  /*1bb0*/  IABS R35, R41 ;  /* 0x0000002900237213 */ /* 0x000fe20000000000 */
[----:B------:R-:W-:-:S04]  /*1bc0*/  IMAD.HI.U32 R31, R7, R34, RZ ;  /* 0x00000022071f7227 */ /* 0x000fc800078e00ff */
[----:B------:R-:W-:Y:S01]  /*1bd0*/  @!P5 IMAD.IADD R24, R24, 0x1, -R2 ;  /* 0x000000011818d824 */ /* 0x000fe200078e0a02 */
[C---:B------:R-:W-:Y:S01]  /*1be0*/  ISETP.GT.U32.AND P5, PT, R2.reuse, R28, PT ;  /* 0x0000001c0200720c */ /* 0x040fe20003fa4070 */
[----:B------:R-:W-:Y:S02]  /*1bf0*/  IMAD R29, R2, R29, R30 ;  /* 0x0000001d021d7224 */ /* 0x000fe400078e021e */
[----:B------:R-:W-:-:S04]  /*1c00*/  IMAD.HI.U32 R30, R7, R32, RZ ;  /* 0x00000020071e7227 */ /* 0x000fc800078e00ff */
[----:B------:R-:W-:Y:S02]  /*1c10*/  IMAD.MOV R31, RZ, RZ, -R31 ;  /* 0x000000ffff1f7224 */ /* 0x000fe400078e0a1f */
[--C-:B------:R-:W-:Y:S01]  /*1c20*/  @!P1 IMAD.IADD R25, R25, 0x1, -R2.reuse ;  /* 0x0000000119199824 */ /* 0x100fe200078e0a02 */
[----:B------:R-:W-:Y:S01]  /*1c30*/  ISETP.GE.AND P1, PT, R33, RZ, PT ;  /* 0x000000ff2100720c */ /* 0x000fe20003f26270 */
[----:B------:R-:W-:Y:S01]  /*1c40*/  @!P4 IMAD.IADD R26, R26, 0x1, -R2 ;  /* 0x000000011a1ac824 */ /* 0x000fe200078e0a02 */
[C---:B------:R-:W-:Y:S01]  /*1c50*/  ISETP.GT.U32.AND P4, PT, R2.reuse, R29, PT ;  /* 0x0000001d0200720c */ /* 0x040fe20003f84070 */
[----:B------:R-:W-:Y:S02]  /*1c60*/  IMAD.MOV R33, RZ, RZ, -R30 ;  /* 0x000000ffff217224 */ /* 0x000fe400078e0a1e */
[----:B------:R-:W-:Y:S01]  /*1c70*/  IMAD R31, R2, R31, R34 ;  /* 0x0000001f021f7224 */ /* 0x000fe200078e0222 */
[----:B------:R-:W-:Y:S01]  /*1c80*/  LOP3.LUT R34, R6, 0x68, RZ, 0xfc, !PT ;  /* 0x0000006806227812 */ /* 0x000fe200078efcff */
[----:B------:R-:W-:-:S02]  /*1c90*/  IMAD R30, R2, R33, R32 ;  /* 0x00000021021e7224 */ /* 0x000fc400078e0220 */
[----:B------:R-:W-:Y:S01]  /*1ca0*/  @!P0 IMAD.MOV R22, RZ, RZ, -R22 ;  /* 0x000000ffff168224 */ /* 0x000fe200078e0a16 */
[C---:B------:R-:W-:Y:S01]  /*1cb0*/  ISETP.GT.U32.AND P0, PT, R2.reuse, R27, PT ;  /* 0x0000001b0200720c */ /* 0x040fe20003f04070 */
[----:B------:R-:W-:Y:S01]  /*1cc0*/  @!P6 IMAD.MOV R26, RZ, RZ, -R26 ;  /* 0x000000ffff1ae224 */ /* 0x000fe200078e0a1a */
[----:B------:R-:W-:Y:S01]  /*1cd0*/  ISETP.GT.U32.AND P6, PT, R2, R31, PT ;  /* 0x0000001f0200720c */ /* 0x000fe20003fc4070 */
[----:B------:R-:W-:Y:S01]  /*1ce0*/  @!P5 IMAD.IADD R28, R28, 0x1, -R2 ;  /* 0x000000011c1cd824 */ /* 0x000fe200078e0a02 */
[----:B------:R-:W-:Y:S01]  /*1cf0*/  ISETP.GE.AND P5, PT, R36, RZ, PT ;  /* 0x000000ff2400720c */ /* 0x000fe20003fa6270 */
[----:B------:R-:W-:Y:S01]  /*1d00*/  @!P2 IMAD.MOV R24, RZ, RZ, -R24 ;  /* 0x000000ffff18a224 */ /* 0x000fe200078e0a18 */
[----:B------:R-:W-:Y:S01]  /*1d10*/  ISETP.GT.U32.AND P2, PT, R2, R30, PT ;  /* 0x0000001e0200720c */ /* 0x000fe20003f44070 */
[----:B------:R-:W-:Y:S01]  /*1d20*/  IMAD.MOV.U32 R33, RZ, RZ, R35 ;  /* 0x000000ffff217224 */ /* 0x000fe200078e0023 */
[----:B------:R-:W-:Y:S01]  /*1d30*/  LOP3.LUT R35, R6, 0x6c, RZ, 0xfc, !PT ;  /* 0x0000006c06237812 */ /* 0x000fe200078efcff */
[----:B------:R-:W-:Y:S01]  /*1d40*/  @!P3 IMAD.MOV R23, RZ, RZ, -R23 ;  /* 0x000000ffff17b224 */ /* 0x000fe200078e0a17 */
[----:B------:R-:W-:Y:S01]  /*1d50*/  ISETP.GT.U32.AND P3, PT, R2, R28, PT ;  /* 0x0000001c0200720c */ /* 0x000fe20003f64070 */
[----:B------:R-:W-:-:S04]  /*1d60*/  IMAD.HI.U32 R32, R7, R33, RZ ;  /* 0x0000002107207227 */ /* 0x000fc800078e00ff */
[----:B------:R-:W-:Y:S01]  /*1d70*/  @!P1 IMAD.MOV R25, RZ, RZ, -R25 ;  /* 0x000000ffff199224 */ /* 0x000fe200078e0a19 */
[----:B------:R-:W-:Y:S01]  /*1d80*/  ISETP.GE.AND P1, PT, R37, RZ, PT ;  /* 0x000000ff2500720c */ /* 0x000fe20003f26270 */
[--C-:B------:R-:W-:Y:S01]  /*1d90*/  @!P4 IMAD.IADD R29, R29, 0x1, -R2.reuse ;  /* 0x000000011d1dc824 */ /* 0x100fe200078e0a02 */
[----:B------:R-:W-:Y:S01]  /*1da0*/  IABS R37, R34 ;  /* 0x0000002200257213 */ /* 0x000fe20000000000 */
[----:B------:R-:W-:Y:S01]  /*1db0*/  @!P0 IMAD.IADD R27, R27, 0x1, -R2 ;  /* 0x000000011b1b8824 */ /* 0x000fe200078e0a02 */
[----:B------:R-:W-:Y:S01]  /*1dc0*/  ISETP.GE.AND P0, PT, R38, RZ, PT ;  /* 0x000000ff2600720c */ /* 0x000fe20003f06270 */
[----:B------:R-:W-:Y:S01]  /*1dd0*/  IMAD.MOV R32, RZ, RZ, -R32 ;  /* 0x000000ffff207224 */ /* 0x000fe200078e0a20 */
[----:B------:R-:W-:Y:S01]  /*1de0*/  ISETP.GT.U32.AND P4, PT, R2, R29, PT ;  /* 0x0000001d0200720c */ /* 0x000fe20003f84070 */
[--C-:B------:R-:W-:Y:S01]  /*1df0*/  @!P6 IMAD.IADD R31, R31, 0x1, -R2.reuse ;  /* 0x000000011f1fe824 */ /* 0x100fe200078e0a02 */
[----:B------:R-:W-:Y:S01]  /*1e00*/  IABS R38, R35 ;  /* 0x0000002300267213 */ /* 0x000fe20000000000 */
[--C-:B------:R-:W-:Y:S01]  /*1e10*/  @!P2 IMAD.IADD R30, R30, 0x1, -R2.reuse ;  /* 0x000000011e1ea824 */ /* 0x100fe200078e0a02 */
[----:B------:R-:W-:Y:S01]  /*1e20*/  ISETP.GE.AND P2, PT, R41, RZ, PT ;  /* 0x000000ff2900720c */ /* 0x000fe20003f46270 */
[----:B------:R-:W-:Y:S01]  /*1e30*/  IMAD R32, R2, R32, R33 ;  /* 0x0000002002207224 */ /* 0x000fe200078e0221 */
[----:B------:R-:W-:Y:S01]  /*1e40*/  LOP3.LUT R33, R6, 0x64, RZ, 0xfc, !PT ;  /* 0x0000006406217812 */ /* 0x000fe200078efcff */
[----:B------:R-:W-:Y:S01]  /*1e50*/  @!P5 IMAD.MOV R27, RZ, RZ, -R27 ;  /* 0x000000ffff1bd224 */ /* 0x000fe200078e0a1b */
[----:B------:R-:W-:Y:S01]  /*1e60*/  ISETP.GT.U32.AND P5, PT, R2, R31, PT ;  /* 0x0000001f0200720c */ /* 0x000fe20003fa4070 */
[----:B------:R-:W-:Y:S01]  /*1e70*/  @!P3 IMAD.IADD R28, R28, 0x1, -R2 ;  /* 0x000000011c1cb824 */ /* 0x000fe200078e0a02 */
[----:B------:R-:W-:-:S02]  /*1e80*/  ISETP.GT.U32.AND P6, PT, R2, R30, PT ;  /* 0x0000001e0200720c */ /* 0x000fc40003fc4070 */
[----:B------:R-:W-:Y:S01]  /*1e90*/  IABS R36, R33 ;  /* 0x0000002100247213 */ /* 0x000fe20000000000 */
[----:B------:R-:W-:Y:S01]  /*1ea0*/  @!P1 IMAD.MOV R28, RZ, RZ, -R28 ;  /* 0x000000ffff1c9224 */ /* 0x000fe200078e0a1c */
[----:B------:R-:W-:Y:S01]  /*1eb0*/  ISETP.GE.AND P3, PT, R39, RZ, PT ;  /* 0x000000ff2700720c */ /* 0x000fe20003f66270 */
[--C-:B------:R-:W-:Y:S01]  /*1ec0*/  @!P4 IMAD.IADD R29, R29, 0x1, -R2.reuse ;  /* 0x000000011d1dc824 */ /* 0x100fe200078e0a02 */
[----:B------:R-:W-:Y:S01]  /*1ed0*/  ISETP.GE.AND P1, PT, R33, RZ, PT ;  /* 0x000000ff2100720c */ /* 0x000fe20003f26270 */
[----:B------:R-:W-:Y:S01]  /*1ee0*/  IMAD.HI.U32 R33, R7, R36, RZ ;  /* 0x0000002407217227 */ /* 0x000fe200078e00ff */
[----:B------:R-:W-:Y:S02]  /*1ef0*/  ISETP.GE.AND P4, PT, R40, RZ, PT ;  /* 0x000000ff2800720c */ /* 0x000fe40003f86270 */
[----:B------:R-:W-:Y:S01]  /*1f00*/  IABS R39, R42 ;  /* 0x0000002a00277213 */ /* 0x000fe20000000000 */
[--C-:B------:R-:W-:Y:S01]  /*1f10*/  @!P5 IMAD.IADD R31, R31, 0x1, -R2.reuse ;  /* 0x000000011f1fd824 */ /* 0x100fe200078e0a02 */
[----:B------:R-:W-:Y:S01]  /*1f20*/  ISETP.GT.U32.AND P5, PT, R2, R32, PT ;  /* 0x000000200200720c */ /* 0x000fe20003fa4070 */
[----:B------:R-:W-:Y:S01]  /*1f30*/  IMAD.MOV R33, RZ, RZ, -R33 ;  /* 0x000000ffff217224 */ /* 0x000fe200078e0a21 */
[----:B------:R-:W-:Y:S01]  /*1f40*/  IABS R40, R45 ;  /* 0x0000002d00287213 */ /* 0x000fe20000000000 */
[----:B------:R-:W-:Y:S01]  /*1f50*/  @!P0 IMAD.MOV R29, RZ, RZ, -R29 ;  /* 0x000000ffff1d8224 */ /* 0x000fe200078e0a1d */
[----:B------:R-:W-:Y:S01]  /*1f60*/  ISETP.GE.AND P0, PT, R34, RZ, PT ;  /* 0x000000ff2200720c */ /* 0x000fe20003f06270 */
[----:B------:R-:W-:Y:S01]  /*1f70*/  @!P6 IMAD.IADD R30, R30, 0x1, -R2 ;  /* 0x000000011e1ee824 */ /* 0x000fe200078e0a02 */
[----:B------:R-:W-:Y:S01]  /*1f80*/  ISETP.GE.AND P6, PT, R35, RZ, PT ;  /* 0x000000ff2300720c */ /* 0x000fe20003fc6270 */
[----:B------:R-:W-:Y:S01]  /*1f90*/  IMAD R33, R2, R33, R36 ;  /* 0x0000002102217224 */ /* 0x000fe200078e0224 */
[----:B------:R-:W-:Y:S01]  /*1fa0*/  IABS R41, R51 ;  /* 0x0000003300297213 */ /* 0x000fe20000000000 */
[----:B------:R-:W-:-:S04]  /*1fb0*/  IMAD.HI.U32 R34, R7, R37, RZ ;  /* 0x0000002507227227 */ /* 0x000fc800078e00ff */
[----:B------:R-:W-:Y:S01]  /*1fc0*/  @!P3 IMAD.MOV R30, RZ, RZ, -R30 ;  /* 0x000000ffff1eb224 */ /* 0x000fe200078e0a1e */
[----:B------:R-:W-:Y:S01]  /*1fd0*/  ISETP.GT.U32.AND P3, PT, R2, R33, PT ;  /* 0x000000210200720c */ /* 0x000fe20003f64070 */
[----:B------:R-:W-:Y:S02]  /*1fe0*/  IMAD.MOV R34, RZ, RZ, -R34 ;  /* 0x000000ffff227224 */ /* 0x000fe400078e0a22 */
[----:B------:R-:W-:-:S04]  /*1ff0*/  IMAD.HI.U32 R36, R7, R39, RZ ;  /* 0x0000002707247227 */ /* 0x000fc800078e00ff */
[----:B------:R-:W-:Y:S02]  /*2000*/  IMAD R34, R2, R34, R37 ;  /* 0x0000002202227224 */ /* 0x000fe400078e0225 */
[----:B------:R-:W-:Y:S02]  /*2010*/  @!P5 IMAD.IADD R32, R32, 0x1, -R2 ;  /* 0x000000012020d824 */ /* 0x000fe400078e0a02 */
[----:B------:R-:W-:Y:S02]  /*2020*/  IMAD.MOV R36, RZ, RZ, -R36 ;  /* 0x000000ffff247224 */ /* 0x000fe400078e0a24 */
[----:B------:R-:W-:Y:S01]  /*2030*/  @!P4 IMAD.MOV R31, RZ, RZ, -R31 ;  /* 0x000000ffff1fc224 */ /* 0x000fe200078e0a1f */
[C---:B------:R-:W-:Y:S01]  /*2040*/  ISETP.GT.U32.AND P5, PT, R2.reuse, R32, PT ;  /* 0x000000200200720c */ /* 0x040fe20003fa4070 */
[C---:B------:R-:W-:Y:S01]  /*2050*/  IMAD R36, R2.reuse, R36, R39 ;  /* 0x0000002402247224 */ /* 0x040fe200078e0227 */
[C---:B------:R-:W-:Y:S01]  /*2060*/  ISETP.GT.U32.AND P4, PT, R2.reuse, R34, PT ;  /* 0x000000220200720c */ /* 0x040fe20003f84070 */
[----:B------:R-:W-:Y:S01]  /*2070*/  @!P3 IMAD.IADD R33, R33, 0x1, -R2 ;  /* 0x000000012121b824 */ /* 0x000fe200078e0a02 */
[----:B------:R-:W-:Y:S01]  /*2080*/  IABS R39, R47 ;  /* 0x0000002f00277213 */ /* 0x000fe20000000000 */
[----:B------:R-:W-:Y:S01]  /*2090*/  IMAD.HI.U32 R35, R7, R38, RZ ;  /* 0x0000002607237227 */ /* 0x000fe200078e00ff */
[----:B------:R-:W-:-:S03]  /*20a0*/  ISETP.GT.U32.AND P3, PT, R2, R36, PT ;  /* 0x000000240200720c */ /* 0x000fc60003f64070 */
[----:B------:R-:W-:Y:S02]  /*20b0*/  IMAD.MOV R35, RZ, RZ, -R35 ;  /* 0x000000ffff237224 */ /* 0x000fe400078e0a23 */
[----:B------:R-:W-:-:S04]  /*20c0*/  IMAD.HI.U32 R37, R7, R40, RZ ;  /* 0x0000002807257227 */ /* 0x000fc800078e00ff */
[----:B------:R-:W-:Y:S02]  /*20d0*/  IMAD R35, R2, R35, R38 ;  /* 0x0000002302237224 */ /* 0x000fe400078e0226 */
[----:B------:R-:W-:Y:S02]  /*20e0*/  IMAD.MOV R37, RZ, RZ, -R37 ;  /* 0x000000ffff257224 */ /* 0x000fe400078e0a25 */
[--C-:B------:R-:W-:Y:S01]  /*20f0*/  @!P5 IMAD.IADD R32, R32, 0x1, -R2.reuse ;  /* 0x000000012020d824 */ /* 0x100fe200078e0a02 */
[----:B------:R-:W-:Y:S01]  /*2100*/  ISETP.GT.U32.AND P5, PT, R2, R35, PT ;  /* 0x000000230200720c */ /* 0x000fe20003fa4070 */
[----:B------:R-:W-:Y:S01]  /*2110*/  @!P4 IMAD.IADD R34, R34, 0x1, -R2 ;  /* 0x000000012222c824 */ /* 0x000fe200078e0a02 */
[----:B------:R-:W-:Y:S01]  /*2120*/  ISETP.GT.U32.AND P4, PT, R2, R33, PT ;  /* 0x000000210200720c */ /* 0x000fe20003f84070 */
[----:B------:R-:W-:-:S04]  /*2130*/  IMAD.HI.U32 R38, R7, R39, RZ ;  /* 0x0000002707267227 */ /* 0x000fc800078e00ff */
[C---:B------:R-:W-:Y:S01]  /*2140*/  IMAD R37, R2.reuse, R37, R40 ;  /* 0x0000002502257224 */ /* 0x040fe200078e0228 */
[----:B------:R-:W-:Y:S01]  /*2150*/  IABS R40, R50 ;  /* 0x0000003200287213 */ /* 0x000fe20000000000 */
[----:B------:R-:W-:Y:S01]  /*2160*/  @!P2 IMAD.MOV R32, RZ, RZ, -R32 ;  /* 0x000000ffff20a224 */ /* 0x000fe200078e0a20 */
[----:B------:R-:W-:Y:S01]  /*2170*/  ISETP.GT.U32.AND P2, PT, R2, R34, PT ;  /* 0x000000220200720c */ /* 0x000fe20003f44070 */
[----:B------:R-:W-:Y:S02]  /*2180*/  @!P3 IMAD.IADD R36, R36, 0x1, -R2 ;  /* 0x000000012424b824 */ /* 0x000fe400078e0a02 */
[----:B------:R-:W-:Y:S02]  /*2190*/  IMAD.MOV R38, RZ, RZ, -R38 ;  /* 0x000000ffff267224 */ /* 0x000fe400078e0a26 */
[----:B------:R-:W-:Y:S01]  /*21a0*/  @!P4 IMAD.IADD R33, R33, 0x1, -R2 ;  /* 0x000000012121c824 */ /* 0x000fe200078e0a02 */
[C---:B------:R-:W-:Y:S01]  /*21b0*/  ISETP.GT.U32.AND P3, PT, R2.reuse, R36, PT ;  /* 0x000000240200720c */ /* 0x040fe20003f64070 */
[C---:B------:R-:W-:Y:S01]  /*21c0*/  IMAD R38, R2.reuse, R38, R39 ;  /* 0x0000002602267224 */ /* 0x040fe200078e0227 */
[----:B------:R-:W-:Y:S01]  /*21d0*/  ISETP.GT.U32.AND P4, PT, R2, R37, PT ;  /* 0x000000250200720c */ /* 0x000fe20003f84070 */
[----:B------:R-:W-:-:S04]  /*21e0*/  IMAD.HI.U32 R39, R7, R40, RZ ;  /* 0x0000002807277227 */ /* 0x000fc800078e00ff */
[----:B------:R-:W-:Y:S02]  /*21f0*/  IMAD.MOV R39, RZ, RZ, -R39 ;  /* 0x000000ffff277224 */ /* 0x000fe400078e0a27 */
[----:B------:R-:W-:Y:S01]  /*2200*/  @!P2 IMAD.IADD R34, R34, 0x1, -R2 ;  /* 0x000000012222a824 */ /* 0x000fe200078e0a02 */
[C---:B------:R-:W-:Y:S01]  /*2210*/  ISETP.GT.U32.AND P2, PT, R2.reuse, R38, PT ;  /* 0x000000260200720c */ /* 0x040fe20003f44070 */
[----:B------:R-:W-:Y:S02]  /*2220*/  IMAD R39, R2, R39, R40 ;  /* 0x0000002702277224 */ /* 0x000fe400078e0228 */
[----:B------:R-:W-:Y:S02]  /*2230*/  @!P3 IMAD.IADD R36, R36, 0x1, -R2 ;  /* 0x000000012424b824 */ /* 0x000fe400078e0a02 */
[----:B------:R-:W-:Y:S01]  /*2240*/  IMAD.HI.U32 R40, R7, R41, RZ ;  /* 0x0000002907287227 */ /* 0x000fe200078e00ff */
[----:B------:R-:W-:-:S03]  /*2250*/  ISETP.GT.U32.AND P3, PT, R2, R39, PT ;  /* 0x000000270200720c */ /* 0x000fc60003f64070 */
[----:B------:R-:W-:Y:S02]  /*2260*/  IMAD.MOV R40, RZ, RZ, -R40 ;  /* 0x000000ffff287224 */ /* 0x000fe400078e0a28 */
[--C-:B------:R-:W-:Y:S01]  /*2270*/  @!P4 IMAD.IADD R37, R37, 0x1, -R2.reuse ;  /* 0x000000012525c824 */ /* 0x100fe200078e0a02 */
[----:B------:R-:W-:Y:S01]  /*2280*/  ISETP.GE.AND P4, PT, R45, RZ, PT ;  /* 0x000000ff2d00720c */ /* 0x000fe20003f86270 */
[----:B------:R-:W-:Y:S01]  /*2290*/  @!P2 IMAD.IADD R38, R38, 0x1, -R2 ;  /* 0x000000012626a824 */ /* 0x000fe200078e0a02 */
[----:B------:R-:W-:Y:S01]  /*22a0*/  ISETP.GE.AND P2, PT, R47, RZ, PT ;  /* 0x000000ff2f00720c */ /* 0x000fe20003f46270 */
[----:B------:R-:W-:Y:S02]  /*22b0*/  IMAD R41, R2, R40, R41 ;  /* 0x0000002802297224 */ /* 0x000fe400078e0229 */
[----:B------:R-:W-:-:S04]  /*22c0*/  IMAD.HI.U32 R40, R7, R44, RZ ;  /* 0x0000002c07287227 */ /* 0x000fc800078e00ff */
[--C-:B------:R-:W-:Y:S01]  /*22d0*/  @!P3 IMAD.IADD R39, R39, 0x1, -R2.reuse ;  /* 0x000000012727b824 */ /* 0x100fe200078e0a02 */
[C---:B------:R-:W-:Y:S01]  /*22e0*/  ISETP.GT.U32.AND P3, PT, R2.reuse, R38, PT ;  /* 0x000000260200720c */ /* 0x040fe20003f64070 */
[----:B------:R-:W-:Y:S02]  /*22f0*/  @!P5 IMAD.IADD R35, R35, 0x1, -R2 ;  /* 0x000000012323d824 */ /* 0x000fe400078e0a02 */
[----:B------:R-:W-:Y:S02]  /*2300*/  IMAD.MOV R45, RZ, RZ, -R40 ;  /* 0x000000ffff2d7224 */ /* 0x000fe400078e0a28 */
[----:B------:R-:W-:Y:S01]  /*2310*/  @!P1 IMAD.MOV R33, RZ, RZ, -R33 ;  /* 0x000000ffff219224 */ /* 0x000fe200078e0a21 */
[C---:B------:R-:W-:Y:S01]  /*2320*/  ISETP.GT.U32.AND P5, PT, R2.reuse, R35, PT ;  /* 0x000000230200720c */ /* 0x040fe20003fa4070 */
[C---:B------:R-:W-:Y:S01]  /*2330*/  IMAD R40, R2.reuse, R45, R44 ;  /* 0x0000002d02287224 */ /* 0x040fe200078e022c */
[C---:B------:R-:W-:Y:S01]  /*2340*/  ISETP.GT.U32.AND P1, PT, R2.reuse, R37, PT ;  /* 0x000000250200720c */ /* 0x040fe20003f24070 */
[----:B------:R-:W-:Y:S01]  /*2350*/  @!P0 IMAD.MOV R34, RZ, RZ, -R34 ;  /* 0x000000ffff228224 */ /* 0x000fe200078e0a22 */
[----:B------:R-:W-:-:S02]  /*2360*/  ISETP.GT.U32.AND P0, PT, R2, R39, PT ;  /* 0x000000270200720c */ /* 0x000fc40003f04070 */
[----:B------:R-:W-:Y:S01]  /*2370*/  LOP3.LUT R44, R6, 0x8c, RZ, 0xfc, !PT ;  /* 0x0000008c062c7812 */ /* 0x000fe200078efcff */
[----:B------:R-:W-:Y:S01]  /*2380*/  @!P3 IMAD.IADD R38, R38, 0x1, -R2 ;  /* 0x000000012626b824 */ /* 0x000fe200078e0a02 */
[----:B------:R-:W-:Y:S02]  /*2390*/  ISETP.GT.U32.AND P3, PT, R2, R40, PT ;  /* 0x000000280200720c */ /* 0x000fe40003f64070 */
[----:B------:R-:W-:Y:S01]  /*23a0*/  IABS R47, R44 ;  /* 0x0000002c002f7213 */ /* 0x000fe20000000000 */
[----:B------:R-:W-:Y:S02]  /*23b0*/  @!P2 IMAD.MOV R38, RZ, RZ, -R38 ;  /* 0x000000ffff26a224 */ /* 0x000fe400078e0a26 */
[----:B------:R-:W-:Y:S01]  /*23c0*/  @!P5 IMAD.IADD R35, R35, 0x1, -R2 ;  /* 0x000000012323d824 */ /* 0x000fe200078e0a02 */
[----:B------:R-:W-:Y:S01]  /*23d0*/  ISETP.GE.AND P5, PT, R42, RZ, PT ;  /* 0x000000ff2a00720c */ /* 0x000fe20003fa6270 */
[----:B------:R-:W-:-:S04]  /*23e0*/  IMAD.HI.U32 R42, R7, R46, RZ ;  /* 0x0000002e072a7227 */ /* 0x000fc800078e00ff */
[----:B------:R-:W-:Y:S01]  /*23f0*/  @!P6 IMAD.MOV R35, RZ, RZ, -R35 ;  /* 0x000000ffff23e224 */ /* 0x000fe200078e0a23 */
[----:B------:R-:W-:Y:S01]  /*2400*/  ISETP.GT.U32.AND P6, PT, R2, R41, PT ;  /* 0x000000290200720c */ /* 0x000fe20003fc4070 */
[----:B------:R-:W-:Y:S01]  /*2410*/  @!P3 IMAD.IADD R40, R40, 0x1, -R2 ;  /* 0x000000012828b824 */ /* 0x000fe200078e0a02 */
[----:B------:R-:W-:Y:S01]  /*2420*/  ISETP.GE.AND P3, PT, R44, RZ, PT ;  /* 0x000000ff2c00720c */ /* 0x000fe20003f66270 */
[----:B------:R-:W-:Y:S02]  /*2430*/  IMAD.MOV R45, RZ, RZ, -R42 ;  /* 0x000000ffff2d7224 */ /* 0x000fe400078e0a2a */
[----:B------:R-:W-:Y:S01]  /*2440*/  @!P1 IMAD.IADD R37, R37, 0x1, -R2 ;  /* 0x0000000125259824 */ /* 0x000fe200078e0a02 */
[----:B------:R-:W-:Y:S01]  /*2450*/  ISETP.GT.U32.AND P2, PT, R2, R40, PT ;  /* 0x000000280200720c */ /* 0x000fe20003f44070 */
[----:B------:R-:W-:Y:S01]  /*2460*/  @!P5 IMAD.MOV R36, RZ, RZ, -R36 ;  /* 0x000000ffff24d224 */ /* 0x000fe200078e0a24 */
[----:B------:R-:W-:Y:S01]  /*2470*/  ISETP.GE.AND P5, PT, R50, RZ, PT ;  /* 0x000000ff3200720c */ /* 0x000fe20003fa6270 */
[----:B------:R-:W-:Y:S01]  /*2480*/  IMAD R42, R2, R45, R46 ;  /* 0x0000002d022a7224 */ /* 0x000fe200078e022e */
[C---:B------:R-:W-:Y:S01]  /*2490*/  LOP3.LUT R45, R6.reuse, 0x90, RZ, 0xfc, !PT ;  /* 0x00000090062d7812 */ /* 0x040fe200078efcff */
[----:B------:R-:W-:Y:S01]  /*24a0*/  @!P4 IMAD.MOV R37, RZ, RZ, -R37 ;  /* 0x000000ffff25c224 */ /* 0x000fe200078e0a25 */
[----:B------:R-:W-:Y:S01]  /*24b0*/  LOP3.LUT R46, R6, 0x94, RZ, 0xfc, !PT ;  /* 0x00000094062e7812 */ /* 0x000fe200078efcff */
[--C-:B------:R-:W-:Y:S01]  /*24c0*/  @!P6 IMAD.IADD R41, R41, 0x1, -R2.reuse ;  /* 0x000000012929e824 */ /* 0x100fe200078e0a02 */
[----:B------:R-:W-:Y:S01]  /*24d0*/  IABS R50, R45 ;  /* 0x0000002d00327213 */ /* 0x000fe20000000000 */
[----:B------:R-:W-:Y:S01]  /*24e0*/  @!P0 IMAD.IADD R39, R39, 0x1, -R2 ;  /* 0x0000000127278824 */ /* 0x000fe200078e0a02 */
[----:B------:R-:W-:Y:S01]  /*24f0*/  ISETP.GE.AND P1, PT, R51, RZ, PT ;  /* 0x000000ff3300720c */ /* 0x000fe20003f26270 */
[----:B------:R-:W-:Y:S01]  /*2500*/  IMAD.HI.U32 R44, R7, R47, RZ ;  /* 0x0000002f072c7227 */ /* 0x000fe200078e00ff */
[----:B------:R-:W-:-:S02]  /*2510*/  ISETP.GT.U32.AND P4, PT, R2, R41, PT ;  /* 0x000000290200720c */ /* 0x000fc40003f84070 */
[----:B------:R-:W-:Y:S01]  /*2520*/  ISETP.GE.AND P0, PT, R52, RZ, PT ;  /* 0x000000ff3400720c */ /* 0x000fe20003f06270 */
[----:B------:R-:W-:Y:S01]  /*2530*/  @!P2 IMAD.IADD R40, R40, 0x1, -R2 ;  /* 0x000000012828a824 */ /* 0x000fe200078e0a02 */
[----:B------:R-:W-:Y:S01]  /*2540*/  ISETP.GT.U32.AND P2, PT, R2, R42, PT ;  /* 0x0000002a0200720c */ /* 0x000fe20003f44070 */
[----:B------:R-:W-:Y:S01]  /*2550*/  @!P5 IMAD.MOV R39, RZ, RZ, -R39 ;  /* 0x000000ffff27d224 */ /* 0x000fe200078e0a27 */
[----:B------:R-:W-:Y:S01]  /*2560*/  ISETP.GE.AND P5, PT, R45, RZ, PT ;  /* 0x000000ff2d00720c */ /* 0x000fe20003fa6270 */
[----:B------:R-:W-:Y:S01]  /*2570*/  IMAD.HI.U32 R45, R7, R50, RZ ;  /* 0x00000032072d7227 */ /* 0x000fe200078e00ff */
[----:B------:R-:W-:Y:S02]  /*2580*/  IABS R51, R46 ;  /* 0x0000002e00337213 */ /* 0x000fe40000000000 */
[----:B------:R-:W-:Y:S01]  /*2590*/  IABS R52, R54 ;  /* 0x0000003600347213 */ /* 0x000fe20000000000 */
[----:B------:R-:W-:Y:S01]  /*25a0*/  IMAD.MOV R44, RZ, RZ, -R44 ;  /* 0x000000ffff2c7224 */ /* 0x000fe200078e0a2c */
[----:B------:R-:W-:Y:S01]  /*25b0*/  ISETP.GE.AND P6, PT, R53, RZ, PT ;  /* 0x000000ff3500720c */ /* 0x000fe20003fc6270 */
[--C-:B------:R-:W-:Y:S01]  /*25c0*/  @!P4 IMAD.IADD R41, R41, 0x1, -R2.reuse ;  /* 0x000000012929c824 */ /* 0x100fe200078e0a02 */
[----:B------:R-:W-:Y:S01]  /*25d0*/  ISETP.GE.AND P4, PT, R46, RZ, PT ;  /* 0x000000ff2e00720c */ /* 0x000fe20003f86270 */
[----:B------:R-:W-:Y:S01]  /*25e0*/  IMAD.MOV R45, RZ, RZ, -R45 ;  /* 0x000000ffff2d7224 */ /* 0x000fe200078e0a2d */
[----:B------:R-:W-:Y:S01]  /*25f0*/  IABS R53, R56 ;  /* 0x0000003800357213 */ /* 0x000fe20000000000 */
[----:B------:R-:W-:-:S02]  /*2600*/  @!P2 IMAD.IADD R42, R42, 0x1, -R2 ;  /* 0x000000012a2aa824 */ /* 0x000fc400078e0a02 */
[----:B------:R-:W-:-:S03]  /*2610*/  IMAD.HI.U32 R46, R7, R51, RZ ;  /* 0x00000033072e7227 */ /* 0x000fc600078e00ff */
[C---:B------:R-:W-:Y:S01]  /*2620*/  ISETP.GT.U32.AND P2, PT, R2.reuse, R42, PT ;  /* 0x0000002a0200720c */ /* 0x040fe20003f44070 */
[C---:B------:R-:W-:Y:S02]  /*2630*/  IMAD R44, R2.reuse, R44, R47 ;  /* 0x0000002c022c7224 */ /* 0x040fe400078e022f */
[C---:B------:R-:W-:Y:S02]  /*2640*/  IMAD R45, R2.reuse, R45, R50 ;  /* 0x0000002d022d7224 */ /* 0x040fe400078e0232 */
[----:B------:R-:W-:Y:S02]  /*2650*/  IMAD.MOV R46, RZ, RZ, -R46 ;  /* 0x000000ffff2e7224 */ /* 0x000fe400078e0a2e */
[----:B------:R-:W-:Y:S01]  /*2660*/  @!P1 IMAD.MOV R41, RZ, RZ, -R41 ;  /* 0x000000ffff299224 */ /* 0x000fe200078e0a29 */
[C---:B------:R-:W-:Y:S01]  /*2670*/  ISETP.GT.U32.AND P1, PT, R2.reuse, R44, PT ;  /* 0x0000002c0200720c */ /* 0x040fe20003f24070 */
[----:B------:R-:W-:Y:S01]  /*2680*/  @!P0 IMAD.MOV R40, RZ, RZ, -R40 ;  /* 0x000000ffff288224 */ /* 0x000fe200078e0a28 */
[C---:B------:R-:W-:Y:S01]  /*2690*/  ISETP.GT.U32.AND P0, PT, R2.reuse, R45, PT ;  /* 0x0000002d0200720c */ /* 0x040fe20003f04070 */
[----:B------:R-:W-:-:S02]  /*26a0*/  IMAD R47, R2, R46, R51 ;  /* 0x0000002e022f7224 */ /* 0x000fc400078e0233 */
[----:B------:R-:W-:-:S04]  /*26b0*/  IMAD.HI.U32 R46, R7, R52, RZ ;  /* 0x00000034072e7227 */ /* 0x000fc800078e00ff */
[----:B------:R-:W-:Y:S02]  /*26c0*/  IMAD.MOV R51, RZ, RZ, -R46 ;  /* 0x000000ffff337224 */ /* 0x000fe400078e0a2e */
[----:B------:R-:W-:Y:S01]  /*26d0*/  @!P2 IMAD.IADD R42, R42, 0x1, -R2 ;  /* 0x000000012a2aa824 */ /* 0x000fe200078e0a02 */
[C---:B------:R-:W-:Y:S01]  /*26e0*/  ISETP.GT.U32.AND P2, PT, R2.reuse, R47, PT ;  /* 0x0000002f0200720c */ /* 0x040fe20003f44070 */
[----:B------:R-:W-:Y:S02]  /*26f0*/  IMAD R51, R2, R51, R52 ;  /* 0x0000003302337224 */ /* 0x000fe400078e0234 */
[--C-:B------:R-:W-:Y:S02]  /*2700*/  @!P1 IMAD.IADD R44, R44, 0x1, -R2.reuse ;  /* 0x000000012c2c9824 */ /* 0x100fe400078e0a02 */
[----:B------:R-:W-:Y:S02]  /*2710*/  @!P0 IMAD.IADD R45, R45, 0x1, -R2 ;  /* 0x000000012d2d8824 */ /* 0x000fe400078e0a02 */
[----:B------:R-:W-:Y:S01]  /*2720*/  @!P6 IMAD.MOV R42, RZ, RZ, -R42 ;  /* 0x000000ffff2ae224 */ /* 0x000fe200078e0a2a */
[C---:B------:R-:W-:Y:S01]  /*2730*/  ISETP.GT.U32.AND P6, PT, R2.reuse, R51, PT ;  /* 0x000000330200720c */ /* 0x040fe20003fc4070 */
[----:B------:R-:W-:Y:S01]  /*2740*/  IMAD.HI.U32 R46, R7, R55, RZ ;  /* 0x00000037072e7227 */ /* 0x000fe200078e00ff */
[----:B------:R-:W-:-:S02]  /*2750*/  ISETP.GT.U32.AND P1, PT, R2, R44, PT ;  /* 0x0000002c0200720c */ /* 0x000fc40003f24070 */
[----:B------:R-:W-:Y:S01]  /*2760*/  ISETP.GT.U32.AND P0, PT, R2, R45, PT ;  /* 0x0000002d0200720c */ /* 0x000fe20003f04070 */
[----:B------:R-:W-:-:S04]  /*2770*/  IMAD.HI.U32 R50, R7, R53, RZ ;  /* 0x0000003507327227 */ /* 0x000fc800078e00ff */
[----:B------:R-:W-:Y:S02]  /*2780*/  IMAD.MOV R46, RZ, RZ, -R46 ;  /* 0x000000ffff2e7224 */ /* 0x000fe400078e0a2e */
[----:B------:R-:W-:Y:S02]  /*2790*/  IMAD.MOV R50, RZ, RZ, -R50 ;  /* 0x000000ffff327224 */ /* 0x000fe400078e0a32 */
[C---:B------:R-:W-:Y:S02]  /*27a0*/  IMAD R55, R2.reuse, R46, R55 ;  /* 0x0000002e02377224 */ /* 0x040fe400078e0237 */
[--C-:B------:R-:W-:Y:S02]  /*27b0*/  @!P6 IMAD.IADD R51, R51, 0x1, -R2.reuse ;  /* 0x000000013333e824 */ /* 0x100fe400078e0a02 */
[----:B------:R-:W-:Y:S02]  /*27c0*/  IMAD R53, R2, R50, R53 ;  /* 0x0000003202357224 */ /* 0x000fe400078e0235 */
[--C-:B------:R-:W-:Y:S01]  /*27d0*/  @!P1 IMAD.IADD R44, R44, 0x1, -R2.reuse ;  /* 0x000000012c2c9824 */ /* 0x100fe200078e0a02 */
[C---:B------:R-:W-:Y:S01]  /*27e0*/  ISETP.GT.U32.AND P6, PT, R2.reuse, R51, PT ;  /* 0x000000330200720c */ /* 0x040fe20003fc4070 */
[----:B------:R-:W-:Y:S01]  /*27f0*/  @!P0 IMAD.IADD R45, R45, 0x1, -R2 ;  /* 0x000000012d2d8824 */ /* 0x000fe200078e0a02 */
[C---:B------:R-:W-:Y:S01]  /*2800*/  ISETP.GT.U32.AND P0, PT, R2.reuse, R55, PT ;  /* 0x000000370200720c */ /* 0x040fe20003f04070 */
[----:B------:R-:W-:Y:S01]  /*2810*/  IMAD.HI.U32 R46, R7, R57, RZ ;  /* 0x00000039072e7227 */ /* 0x000fe200078e00ff */
[----:B------:R-:W-:-:S03]  /*2820*/  ISETP.GT.U32.AND P1, PT, R2, R53, PT ;  /* 0x000000350200720c */ /* 0x000fc60003f24070 */
[----:B------:R-:W-:Y:S01]  /*2830*/  @!P3 IMAD.MOV R44, RZ, RZ, -R44 ;  /* 0x000000ffff2cb224 */ /* 0x000fe200078e0a2c */
[----:B------:R-:W-:Y:S01]  /*2840*/  ISETP.GE.AND P3, PT, R54, RZ, PT ;  /* 0x000000ff3600720c */ /* 0x000fe20003f66270 */
[----:B------:R-:W-:Y:S02]  /*2850*/  @!P2 IMAD.IADD R47, R47, 0x1, -R2 ;  /* 0x000000012f2fa824 */ /* 0x000fe400078e0a02 */
[----:B------:R-:W-:-:S03]  /*2860*/  IMAD.HI.U32 R50, R7, R59, RZ ;  /* 0x0000003b07327227 */ /* 0x000fc600078e00ff */
[C---:B------:R-:W-:Y:S01]  /*2870*/  ISETP.GT.U32.AND P2, PT, R2.reuse, R47, PT ;  /* 0x0000002f0200720c */ /* 0x040fe20003f44070 */
[----:B------:R-:W-:Y:S02]  /*2880*/  IMAD.MOV R46, RZ, RZ, -R46 ;  /* 0x000000ffff2e7224 */ /* 0x000fe400078e0a2e */
[----:B------:R-:W-:Y:S02]  /*2890*/  IMAD.MOV R50, RZ, RZ, -R50 ;  /* 0x000000ffff327224 */ /* 0x000fe400078e0a32 */
[----:B------:R-:W-:Y:S01]  /*28a0*/  IMAD R57, R2, R46, R57 ;  /* 0x0000002e02397224 */ /* 0x000fe200078e0239 */
[----:B------:R-:W-:Y:S01]  /*28b0*/  LOP3.LUT R46, R6, 0xac, RZ, 0xfc, !PT ;  /* 0x000000ac062e7812 */ /* 0x000fe200078efcff */
[C---:B------:R-:W-:Y:S02]  /*28c0*/  IMAD R59, R2.reuse, R50, R59 ;  /* 0x00000032023b7224 */ /* 0x040fe400078e023b */
[--C-:B------:R-:W-:Y:S01]  /*28d0*/  @!P0 IMAD.IADD R55, R55, 0x1, -R2.reuse ;  /* 0x0000000137378824 */ /* 0x100fe200078e0a02 */
[----:B------:R-:W-:Y:S01]  /*28e0*/  IABS R52, R46 ;  /* 0x0000002e00347213 */ /* 0x000fe20000000000 */
[--C-:B------:R-:W-:Y:S01]  /*28f0*/  @!P6 IMAD.IADD R51, R51, 0x1, -R2.reuse ;  /* 0x000000013333e824 */ /* 0x100fe200078e0a02 */
[----:B------:R-:W-:Y:S01]  /*2900*/  ISETP.GT.U32.AND P6, PT, R2, R57, PT ;  /* 0x000000390200720c */ /* 0x000fe20003fc4070 */
[--C-:B------:R-:W-:Y:S01]  /*2910*/  @!P1 IMAD.IADD R53, R53, 0x1, -R2.reuse ;  /* 0x0000000135359824 */ /* 0x100fe200078e0a02 */
[----:B------:R-:W-:Y:S01]  /*2920*/  ISETP.GE.AND P1, PT, R58, RZ, PT ;  /* 0x000000ff3a00720c */ /* 0x000fe20003f26270 */
[----:B------:R-:W-:Y:S01]  /*2930*/  @!P5 IMAD.MOV R45, RZ, RZ, -R45 ;  /* 0x000000ffff2dd224 */ /* 0x000fe200078e0a2d */
[C---:B------:R-:W-:Y:S01]  /*2940*/  ISETP.GT.U32.AND P5, PT, R2.reuse, R55, PT ;  /* 0x000000370200720c */ /* 0x040fe20003fa4070 */
[----:B------:R-:W-:Y:S01]  /*2950*/  @!P3 IMAD.MOV R51, RZ, RZ, -R51 ;  /* 0x000000ffff33b224 */ /* 0x000fe200078e0a33 */
[C---:B------:R-:W-:Y:S01]  /*2960*/  ISETP.GT.U32.AND P3, PT, R2.reuse, R59, PT ;  /* 0x0000003b0200720c */ /* 0x040fe20003f64070 */
[----:B------:R-:W-:Y:S01]  /*2970*/  @!P2 IMAD.IADD R47, R47, 0x1, -R2 ;  /* 0x000000012f2fa824 */ /* 0x000fe200078e0a02 */
[----:B------:R-:W-:-:S02]  /*2980*/  ISETP.GT.U32.AND P0, PT, R2, R53, PT ;  /* 0x000000350200720c */ /* 0x000fc40003f04070 */
[----:B------:R-:W-:Y:S01]  /*2990*/  ISETP.GE.AND P2, PT, R56, RZ, PT ;  /* 0x000000ff3800720c */ /* 0x000fe20003f46270 */
[----:B------:R-:W-:Y:S01]  /*29a0*/  IMAD.MOV.U32 R50, RZ, RZ, R47 ;  /* 0x000000ffff327224 */ /* 0x000fe200078e002f */
[----:B------:R-:W-:Y:S01]  /*29b0*/  LOP3.LUT R56, R6, 0xb0, RZ, 0xfc, !PT ;  /* 0x000000b006387812 */ /* 0x000fe200078efcff */
[----:B------:R-:W-:Y:S01]  /*29c0*/  @!P6 IMAD.IADD R57, R57, 0x1, -R2 ;  /* 0x000000013939e824 */ /* 0x000fe200078e0a02 */
[----:B------:R-:W-:Y:S01]  /*29d0*/  IABS R58, R62 ;  /* 0x0000003e003a7213 */ /* 0x000fe20000000000 */
[----:B------:R-:W-:Y:S01]  /*29e0*/  @!P4 IMAD.MOV R50, RZ, RZ, -R50 ;  /* 0x000000ffff32c224 */ /* 0x000fe200078e0a32 */
[----:B------:R-:W-:Y:S01]  /*29f0*/  IABS R54, R56 ;  /* 0x0000003800367213 */ /* 0x000fe20000000000 */
[--C-:B------:R-:W-:Y:S01]  /*2a00*/  @!P5 IMAD.IADD R55, R55, 0x1, -R2.reuse ;  /* 0x000000013737d824 */ /* 0x100fe200078e0a02 */
[----:B------:R-:W-:Y:S01]  /*2a10*/  ISETP.GE.AND P5, PT, R46, RZ, PT ;  /* 0x000000ff2e00720c */ /* 0x000fe20003fa6270 */
[--C-:B------:R-:W-:Y:S01]  /*2a20*/  @!P3 IMAD.IADD R59, R59, 0x1, -R2.reuse ;  /* 0x000000013b3bb824 */ /* 0x100fe200078e0a02 */
[----:B------:R-:W-:Y:S01]  /*2a30*/  ISETP.GT.U32.AND P3, PT, R2, R57, PT ;  /* 0x000000390200720c */ /* 0x000fe20003f64070 */
[----:B------:R-:W-:Y:S01]  /*2a40*/  @!P0 IMAD.IADD R53, R53, 0x1, -R2 ;  /* 0x0000000135358824 */ /* 0x000fe200078e0a02 */
[----:B------:R-:W-:Y:S01]  /*2a50*/  ISETP.GE.AND P0, PT, R61, RZ, PT ;  /* 0x000000ff3d00720c */ /* 0x000fe20003f06270 */
[----:B------:R-:W-:Y:S01]  /*2a60*/  IMAD.HI.U32 R46, R7, R52, RZ ;  /* 0x00000034072e7227 */ /* 0x000fe200078e00ff */
[----:B------:R-:W-:-:S02]  /*2a70*/  ISETP.GE.AND P6, PT, R56, RZ, PT ;  /* 0x000000ff3800720c */ /* 0x000fc40003fc6270 */
[----:B------:R-:W-:Y:S01]  /*2a80*/  ISETP.GE.AND P4, PT, R60, RZ, PT ;  /* 0x000000ff3c00720c */ /* 0x000fe20003f86270 */
[----:B------:R-:W-:Y:S01]  /*2a90*/  IMAD.HI.U32 R47, R7, R54, RZ ;  /* 0x00000036072f7227 */ /* 0x000fe200078e00ff */
[----:B------:R-:W-:-:S03]  /*2aa0*/  IABS R60, R64 ;  /* 0x00000040003c7213 */ /* 0x000fc60000000000 */
[----:B------:R-:W-:Y:S01]  /*2ab0*/  @!P2 IMAD.MOV R53, RZ, RZ, -R53 ;  /* 0x000000ffff35a224 */ /* 0x000fe200078e0a35 */
[----:B------:R-:W-:Y:S01]  /*2ac0*/  ISETP.GT.U32.AND P2, PT, R2, R59, PT ;  /* 0x0000003b0200720c */ /* 0x000fe20003f44070 */
[----:B------:R-:W-:Y:S01]  /*2ad0*/  IMAD.MOV R61, RZ, RZ, -R46 ;  /* 0x000000ffff3d7224 */ /* 0x000fe200078e0a2e */
[----:B------:R-:W-:Y:S01]  /*2ae0*/  LOP3.LUT R46, R6, 0xb4, RZ, 0xfc, !PT ;  /* 0x000000b4062e7812 */ /* 0x000fe200078efcff */
[----:B------:R-:W-:Y:S02]  /*2af0*/  IMAD.MOV R63, RZ, RZ, -R47 ;  /* 0x000000ffff3f7224 */ /* 0x000fe400078e0a2f */
[----:B------:R-:W-:Y:S01]  /*2b00*/  IMAD R47, R2, R61, R52 ;  /* 0x0000003d022f7224 */ /* 0x000fe200078e0234 */
[----:B------:R-:W-:Y:S01]  /*2b10*/  LOP3.LUT R52, R6, 0xb8, RZ, 0xfc, !PT ;  /* 0x000000b806347812 */ /* 0x000fe200078efcff */
[----:B------:R-:W-:Y:S02]  /*2b20*/  @!P3 IMAD.IADD R57, R57, 0x1, -R2 ;  /* 0x000000013939b824 */ /* 0x000fe400078e0a02 */
[C---:B------:R-:W-:Y:S01]  /*2b30*/  IMAD R61, R2.reuse, R63, R54 ;  /* 0x0000003f023d7224 */ /* 0x040fe200078e0236 */
[----:B------:R-:W-:Y:S01]  /*2b40*/  ISETP.GT.U32.AND P3, PT, R2, R47, PT ;  /* 0x0000002f0200720c */ /* 0x000fe20003f64070 */
[----:B------:R-:W-:Y:S01]  /*2b50*/  @!P1 IMAD.MOV R55, RZ, RZ, -R55 ;  /* 0x000000ffff379224 */ /* 0x000fe200078e0a37 */
[----:B------:R-:W-:Y:S01]  /*2b60*/  IABS R63, R46 ;  /* 0x0000002e003f7213 */ /* 0x000fe20000000000 */
[----:B------:R-:W-:Y:S01]  /*2b70*/  @!P2 IMAD.IADD R59, R59, 0x1, -R2 ;  /* 0x000000013b3ba824 */ /* 0x000fe200078e0a02 */
[----:B------:R-:W-:Y:S01]  /*2b80*/  ISETP.GE.AND P1, PT, R46, RZ, PT ;  /* 0x000000ff2e00720c */ /* 0x000fe20003f26270 */
[----:B------:R-:W-:Y:S01]  /*2b90*/  @!P4 IMAD.MOV R57, RZ, RZ, -R57 ;  /* 0x000000ffff39c224 */ /* 0x000fe200078e0a39 */
[----:B------:R-:W-:Y:S01]  /*2ba0*/  LOP3.LUT R54, R6, 0xbc, RZ, 0xfc, !PT ;  /* 0x000000bc06367812 */ /* 0x000fe200078efcff */
[----:B------:R-:W-:Y:S01]  /*2bb0*/  @!P0 IMAD.MOV R59, RZ, RZ, -R59 ;  /* 0x000000ffff3b8224 */ /* 0x000fe200078e0a3b */
[----:B------:R-:W-:Y:S01]  /*2bc0*/  ISETP.GT.U32.AND P0, PT, R2, R61, PT ;  /* 0x0000003d0200720c */ /* 0x000fe20003f04070 */
[----:B------:R-:W-:Y:S01]  /*2bd0*/  IMAD.HI.U32 R46, R7, R63, RZ ;  /* 0x0000003f072e7227 */ /* 0x000fe200078e00ff */
[----:B------:R-:W-:-:S02]  /*2be0*/  IABS R65, R52 ;  /* 0x0000003400417213 */ /* 0x000fc40000000000 */
[----:B------:R-:W-:Y:S01]  /*2bf0*/  IABS R56, R54 ;  /* 0x0000003600387213 */ /* 0x000fe20000000000 */
[----:B------:R-:W-:Y:S01]  /*2c00*/  @!P3 IMAD.IADD R47, R47, 0x1, -R2 ;  /* 0x000000012f2fb824 */ /* 0x000fe200078e0a02 */
[----:B------:R-:W-:Y:S01]  /*2c10*/  ISETP.GE.AND P2, PT, R52, RZ, PT ;  /* 0x000000ff3400720c */ /* 0x000fe20003f46270 */
[----:B------:R-:W-:Y:S01]  /*2c20*/  IMAD.MOV R46, RZ, RZ, -R46 ;  /* 0x000000ffff2e7224 */ /* 0x000fe200078e0a2e */
[----:B------:R-:W-:Y:S01]  /*2c30*/  ISETP.GE.AND P4, PT, R54, RZ, PT ;  /* 0x000000ff3600720c */ /* 0x000fe20003f86270 */
[----:B------:R-:W-:Y:S01]  /*2c40*/  IMAD.HI.U32 R52, R7, R65, RZ ;  /* 0x0000004107347227 */ /* 0x000fe200078e00ff */
[----:B------:R-:W-:-:S03]  /*2c50*/  ISETP.GT.U32.AND P3, PT, R2, R47, PT ;  /* 0x0000002f0200720c */ /* 0x000fc60003f64070 */
[----:B------:R-:W-:Y:S02]  /*2c60*/  @!P0 IMAD.IADD R61, R61, 0x1, -R2 ;  /* 0x000000013d3d8824 */ /* 0x000fe400078e0a02 */
[C---:B------:R-:W-:Y:S02]  /*2c70*/  IMAD R63, R2.reuse, R46, R63 ;  /* 0x0000002e023f7224 */ /* 0x040fe400078e023f */
[----:B------:R-:W-:Y:S01]  /*2c80*/  IMAD.HI.U32 R46, R7, R56, RZ ;  /* 0x00000038072e7227 */ /* 0x000fe200078e00ff */
[----:B------:R-:W-:-:S03]  /*2c90*/  ISETP.GT.U32.AND P0, PT, R2, R61, PT ;  /* 0x0000003d0200720c */ /* 0x000fc60003f04070 */
[----:B------:R-:W-:Y:S02]  /*2ca0*/  IMAD.MOV R52, RZ, RZ, -R52 ;  /* 0x000000ffff347224 */ /* 0x000fe400078e0a34 */
[----:B------:R-:W-:Y:S01]  /*2cb0*/  @!P3 IMAD.IADD R47, R47, 0x1, -R2 ;  /* 0x000000012f2fb824 */ /* 0x000fe200078e0a02 */
[C---:B------:R-:W-:Y:S01]  /*2cc0*/  ISETP.GT.U32.AND P3, PT, R2.reuse, R63, PT ;  /* 0x0000003f0200720c */ /* 0x040fe20003f64070 */
[----:B------:R-:W-:Y:S02]  /*2cd0*/  IMAD.MOV R67, RZ, RZ, -R46 ;  /* 0x000000ffff437224 */ /* 0x000fe400078e0a2e */
[C---:B------:R-:W-:Y:S02]  /*2ce0*/  IMAD R65, R2.reuse, R52, R65 ;  /* 0x0000003402417224 */ /* 0x040fe400078e0241 */
[----:B------:R-:W-:Y:S02]  /*2cf0*/  IMAD.MOV.U32 R52, RZ, RZ, R47 ;  /* 0x000000ffff347224 */ /* 0x000fe400078e002f */
[----:B------:R-:W-:-:S02]  /*2d00*/  IMAD R47, R2, R67, R56 ;  /* 0x00000043022f7224 */ /* 0x000fc400078e0238 */
[----:B------:R-:W-:Y:S02]  /*2d10*/  @!P0 IMAD.IADD R61, R61, 0x1, -R2 ;  /* 0x000000013d3d8824 */ /* 0x000fe400078e0a02 */
[----:B------:R-:W-:Y:S01]  /*2d20*/  @!P5 IMAD.MOV R52, RZ, RZ, -R52 ;  /* 0x000000ffff34d224 */ /* 0x000fe200078e0a34 */
[C---:B------:R-:W-:Y:S01]  /*2d30*/  ISETP.GT.U32.AND P0, PT, R2.reuse, R47, PT ;  /* 0x0000002f0200720c */ /* 0x040fe20003f04070 */
[----:B------:R-:W-:Y:S01]  /*2d40*/  IMAD.HI.U32 R54, R7, R58, RZ ;  /* 0x0000003a07367227 */ /* 0x000fe200078e00ff */
[----:B------:R-:W-:-:S03]  /*2d50*/  ISETP.GT.U32.AND P5, PT, R2, R65, PT ;  /* 0x000000410200720c */ /* 0x000fc60003fa4070 */
[----:B------:R-:W-:-:S04]  /*2d60*/  IMAD.HI.U32 R46, R7, R60, RZ ;  /* 0x0000003c072e7227 */ /* 0x000fc800078e00ff */
[----:B------:R-:W-:Y:S02]  /*2d70*/  IMAD.MOV R69, RZ, RZ, -R54 ;  /* 0x000000ffff457224 */ /* 0x000fe400078e0a36 */
[----:B------:R-:W-:Y:S02]  /*2d80*/  IMAD.MOV R71, RZ, RZ, -R46 ;  /* 0x000000ffff477224 */ /* 0x000fe400078e0a2e */
[----:B------:R-:W-:Y:S01]  /*2d90*/  IMAD R67, R2, R69, R58 ;  /* 0x0000004502437224 */ /* 0x000fe200078e023a */
[----:B------:R-:W-:Y:S01]  /*2da0*/  LOP3.LUT R58, R6, 0xc8, RZ, 0xfc, !PT ;  /* 0x000000c8063a7812 */ /* 0x000fe200078efcff */
[----:B------:R-:W-:Y:S01]  /*2db0*/  IMAD R69, R2, R71, R60 ;  /* 0x0000004702457224 */ /* 0x000fe200078e023c */
[----:B------:R-:W-:Y:S01]  /*2dc0*/  IABS R60, R86 ;  /* 0x00000056003c7213 */ /* 0x000fe20000000000 */
[--C-:B------:R-:W-:Y:S01]  /*2dd0*/  @!P0 IMAD.IADD R47, R47, 0x1, -R2.reuse ;  /* 0x000000012f2f8824 */ /* 0x100fe200078e0a02 */
[----:B------:R-:W-:Y:S01]  /*2de0*/  IABS R71, R58 ;  /* 0x0000003a00477213 */ /* 0x000fe20000000000 */
[----:B------:R-:W-:-:S02]  /*2df0*/  @!P5 IMAD.IADD R65, R65, 0x1, -R2 ;  /* 0x000000014141d824 */ /* 0x000fc400078e0a02 */
[----:B------:R-:W-:Y:S01]  /*2e00*/  @!P3 IMAD.IADD R63, R63, 0x1, -R2 ;  /* 0x000000013f3fb824 */ /* 0x000fe200078e0a02 */
[C---:B------:R-:W-:Y:S01]  /*2e10*/  ISETP.GT.U32.AND P0, PT, R2.reuse, R47, PT ;  /* 0x0000002f0200720c */ /* 0x040fe20003f04070 */
[----:B------:R-:W-:Y:S01]  /*2e20*/  IMAD.HI.U32 R46, R7, R71, RZ ;  /* 0x00000047072e7227 */ /* 0x000fe200078e00ff */
[C---:B------:R-:W-:Y:S02]  /*2e30*/  ISETP.GT.U32.AND P5, PT, R2.reuse, R65, PT ;  /* 0x000000410200720c */ /* 0x040fe40003fa4070 */
[C---:B------:R-:W-:Y:S01]  /*2e40*/  ISETP.GT.U32.AND P3, PT, R2.reuse, R63, PT ;  /* 0x0000003f0200720c */ /* 0x040fe20003f64070 */
[----:B------:R-:W-:Y:S02]  /*2e50*/  IMAD.MOV R46, RZ, RZ, -R46 ;  /* 0x000000ffff2e7224 */ /* 0x000fe400078e0a2e */
[----:B------:R-:W-:Y:S02]  /*2e60*/  @!P6 IMAD.MOV R61, RZ, RZ, -R61 ;  /* 0x000000ffff3de224 */ /* 0x000fe400078e0a3d */
[----:B------:R-:W-:-:S02]  /*2e70*/  IMAD R71, R2, R46, R71 ;  /* 0x0000002e02477224 */ /* 0x000fc400078e0247 */
[----:B------:R-:W-:-:S04]  /*2e80*/  IMAD.HI.U32 R56, R7, R77, RZ ;  /* 0x0000004d07387227 */ /* 0x000fc800078e00ff */
[--C-:B------:R-:W-:Y:S01]  /*2e90*/  @!P0 IMAD.IADD R47, R47, 0x1, -R2.reuse ;  /* 0x000000012f2f8824 */ /* 0x100fe200078e0a02 */
[C---:B------:R-:W-:Y:S01]  /*2ea0*/  ISETP.GT.U32.AND P0, PT, R2.reuse, R71, PT ;  /* 0x000000470200720c */ /* 0x040fe20003f04070 */
[--C-:B------:R-:W-:Y:S01]  /*2eb0*/  @!P5 IMAD.IADD R65, R65, 0x1, -R2.reuse ;  /* 0x000000014141d824 */ /* 0x100fe200078e0a02 */
[C---:B------:R-:W-:Y:S01]  /*2ec0*/  ISETP.GT.U32.AND P5, PT, R2.reuse, R69, PT ;  /* 0x000000450200720c */ /* 0x040fe20003fa4070 */
[----:B------:R-:W-:Y:S01]  /*2ed0*/  @!P3 IMAD.IADD R63, R63, 0x1, -R2 ;  /* 0x000000013f3fb824 */ /* 0x000fe200078e0a02 */
[----:B------:R-:W-:Y:S01]  /*2ee0*/  ISETP.GT.U32.AND P3, PT, R2, R67, PT ;  /* 0x000000430200720c */ /* 0x000fe20003f64070 */
[----:B------:R-:W-:-:S04]  /*2ef0*/  IMAD.HI.U32 R54, R7, R75, RZ ;  /* 0x0000004b07367227 */ /* 0x000fc800078e00ff */
[----:B------:R-:W-:Y:S02]  /*2f00*/  IMAD.MOV R56, RZ, RZ, -R56 ;  /* 0x000000ffff387224 */ /* 0x000fe400078e0a38 */
[----:B------:R-:W-:Y:S02]  /*2f10*/  IMAD.MOV R54, RZ, RZ, -R54 ;  /* 0x000000ffff367224 */ /* 0x000fe400078e0a36 */
[--C-:B------:R-:W-:Y:S02]  /*2f20*/  @!P0 IMAD.IADD R71, R71, 0x1, -R2.reuse ;  /* 0x0000000147478824 */ /* 0x100fe400078e0a02 */
[--C-:B------:R-:W-:Y:S02]  /*2f30*/  @!P5 IMAD.IADD R69, R69, 0x1, -R2.reuse ;  /* 0x000000014545d824 */ /* 0x100fe400078e0a02 */
[----:B------:R-:W-:Y:S01]  /*2f40*/  @!P3 IMAD.IADD R67, R67, 0x1, -R2 ;  /* 0x000000014343b824 */ /* 0x000fe200078e0a02 */
[C---:B------:R-:W-:Y:S01]  /*2f50*/  ISETP.GT.U32.AND P0, PT, R2.reuse, R71, PT ;  /* 0x000000470200720c */ /* 0x040fe20003f04070 */
[----:B------:R-:W-:Y:S01]  /*2f60*/  IMAD.HI.U32 R46, R7, R73, RZ ;  /* 0x00000049072e7227 */ /* 0x000fe200078e00ff */
[----:B------:R-:W-:-:S02]  /*2f70*/  ISETP.GT.U32.AND P6, PT, R2, R69, PT ;  /* 0x000000450200720c */ /* 0x000fc40003fc4070 */
[C---:B------:R-:W-:Y:S01]  /*2f80*/  ISETP.GT.U32.AND P5, PT, R2.reuse, R67, PT ;  /* 0x000000430200720c */ /* 0x040fe20003fa4070 */
[----:B------:R-:W-:Y:S01]  /*2f90*/  IMAD R77, R2, R56, R77 ;  /* 0x00000038024d7224 */ /* 0x000fe200078e024d */
[----:B------:R-:W-:Y:S01]  /*2fa0*/  ISETP.GE.AND P3, PT, R62, RZ, PT ;  /* 0x000000ff3e00720c */ /* 0x000fe20003f66270 */
[----:B------:R-:W-:Y:S01]  /*2fb0*/  IMAD R75, R2, R54, R75 ;  /* 0x00000036024b7224 */ /* 0x000fe200078e024b */
[----:B------:R-:W-:Y:S01]  /*2fc0*/  IABS R62, R88 ;  /* 0x00000058003e7213 */ /* 0x000fe20000000000 */
[----:B------:R-:W-:Y:S02]  /*2fd0*/  IMAD.MOV R46, RZ, RZ, -R46 ;  /* 0x000000ffff2e7224 */ /* 0x000fe400078e0a2e */
[----:B------:R-:W-:-:S04]  /*2fe0*/  IMAD.HI.U32 R54, R7, R83, RZ ;  /* 0x0000005307367227 */ /* 0x000fc800078e00ff */
[--C-:B------:R-:W-:Y:S01]  /*2ff0*/  @!P0 IMAD.IADD R71, R71, 0x1, -R2.reuse ;  /* 0x0000000147478824 */ /* 0x100fe200078e0a02 */
[C---:B------:R-:W-:Y:S01]  /*3000*/  ISETP.GT.U32.AND P0, PT, R2.reuse, R77, PT ;  /* 0x0000004d0200720c */ /* 0x040fe20003f04070 */
[----:B------:R-:W-:Y:S01]  /*3010*/  @!P6 IMAD.IADD R69, R69, 0x1, -R2 ;  /* 0x000000014545e824 */ /* 0x000fe200078e0a02 */
[C---:B------:R-:W-:Y:S01]  /*3020*/  ISETP.GT.U32.AND P6, PT, R2.reuse, R75, PT ;  /* 0x0000004b0200720c */ /* 0x040fe20003fc4070 */
[----:B------:R-:W-:Y:S02]  /*3030*/  IMAD R73, R2, R46, R73 ;  /* 0x0000002e02497224 */ /* 0x000fe400078e0249 */
[----:B------:R-:W-:-:S04]  /*3040*/  IMAD.HI.U32 R46, R7, R79, RZ ;  /* 0x0000004f072e7227 */ /* 0x000fc800078e00ff */
[----:B------:R-:W-:Y:S01]  /*3050*/  @!P5 IMAD.IADD R67, R67, 0x1, -R2 ;  /* 0x000000014343d824 */ /* 0x000fe200078e0a02 */
[----:B------:R-:W-:Y:S01]  /*3060*/  ISETP.GT.U32.AND P5, PT, R2, R73, PT ;  /* 0x000000490200720c */ /* 0x000fe20003fa4070 */
[----:B------:R-:W-:Y:S02]  /*3070*/  IMAD.MOV R56, RZ, RZ, -R46 ;  /* 0x000000ffff387224 */ /* 0x000fe400078e0a2e */
[----:B------:R-:W-:-:S04]  /*3080*/  IMAD.HI.U32 R46, R7, R81, RZ ;  /* 0x00000051072e7227 */ /* 0x000fc800078e00ff */
[----:B------:R-:W-:Y:S02]  /*3090*/  IMAD R79, R2, R56, R79 ;  /* 0x00000038024f7224 */ /* 0x000fe400078e024f */
[----:B------:R-:W-:-:S04]  /*30a0*/  IMAD.HI.U32 R56, R7, R85, RZ ;  /* 0x0000005507387227 */ /* 0x000fc800078e00ff */
[--C-:B------:R-:W-:Y:S01]  /*30b0*/  @!P0 IMAD.IADD R77, R77, 0x1, -R2.reuse ;  /* 0x000000014d4d8824 */ /* 0x100fe200078e0a02 */
[----:B------:R-:W-:Y:S01]  /*30c0*/  ISETP.GE.AND P0, PT, R58, RZ, PT ;  /* 0x000000ff3a00720c */ /* 0x000fe20003f06270 */
[----:B------:R-:W-:Y:S01]  /*30d0*/  @!P6 IMAD.IADD R75, R75, 0x1, -R2 ;  /* 0x000000014b4be824 */ /* 0x000fe200078e0a02 */
[----:B------:R-:W-:Y:S01]  /*30e0*/  ISETP.GT.U32.AND P6, PT, R2, R79, PT ;  /* 0x0000004f0200720c */ /* 0x000fe20003fc4070 */
[----:B------:R-:W-:Y:S01]  /*30f0*/  IMAD.MOV R46, RZ, RZ, -R46 ;  /* 0x000000ffff2e7224 */ /* 0x000fe200078e0a2e */
[----:B------:R-:W-:Y:S01]  /*3100*/  IABS R58, R84 ;  /* 0x00000054003a7213 */ /* 0x000fe20000000000 */
[----:B------:R-:W-:Y:S02]  /*3110*/  IMAD.MOV R54, RZ, RZ, -R54 ;  /* 0x000000ffff367224 */ /* 0x000fe400078e0a36 */
[----:B------:R-:W-:Y:S02]  /*3120*/  IMAD.MOV R56, RZ, RZ, -R56 ;  /* 0x000000ffff387224 */ /* 0x000fe400078e0a38 */
[----:B------:R-:W-:-:S04]  /*3130*/  IMAD.HI.U32 R6, R7, R87, RZ ;  /* 0x0000005707067227 */ /* 0x000fc800078e00ff */
[----:B------:R-:W-:Y:S02]  /*3140*/  IMAD R81, R2, R46, R81 ;  /* 0x0000002e02517224 */ /* 0x000fe400078e0251 */
[----:B------:R-:W-:Y:S01]  /*3150*/  @!P5 IMAD.IADD R73, R73, 0x1, -R2 ;  /* 0x000000014949d824 */ /* 0x000fe200078e0a02 */
[----:B------:R-:W-:Y:S01]  /*3160*/  ISETP.GE.AND P5, PT, R64, RZ, PT ;  /* 0x000000ff4000720c */ /* 0x000fe20003fa6270 */
[----:B------:R-:W-:Y:S01]  /*3170*/  IMAD R83, R2, R54, R83 ;  /* 0x0000003602537224 */ /* 0x000fe200078e0253 */
[----:B------:R-:W-:Y:S01]  /*3180*/  IABS R64, R66 ;  /* 0x0000004200407213 */ /* 0x000fe20000000000 */
[----:B------:R-:W-:-:S04]  /*3190*/  IMAD.HI.U32 R46, R7, R58, RZ ;  /* 0x0000003a072e7227 */ /* 0x000fc800078e00ff */
[----:B------:R-:W-:Y:S02]  /*31a0*/  IMAD R85, R2, R56, R85 ;  /* 0x0000003802557224 */ /* 0x000fe400078e0255 */
[----:B------:R-:W-:-:S04]  /*31b0*/  IMAD.HI.U32 R54, R7, R60, RZ ;  /* 0x0000003c07367227 */ /* 0x000fc800078e00ff */
[----:B------:R-:W-:-:S04]  /*31c0*/  IMAD.HI.U32 R56, R7, R62, RZ ;  /* 0x0000003e07387227 */ /* 0x000fc800078e00ff */
[----:B------:R-:W-:Y:S02]  /*31d0*/  IMAD.MOV R6, RZ, RZ, -R6 ;  /* 0x000000ffff067224 */ /* 0x000fe400078e0a06 */
[----:B------:R-:W-:Y:S02]  /*31e0*/  IMAD.MOV R89, RZ, RZ, -R46 ;  /* 0x000000ffff597224 */ /* 0x000fe400078e0a2e */
[----:B------:R-:W-:Y:S02]  /*31f0*/  IMAD.MOV R91, RZ, RZ, -R54 ;  /* 0x000000ffff5b7224 */ /* 0x000fe400078e0a36 */
[----:B------:R-:W-:Y:S02]  /*3200*/  IMAD.MOV R93, RZ, RZ, -R56 ;  /* 0x000000ffff5d7224 */ /* 0x000fe400078e0a38 */
[----:B------:R-:W-:Y:S02]  /*3210*/  IMAD R87, R2, R6, R87 ;  /* 0x0000000602577224 */ /* 0x000fe400078e0257 */
[----:B------:R-:W-:-:S04]  /*3220*/  IMAD.HI.U32 R6, R7, R64, RZ ;  /* 0x0000004007067227 */ /* 0x000fc800078e00ff */
[----:B------:R-:W-:Y:S01]  /*3230*/  @!P6 IMAD.IADD R79, R79, 0x1, -R2 ;  /* 0x000000014f4fe824 */ /* 0x000fe200078e0a02 */
[C---:B------:R-:W-:Y:S01]  /*3240*/  ISETP.GT.U32.AND P6, PT, R2.reuse, R81, PT ;  /* 0x000000510200720c */ /* 0x040fe20003fc4070 */
[C---:B------:R-:W-:Y:S02]  /*3250*/  IMAD R7, R2.reuse, R89, R58 ;  /* 0x0000005902077224 */ /* 0x040fe400078e023a */
[C---:B------:R-:W-:Y:S02]  /*3260*/  IMAD R89, R2.reuse, R91, R60 ;  /* 0x0000005b02597224 */ /* 0x040fe400078e023c */
[C---:B------:R-:W-:Y:S02]  /*3270*/  IMAD R91, R2.reuse, R93, R62 ;  /* 0x0000005d025b7224 */ /* 0x040fe400078e023e */
[----:B------:R-:W-:Y:S02]  /*3280*/  IMAD.MOV R93, RZ, RZ, -R6 ;  /* 0x000000ffff5d7224 */ /* 0x000fe400078e0a06 */
[----:B------:R-:W-:Y:S01]  /*3290*/  @!P1 IMAD.MOV R63, RZ, RZ, -R63 ;  /* 0x000000ffff3f9224 */ /* 0x000fe200078e0a3f */
[----:B------:R-:W-:Y:S01]  /*32a0*/  ISETP.GT.U32.AND P1, PT, R2, R73, PT ;  /* 0x000000490200720c */ /* 0x000fe20003f24070 */
[----:B------:R-:W-:-:S02]  /*32b0*/  IMAD.MOV.U32 R6, RZ, RZ, R47 ;  /* 0x000000ffff067224 */ /* 0x000fc400078e002f */
[----:B------:R-:W-:Y:S01]  /*32c0*/  @!P0 IMAD.MOV R71, RZ, RZ, -R71 ;  /* 0x000000ffff478224 */ /* 0x000fe200078e0a47 */
[C---:B------:R-:W-:Y:S01]  /*32d0*/  ISETP.GT.U32.AND P0, PT, R2.reuse, R85, PT ;  /* 0x000000550200720c */ /* 0x040fe20003f04070 */
[----:B------:R-:W-:Y:S01]  /*32e0*/  @!P4 IMAD.MOV R6, RZ, RZ, -R6 ;  /* 0x000000ffff06c224 */ /* 0x000fe200078e0a06 */
[C---:B------:R-:W-:Y:S01]  /*32f0*/  ISETP.GT.U32.AND P4, PT, R2.reuse, R77, PT ;  /* 0x0000004d0200720c */ /* 0x040fe20003f84070 */
[--C-:B------:R-:W-:Y:S01]  /*3300*/  @!P6 IMAD.IADD R81, R81, 0x1, -R2.reuse ;  /* 0x000000015151e824 */ /* 0x100fe200078e0a02 */
[C---:B------:R-:W-:Y:S01]  /*3310*/  ISETP.GT.U32.AND P6, PT, R2.reuse, R83, PT ;  /* 0x000000530200720c */ /* 0x040fe20003fc4070 */
[----:B------:R-:W-:Y:S01]  /*3320*/  @!P2 IMAD.MOV R65, RZ, RZ, -R65 ;  /* 0x000000ffff41a224 */ /* 0x000fe200078e0a41 */
[C---:B------:R-:W-:Y:S01]  /*3330*/  ISETP.GT.U32.AND P2, PT, R2.reuse, R75, PT ;  /* 0x0000004b0200720c */ /* 0x040fe20003f44070 */
[----:B------:R-:W-:Y:S01]  /*3340*/  @!P5 IMAD.MOV R69, RZ, RZ, -R69 ;  /* 0x000000ffff45d224 */ /* 0x000fe200078e0a45 */
[C---:B------:R-:W-:Y:S01]  /*3350*/  ISETP.GT.U32.AND P5, PT, R2.reuse, R81, PT ;  /* 0x000000510200720c */ /* 0x040fe20003fa4070 */
[--C-:B------:R-:W-:Y:S01]  /*3360*/  @!P1 IMAD.IADD R73, R73, 0x1, -R2.reuse ;  /* 0x0000000149499824 */ /* 0x100fe200078e0a02 */
[C---:B------:R-:W-:Y:S01]  /*3370*/  ISETP.GT.U32.AND P1, PT, R2.reuse, R87, PT ;  /* 0x000000570200720c */ /* 0x040fe20003f24070 */
[----:B------:R-:W-:Y:S01]  /*3380*/  @!P3 IMAD.MOV R67, RZ, RZ, -R67 ;  /* 0x000000ffff43b224 */ /* 0x000fe200078e0a43 */
[----:B------:R-:W-:Y:S01]  /*3390*/  ISETP.GT.U32.AND P3, PT, R2, R79, PT ;  /* 0x0000004f0200720c */ /* 0x000fe20003f64070 */
[--C-:B------:R-:W-:Y:S01]  /*33a0*/  @!P0 IMAD.IADD R85, R85, 0x1, -R2.reuse ;  /* 0x0000000155558824 */ /* 0x100fe200078e0a02 */
[----:B------:R-:W-:Y:S01]  /*33b0*/  ISETP.GE.AND P0, PT, R70, RZ, PT ;  /* 0x000000ff4600720c */ /* 0x000fe20003f06270 */
[----:B------:R-:W-:Y:S01]  /*33c0*/  @!P4 IMAD.IADD R77, R77, 0x1, -R2 ;  /* 0x000000014d4dc824 */ /* 0x000fe200078e0a02 */
[C---:B------:R-:W-:Y:S01]  /*33d0*/  ISETP.GT.U32.AND P4, PT, R2.reuse, R89, PT ;  /* 0x000000590200720c */ /* 0x040fe20003f84070 */
[C---:B------:R-:W-:Y:S01]  /*33e0*/  IMAD R93, R2.reuse, R93, R64 ;  /* 0x0000005d025d7224 */ /* 0x040fe200078e0240 */
[----:B------:R-:W1:Y:S01]  /*33f0*/  LDC.64 R46, c[0x0][0x3a8] ;  /* 0x0000ea00ff2e7b82 */ /* 0x000e620000000a00 */
[--C-:B------:R-:W-:Y:S01]  /*3400*/  @!P2 IMAD.IADD R75, R75, 0x1, -R2.reuse ;  /* 0x000000014b4ba824 */ /* 0x100fe200078e0a02 */
[C---:B------:R-:W-:Y:S01]  /*3410*/  ISETP.GT.U32.AND P2, PT, R2.reuse, R7, PT ;  /* 0x000000070200720c */ /* 0x040fe20003f44070 */
[--C-:B------:R-:W-:Y:S01]  /*3420*/  @!P5 IMAD.IADD R81, R81, 0x1, -R2.reuse ;  /* 0x000000015151d824 */ /* 0x100fe200078e0a02 */
[----:B------:R-:W-:Y:S01]  /*3430*/  ISETP.GT.U32.AND P5, PT, R2, R93, PT ;  /* 0x0000005d0200720c */ /* 0x000fe20003fa4070 */
[--C-:B------:R-:W-:Y:S01]  /*3440*/  @!P1 IMAD.IADD R87, R87, 0x1, -R2.reuse ;  /* 0x0000000157579824 */ /* 0x100fe200078e0a02 */
[----:B------:R-:W-:Y:S01]  /*3450*/  ISETP.GE.AND P1, PT, R72, RZ, PT ;  /* 0x000000ff4800720c */ /* 0x000fe20003f26270 */
[----:B------:R-:W-:-:S02]  /*3460*/  @!P6 IMAD.IADD R83, R83, 0x1, -R2 ;  /* 0x000000015353e824 */ /* 0x000fc400078e0a02 */
[----:B------:R-:W-:Y:S01]  /*3470*/  @!P0 IMAD.MOV R75, RZ, RZ, -R75 ;  /* 0x000000ffff4b8224 */ /* 0x000fe200078e0a4b */
[----:B------:R-:W-:Y:S01]  /*3480*/  ISETP.GT.U32.AND P0, PT, R2, R87, PT ;  /* 0x000000570200720c */ /* 0x000fe20003f04070 */
[--C-:B------:R-:W-:Y:S01]  /*3490*/  @!P4 IMAD.IADD R89, R89, 0x1, -R2.reuse ;  /* 0x000000015959c824 */ /* 0x100fe200078e0a02 */
[----:B------:R-:W-:Y:S01]  /*34a0*/  ISETP.GE.AND P4, PT, R76, RZ, PT ;  /* 0x000000ff4c00720c */ /* 0x000fe20003f86270 */
[--C-:B------:R-:W-:Y:S01]  /*34b0*/  @!P3 IMAD.IADD R79, R79, 0x1, -R2.reuse ;  /* 0x000000014f4fb824 */ /* 0x100fe200078e0a02 */
[C---:B------:R-:W-:Y:S01]  /*34c0*/  ISETP.GT.U32.AND P6, PT, R2.reuse, R83, PT ;  /* 0x000000530200720c */ /* 0x040fe20003fc4070 */
[--C-:B------:R-:W-:Y:S01]  /*34d0*/  @!P2 IMAD.IADD R7, R7, 0x1, -R2.reuse ;  /* 0x000000010707a824 */ /* 0x100fe200078e0a02 */
[C---:B------:R-:W-:Y:S01]  /*34e0*/  ISETP.GT.U32.AND P3, PT, R2.reuse, R91, PT ;  /* 0x0000005b0200720c */ /* 0x040fe20003f64070 */
[--C-:B------:R-:W-:Y:S01]  /*34f0*/  @!P5 IMAD.IADD R93, R93, 0x1, -R2.reuse ;  /* 0x000000015d5dd824 */ /* 0x100fe200078e0a02 */
[C---:B------:R-:W-:Y:S01]  /*3500*/  ISETP.GT.U32.AND P5, PT, R2.reuse, R85, PT ;  /* 0x000000550200720c */ /* 0x040fe20003fa4070 */
[----:B------:R-:W-:Y:S01]  /*3510*/  @!P1 IMAD.MOV R77, RZ, RZ, -R77 ;  /* 0x000000ffff4d9224 */ /* 0x000fe200078e0a4d */
[----:B------:R-:W-:Y:S01]  /*3520*/  ISETP.GT.U32.AND P1, PT, R2, R7, PT ;  /* 0x000000070200720c */ /* 0x000fe20003f24070 */
[----:B----4-:R-:W-:Y:S01]  /*3530*/  VIADD R56, R90, 0xfffffffe ;  /* 0xfffffffe5a387836 */ /* 0x010fe20000000000 */
[----:B------:R-:W-:Y:S01]  /*3540*/  ISETP.GE.AND P2, PT, R74, RZ, PT ;  /* 0x000000ff4a00720c */ /* 0x000fe20003f46270 */
[--C-:B------:R-:W-:Y:S01]  /*3550*/  @!P0 IMAD.IADD R87, R87, 0x1, -R2.reuse ;  /* 0x0000000157578824 */ /* 0x100fe200078e0a02 */
[----:B------:R-:W-:Y:S01]  /*3560*/  ISETP.GE.AND P0, PT, R84, RZ, PT ;  /* 0x000000ff5400720c */ /* 0x000fe20003f06270 */
[----:B------:R-:W-:Y:S01]  /*3570*/  @!P4 IMAD.MOV R81, RZ, RZ, -R81 ;  /* 0x000000ffff51c224 */ /* 0x000fe200078e0a51 */
[----:B------:R-:W-:Y:S01]  /*3580*/  ISETP.GT.U32.AND P4, PT, R2, R93, PT ;  /* 0x0000005d0200720c */ /* 0x000fe20003f84070 */
[--C-:B------:R-:W-:Y:S01]  /*3590*/  @!P6 IMAD.IADD R83, R83, 0x1, -R2.reuse ;  /* 0x000000015353e824 */ /* 0x100fe200078e0a02 */
[----:B------:R-:W-:Y:S01]  /*35a0*/  ISETP.GE.AND P6, PT, R68, RZ, PT ;  /* 0x000000ff4400720c */ /* 0x000fe20003fc6270 */
[--C-:B------:R-:W-:Y:S01]  /*35b0*/  @!P3 IMAD.IADD R91, R91, 0x1, -R2.reuse ;  /* 0x000000015b5bb824 */ /* 0x100fe200078e0a02 */
[----:B------:R-:W-:Y:S01]  /*35c0*/  ISETP.GE.AND P3, PT, R78, RZ, PT ;  /* 0x000000ff4e00720c */ /* 0x000fe20003f66270 */
[--C-:B------:R-:W-:Y:S01]  /*35d0*/  @!P5 IMAD.IADD R85, R85, 0x1, -R2.reuse ;  /* 0x000000015555d824 */ /* 0x100fe200078e0a02 */
[----:B------:R-:W-:Y:S01]  /*35e0*/  ISETP.GE.AND P5, PT, R82, RZ, PT ;  /* 0x000000ff5200720c */ /* 0x000fe20003fa6270 */
[----:B------:R-:W-:Y:S01]  /*35f0*/  @!P1 IMAD.IADD R7, R7, 0x1, -R2 ;  /* 0x0000000107079824 */ /* 0x000fe200078e0a02 */
[----:B------:R-:W-:Y:S01]  /*3600*/  ISETP.GE.AND P1, PT, R86, RZ, PT ;  /* 0x000000ff5600720c */ /* 0x000fe20003f26270 */
[----:B------:R-:W-:Y:S01]  /*3610*/  @!P2 IMAD.MOV R79, RZ, RZ, -R79 ;  /* 0x000000ffff4fa224 */ /* 0x000fe200078e0a4f */
[----:B------:R-:W-:Y:S01]  /*3620*/  ISETP.GT.U32.AND P2, PT, R2, R89, PT ;  /* 0x000000590200720c */ /* 0x000fe20003f44070 */
[----:B------:R-:W-:-:S02]  /*3630*/  @!P0 IMAD.MOV R7, RZ, RZ, -R7 ;  /* 0x000000ffff078224 */ /* 0x000fc400078e0a07 */
[--C-:B------:R-:W-:Y:S01]  /*3640*/  @!P4 IMAD.IADD R93, R93, 0x1, -R2.reuse ;  /* 0x000000015d5dc824 */ /* 0x100fe200078e0a02 */
[----:B------:R-:W-:Y:S01]  /*3650*/  ISETP.NE.AND P4, PT, R49, RZ, PT ;  /* 0x000000ff3100720c */ /* 0x000fe20003f85270 */
[----:B------:R-:W-:Y:S01]  /*3660*/  @!P6 IMAD.MOV R73, RZ, RZ, -R73 ;  /* 0x000000ffff49e224 */ /* 0x000fe200078e0a49 */
[----:B------:R-:W-:Y:S01]  /*3670*/  ISETP.GT.U32.AND P6, PT, R2, R91, PT ;  /* 0x0000005b0200720c */ /* 0x000fe20003fc4070 */
[----:B------:R-:W-:Y:S01]  /*3680*/  @!P3 IMAD.MOV R83, RZ, RZ, -R83 ;  /* 0x000000ffff53b224 */ /* 0x000fe200078e0a53 */
[----:B------:R-:W-:Y:S01]  /*3690*/  SEL R243, R247, R7, !P4 ;  /* 0x00000007f7f37207 */ /* 0x000fe20006000000 */
[----:B------:R-:W-:Y:S01]  /*36a0*/  @!P5 IMAD.MOV R87, RZ, RZ, -R87 ;  /* 0x000000ffff57d224 */ /* 0x000fe200078e0a57 */
[----:B------:R-:W3:Y:S01]  /*36b0*/  LDC R7, c[0x0][0x3a0] ;  /* 0x0000e800ff077b82 */ /* 0x000ee20000000800 */
[----:B------:R-:W-:Y:S01]  /*36c0*/  ISETP.GE.AND P3, PT, R80, RZ, PT ;  /* 0x000000ff5000720c */ /* 0x000fe20003f66270 */
[----:B-1----:R-:W-:Y:S01]  /*36d0*/  IMAD.SHL.U32 R224, R46, 0x4, RZ ;  /* 0x000000042ee07824 */ /* 0x002fe200078e00ff */
[----:B------:R-:W-:Y:S01]  /*36e0*/  ISETP.GE.AND P5, PT, R92, RZ, PT ;  /* 0x000000ff5c00720c */ /* 0x000fe20003fa6270 */
[--C-:B------:R-:W-:Y:S01]  /*36f0*/  @!P2 IMAD.IADD R89, R89, 0x1, -R2.reuse ;  /* 0x000000015959a824 */ /* 0x100fe200078e0a02 */
[----:B------:R-:W-:Y:S01]  /*3700*/  ISETP.GE.AND P2, PT, R88, RZ, PT ;  /* 0x000000ff5800720c */ /* 0x000fe20003f46270 */
[C---:B------:R-:W-:Y:S01]  /*3710*/  IMAD R222, R46.reuse, 0x3, RZ ;  /* 0x000000032ede7824 */ /* 0x040fe200078e02ff */
[----:B------:R-:W-:Y:S01]  /*3720*/  STL [R1+0x10c], R224 ;  /* 0x00010ce001007387 */ /* 0x000fe20000100800 */
[----:B------:R-:W-:Y:S01]  /*3730*/  IMAD R72, R46, 0xc, RZ ;  /* 0x0000000c2e487824 */ /* 0x000fe200078e02ff */
[----:B------:R-:W-:Y:S01]  /*3740*/  SEL R8, R247, R8, !P4 ;  /* 0x00000008f7087207 */ /* 0x000fe20006000000 */
[----:B------:R-:W-:Y:S01]  /*3750*/  @!P6 IMAD.IADD R91, R91, 0x1, -R2 ;  /* 0x000000015b5be824 */ /* 0x000fe200078e0a02 */
[----:B------:R-:W-:Y:S01]  /*3760*/  ISETP.GE.AND P6, PT, R66, RZ, PT ;  /* 0x000000ff4200720c */ /* 0x000fe20003fc6270 */
[----:B------:R-:W-:Y:S01]  /*3770*/  IMAD.SHL.U32 R66, R46, 0x2, RZ ;  /* 0x000000022e427824 */ /* 0x000fe200078e00ff */
[C---:B------:R-:W-:Y:S01]  /*3780*/  SEL R54, R247.reuse, R40, !P4 ;  /* 0x00000028f7367207 */ /* 0x040fe20006000000 */
[----:B------:R-:W-:Y:S01]  /*3790*/  @!P3 IMAD.MOV R85, RZ, RZ, -R85 ;  /* 0x000000ffff55b224 */ /* 0x000fe200078e0a55 */
[----:B------:R-:W-:Y:S01]  /*37a0*/  ISETP.NE.AND P3, PT, R48, RZ, PT ;  /* 0x000000ff3000720c */ /* 0x000fe20003f65270 */
[C---:B------:R-:W-:Y:S01]  /*37b0*/  IMAD R226, R46.reuse, 0x5, RZ ;  /* 0x000000052ee27824 */ /* 0x040fe200078e02ff */
[----:B------:R-:W-:Y:S01]  /*37c0*/  STL [R1+0x150], R66 ;  /* 0x0001504201007387 */ /* 0x000fe20000100800 */
[C---:B------:R-:W-:Y:S01]  /*37d0*/  IMAD R68, R46.reuse, 0x6, RZ ;  /* 0x000000062e447824 */ /* 0x040fe200078e02ff */
[C---:B------:R-:W-:Y:S01]  /*37e0*/  SEL R9, R247.reuse, R9, !P4 ;  /* 0x00000009f7097207 */ /* 0x040fe20006000000 */
[C---:B------:R-:W-:Y:S01]  /*37f0*/  IMAD R76, R46.reuse, 0x14, RZ ;  /* 0x000000142e4c7824 */ /* 0x040fe200078e02ff */
[----:B------:R-:W-:Y:S01]  /*3800*/  STL [R1+0x14c], R222 ;  /* 0x00014cde01007387 */ /* 0x000fe20000100800 */
[----:B------:R-:W-:Y:S01]  /*3810*/  IMAD R231, R46, 0x7, RZ ;  /* 0x000000072ee77824 */ /* 0x000fe200078e02ff */
[C---:B------:R-:W-:Y:S01]  /*3820*/  SEL R10, R247.reuse, R10, !P4 ;  /* 0x0000000af70a7207 */ /* 0x040fe20006000000 */
[----:B------:R-:W-:Y:S01]  /*3830*/  VIADD R2, R90, 0xffffffff ;  /* 0xffffffff5a027836 */ /* 0x000fe20000000000 */
[----:B------:R-:W-:Y:S01]  /*3840*/  STL [R1+0xf4], R72 ;  /* 0x0000f44801007387 */ /* 0x000fe20000100800 */
[C---:B------:R-:W-:Y:S01]  /*3850*/  IMAD R205, R46.reuse, 0x18, RZ ;  /* 0x000000182ecd7824 */ /* 0x040fe200078e02ff */
[C---:B------:R-:W-:Y:S01]  /*3860*/  SEL R49, R247.reuse, R41, !P4 ;  /* 0x00000029f7317207 */ /* 0x040fe20006000000 */
[C---:B------:R-:W-:Y:S01]  /*3870*/  IMAD.SHL.U32 R70, R46.reuse, 0x8, RZ ;  /* 0x000000082e467824 */ /* 0x040fe200078e00ff */
[----:B------:R-:W-:Y:S01]  /*3880*/  STL [R1+0x148], R226 ;  /* 0x000148e201007387 */ /* 0x000fe20000100800 */
[C---:B------:R-:W-:Y:S01]  /*3890*/  IMAD R207, R46.reuse, 0x1c, RZ ;  /* 0x0000001c2ecf7824 */ /* 0x040fe200078e02ff */
[----:B------:R-:W-:Y:S01]  /*38a0*/  SEL R58, R247, R45, !P4 ;  /* 0x0000002df73a7207 */ /* 0x000fe20006000000 */
[----:B------:R-:W-:Y:S01]  /*38b0*/  IMAD R40, R239, R47, RZ ;  /* 0x0000002fef287224 */ /* 0x000fe200078e02ff */
[----:B------:R-:W-:Y:S01]  /*38c0*/  STL [R1+0x144], R68 ;  /* 0x0001444401007387 */ /* 0x000fe20000100800 */
[C---:B------:R-:W-:Y:S01]  /*38d0*/  IMAD R235, R46.reuse, 0x9, RZ ;  /* 0x000000092eeb7824 */ /* 0x040fe200078e02ff */
[C---:B------:R-:W-:Y:S01]  /*38e0*/  SEL R11, R247.reuse, R11, !P4 ;  /* 0x0000000bf70b7207 */ /* 0x040fe20006000000 */
[----:B------:R-:W-:Y:S01]  /*38f0*/  @!P5 IMAD.MOV R43, RZ, RZ, -R43 ;  /* 0x000000ffff2bd224 */ /* 0x000fe200078e0a2b */
[----:B------:R-:W-:Y:S01]  /*3900*/  STL [R1+0xe8], R76 ;  /* 0x0000e84c01007387 */ /* 0x000fe20000100800 */
[----:B------:R-:W-:Y:S01]  /*3910*/  IMAD R211, R46, 0xa, RZ ;  /* 0x0000000a2ed37824 */ /* 0x000fe200078e02ff */
[----:B------:R-:W-:Y:S01]  /*3920*/  ISETP.GE.U32.AND P5, PT, R2, 0x7fffffe0, PT ;  /* 0x7fffffe00200780c */ /* 0x000fe20003fa6070 */
[----:B------:R-:W-:Y:S01]  /*3930*/  @!P1 IMAD.MOV R89, RZ, RZ, -R89 ;  /* 0x000000ffff599224 */ /* 0x000fe200078e0a59 */
[----:B------:R-:W-:Y:S01]  /*3940*/  STL [R1+0x140], R231 ;  /* 0x000140e701007387 */ /* 0x000fe20000100800 */
[----:B------:R-:W-:Y:S01]  /*3950*/  @!P2 IMAD.MOV R91, RZ, RZ, -R91 ;  /* 0x000000ffff5ba224 */ /* 0x000fe200078e0a5b */
[----:B-----5:R-:W-:Y:S01]  /*3960*/  LEA R212, P1, R40, UR26, 0x2 ;  /* 0x0000001a28d47c11 */ /* 0x020fe2000f8210ff */
[----:B------:R-:W-:Y:S01]  /*3970*/  @!P6 IMAD.MOV R93, RZ, RZ, -R93 ;  /* 0x000000ffff5de224 */ /* 0x000fe200078e0a5d */
[----:B------:R-:W-:Y:S01]  /*3980*/  STL [R1+0xe0], R205 ;  /* 0x0000e0cd01007387 */ /* 0x000fe20000100800 */
[C---:B------:R-:W-:Y:S01]  /*3990*/  IMAD R210, R46.reuse, 0xb, RZ ;  /* 0x0000000b2ed27824 */ /* 0x040fe200078e02ff */
[----:B------:R-:W-:Y:S01]  /*39a0*/  SEL R12, R247, R12, !P4 ;  /* 0x0000000cf70c7207 */ /* 0x000fe20006000000 */
[----:B---3--:R-:W-:Y:S01]  /*39b0*/  VIADD R2, R7, 0xffffffe0 ;  /* 0xffffffe007027836 */ /* 0x008fe20000000000 */
[----:B------:R-:W-:Y:S01]  /*39c0*/  STL [R1+0x13c], R70 ;  /* 0x00013c4601007387 */ /* 0x000fe20000100800 */
[C---:B------:R-:W-:Y:S01]  /*39d0*/  IMAD R209, R46.reuse, 0xd, RZ ;  /* 0x0000000d2ed17824 */ /* 0x040fe200078e02ff */
[C---:B------:R-:W-:Y:S01]  /*39e0*/  SEL R13, R247.reuse, R13, !P4 ;  /* 0x0000000df70d7207 */ /* 0x040fe20006000000 */
[----:B------:R-:W-:Y:S01]  /*39f0*/  IMAD R208, R46, 0xe, RZ ;  /* 0x0000000e2ed07824 */ /* 0x000fe200078e02ff */
[----:B------:R-:W-:Y:S01]  /*3a00*/  STL [R1+0xdc], R207 ;  /* 0x0000dccf01007387 */ /* 0x000fe20000100800 */
[----:B------:R-:W-:Y:S01]  /*3a10*/  IMAD R82, R8, UR7, RZ ;  /* 0x0000000708527c24 */ /* 0x000fe2000f8e02ff */
[C---:B------:R-:W-:Y:S01]  /*3a20*/  SEL R14, R247.reuse, R14, !P4 ;  /* 0x0000000ef70e7207 */ /* 0x040fe20006000000 */
[C---:B------:R-:W-:Y:S01]  /*3a30*/  IMAD R206, R46.reuse, 0xf, RZ ;  /* 0x0000000f2ece7824 */ /* 0x040fe200078e02ff */
[----:B------:R-:W-:Y:S01]  /*3a40*/  STL [R1+0x138], R235 ;  /* 0x000138eb01007387 */ /* 0x000fe20000100800 */
[C---:B------:R-:W-:Y:S01]  /*3a50*/  IMAD.SHL.U32 R74, R46.reuse, 0x10, RZ ;  /* 0x000000102e4a7824 */ /* 0x040fe200078e00ff */
[C---:B------:R-:W-:Y:S01]  /*3a60*/  SEL R15, R247.reuse, R15, !P4 ;  /* 0x0000000ff70f7207 */ /* 0x040fe20006000000 */
[----:B------:R-:W-:Y:S01]  /*3a70*/  IMAD R204, R46, 0x11, RZ ;  /* 0x000000112ecc7824 */ /* 0x000fe200078e02ff */
[----:B------:R-:W-:Y:S01]  /*3a80*/  STL [R1+0x134], R211 ;  /* 0x000134d301007387 */ /* 0x000fe20000100800 */
[----:B------:R-:W-:Y:S01]  /*3a90*/  SEL R16, R247, R16, !P4 ;  /* 0x00000010f7107207 */ /* 0x000fe20006000000 */
[----:B------:R-:W-:Y:S01]  /*3aa0*/  IMAD R84, R9, UR7, RZ ;  /* 0x0000000709547c24 */ /* 0x000fe2000f8e02ff */
[C---:B------:R-:W-:Y:S01]  /*3ab0*/  SEL R17, R247.reuse, R17, !P4 ;  /* 0x00000011f7117207 */ /* 0x040fe20006000000 */
[----:B------:R-:W-:Y:S01]  /*3ac0*/  STL [R1+0x130], R210 ;  /* 0x000130d201007387 */ /* 0x000fe20000100800 */
[C---:B------:R-:W-:Y:S01]  /*3ad0*/  SEL R18, R247.reuse, R18, !P4 ;  /* 0x00000012f7127207 */ /* 0x040fe20006000000 */
[----:B------:R-:W-:Y:S01]  /*3ae0*/  IMAD R86, R10, UR7, RZ ;  /* 0x000000070a567c24 */ /* 0x000fe2000f8e02ff */
[C---:B------:R-:W-:Y:S01]  /*3af0*/  SEL R19, R247.reuse, R19, !P4 ;  /* 0x00000013f7137207 */ /* 0x040fe20006000000 */
        /* <DEDUP_REMOVED lines=10> */
[----:B--2---:R-:W-:Y:S01]  /*3ba0*/  IMAD R92, R13, UR7, RZ ;  /* 0x000000070d5c7c24 */ /* 0x004fe2000f8e02ff */
        /* <DEDUP_REMOVED lines=9> */
[----:B------:R1:W-:Y:S01]  /*3c40*/  STL [R1+0xcc], R82 ;  /* 0x0000cc5201007387 */ /* 0x0003e20000100800 */
[C---:B------:R-:W-:Y:S01]  /*3c50*/  SEL R30, R247.reuse, R30, !P4 ;  /* 0x0000001ef71e7207 */ /* 0x040fe20006000000 */
[----:B------:R-:W-:Y:S01]  /*3c60*/  IMAD R98, R16, UR7, RZ ;  /* 0x0000000710627c24 */ /* 0x000fe2000f8e02ff */
[C---:B------:R-:W-:Y:S01]  /*3c70*/  SEL R31, R247.reuse, R31, !P4 ;  /* 0x0000001ff71f7207 */ /* 0x040fe20006000000 */
[----:B------:R2:W-:Y:S01]  /*3c80*/  STL [R1+0xc8], R84 ;  /* 0x0000c85401007387 */ /* 0x0005e20000100800 */
        /* <DEDUP_REMOVED lines=70> */
[----:B------:R-:W-:Y:S01]  /*40f0*/  @!P3 LOP3.LUT R43, RZ, R48, RZ, 0x33, !PT ;  /* 0x00000030ff2bb212 */ /* 0x000fe200078e33ff */
[----:B------:R1:W-:Y:S01]  /*4100*/  STL [R1+0x80], R120 ;  /* 0x0000807801007387 */ /* 0x0003e20000100800 */
[----:B------:R-:W-:Y:S01]  /*4110*/  SEL R247, R247, R4, !P4 ;  /* 0x00000004f7f77207 */ /* 0x000fe20006000000 */
[----:B------:R-:W-:Y:S01]  /*4120*/  IMAD R136, R35, UR7, RZ ;  /* 0x0000000723887c24 */ /* 0x000fe2000f8e02ff */
[----:B------:R-:W-:Y:S01]  /*4130*/  ISETP.GE.U32.AND P2, PT, R2, 0x7fffffc1, PT ;  /* 0x7fffffc10200780c */ /* 0x000fe20003f46070 */
[----:B------:R1:W-:Y:S01]  /*4140*/  STL [R1+0x7c], R122 ;  /* 0x00007c7a01007387 */ /* 0x0003e20000100800 */
[----:B------:R-:W-:Y:S01]  /*4150*/  ISETP.GE.AND P3, PT, R239, R2, PT ;  /* 0x00000002ef00720c */ /* 0x000fe20003f66270 */
[----:B------:R-:W-:Y:S01]  /*4160*/  IMAD R138, R36, UR7, RZ ;  /* 0x00000007248a7c24 */ /* 0x000fe2000f8e02ff */
[----:B------:R-:W-:Y:S01]  /*4170*/  LEA.HI.X.SX32 R2, R40, UR27, 0x2, P1 ;  /* 0x0000001b28027c11 */ /* 0x000fe200088f16ff */
[----:B------:R2:W-:Y:S01]  /*4180*/  STL [R1+0x78], R124 ;  /* 0x0000787c01007387 */ /* 0x0005e20000100800 */
[-C--:B------:R-:W-:Y:S01]  /*4190*/  LEA R78, P4, R82, R212.reuse, 0x2 ;  /* 0x000000d4524e7211 */ /* 0x080fe200078810ff */
[----:B------:R-:W-:Y:S01]  /*41a0*/  IMAD R140, R37, UR7, RZ ;  /* 0x00000007258c7c24 */ /* 0x000fe2000f8e02ff */
[----:B------:R-:W-:Y:S01]  /*41b0*/  LEA R80, P1, R84, R212, 0x2 ;  /* 0x000000d454507211 */ /* 0x000fe200078210ff */
[----:B------:R3:W-:Y:S01]  /*41c0*/  STL [R1+0x74], R126 ;  /* 0x0000747e01007387 */ /* 0x0007e20000100800 */
[----:B------:R-:W-:Y:S01]  /*41d0*/  LEA.HI.X.SX32 R79, R82, R2, 0x2, P4 ;  /* 0x00000002524f7211 */ /* 0x000fe200020f16ff */
[----:B------:R-:W-:Y:S01]  /*41e0*/  IMAD R142, R38, UR7, RZ ;  /* 0x00000007268e7c24 */ /* 0x000fe2000f8e02ff */
[----:B-1----:R-:W-:Y:S01]  /*41f0*/  LEA R82, P4, R86, R212, 0x2 ;  /* 0x000000d456527211 */ /* 0x002fe200078810ff */
[----:B------:R1:W-:Y:S01]  /*4200*/  STL [R1+0x70], R128 ;  /* 0x0000708001007387 */ /* 0x0003e20000100800 */
[----:B------:R-:W-:Y:S01]  /*4210*/  LEA.HI.X.SX32 R81, R84, R2, 0x2, P1 ;  /* 0x0000000254517211 */ /* 0x000fe200008f16ff */
[----:B------:R-:W-:Y:S01]  /*4220*/  IMAD R144, R39, UR7, RZ ;  /* 0x0000000727907c24 */ /* 0x000fe2000f8e02ff */
[----:B--2---:R-:W-:Y:S01]  /*4230*/  LEA R84, P1, R88, R212, 0x2 ;  /* 0x000000d458547211 */ /* 0x004fe200078210ff */
[----:B------:R2:W-:Y:S01]  /*4240*/  STL [R1+0x6c], R130 ;  /* 0x00006c8201007387 */ /* 0x0005e20000100800 */
[----:B------:R-:W-:Y:S01]  /*4250*/  LEA.HI.X.SX32 R83, R86, R2, 0x2, P4 ;  /* 0x0000000256537211 */ /* 0x000fe200020f16ff */
[----:B------:R-:W-:Y:S01]  /*4260*/  IMAD R146, R49, UR7, RZ ;  /* 0x0000000731927c24 */ /* 0x000fe2000f8e02ff */
[----:B---3--:R-:W-:Y:S01]  /*4270*/  LEA R86, P4, R90, R212, 0x2 ;  /* 0x000000d45a567211 */ /* 0x008fe200078810ff */
[----:B------:R3:W-:Y:S01]  /*4280*/  STL [R1+0x68], R132 ;  /* 0x0000688401007387 */ /* 0x0007e20000100800 */
[----:B------:R-:W-:Y:S01]  /*4290*/  LEA.HI.X.SX32 R85, R88, R2, 0x2, P1 ;  /* 0x0000000258557211 */ /* 0x000fe200008f16ff */
[----:B------:R-:W-:Y:S01]  /*42a0*/  IMAD R148, R54, UR7, RZ ;  /* 0x0000000736947c24 */ /* 0x000fe2000f8e02ff */
[----:B----4-:R-:W-:Y:S01]  /*42b0*/  LEA R88, P1, R92, R212, 0x2 ;  /* 0x000000d45c587211 */ /* 0x010fe200078210ff */
[----:B------:R4:W-:Y:S01]  /*42c0*/  STL [R1+0x64], R134 ;  /* 0x0000648601007387 */ /* 0x0009e20000100800 */
[----:B------:R-:W-:Y:S01]  /*42d0*/  LEA.HI.X.SX32 R87, R90, R2, 0x2, P4 ;  /* 0x000000025a577211 */ /* 0x000fe200020f16ff */
[----:B------:R-:W-:Y:S01]  /*42e0*/  IMAD R64, R42, UR7, RZ ;  /* 0x000000072a407c24 */ /* 0x000fe2000f8e02ff */
[----:B-----5:R-:W-:Y:S01]  /*42f0*/  LEA R90, P4, R94, R212, 0x2 ;  /* 0x000000d45e5a7211 */ /* 0x020fe200078810ff */
[----:B------:R5:W-:Y:S01]  /*4300*/  STL [R1+0x60], R136 ;  /* 0x0000608801007387 */ /* 0x000be20000100800 */
[----:B------:R-:W-:Y:S01]  /*4310*/  LEA.HI.X.SX32 R89, R92, R2, 0x2, P1 ;  /* 0x000000025c597211 */ /* 0x000fe200008f16ff */
[----:B------:R-:W-:Y:S01]  /*4320*/  IMAD R22, R44, UR7, RZ ;  /* 0x000000072c167c24 */ /* 0x000fe2000f8e02ff */
[----:B------:R-:W-:Y:S01]  /*4330*/  LEA R92, P1, R96, R212, 0x2 ;  /* 0x000000d4605c7211 */ /* 0x000fe200078210ff */
        /* <DEDUP_REMOVED lines=24> */
[----:B------:R-:W-:Y:S01]  /*44c0*/  IMAD R15, R59, UR7, RZ ;  /* 0x000000073b0f7c24 */ /* 0x000fe2000f8e02ff */
        /* <DEDUP_REMOVED lines=13> */
[----:B------:R-:W-:Y:S01]  /*45a0*/  VIADD R4, R7, 0xfffffffd ;  /* 0xfffffffd07047836 */ /* 0x000fe20000000000 */
[----:B------:R-:W-:Y:S01]  /*45b0*/  LEA R112, P1, R116, R212, 0x2 ;  /* 0x000000d474707211 */ /* 0x000fe200078210ff */
[----:B------:R-:W-:Y:S01]  /*45c0*/  IMAD R8, R69, UR7, RZ ;  /* 0x0000000745087c24 */ /* 0x000fe2000f8e02ff */
[----:B------:R-:W-:Y:S01]  /*45d0*/  LEA.HI.X.SX32 R111, R114, R2, 0x2, P4 ;  /* 0x00000002726f7211 */ /* 0x000fe200020f16ff */
[----:B------:R-:W-:Y:S01]  /*45e0*/  IMAD R6, R71, UR7, RZ ;  /* 0x0000000747067c24 */ /* 0x000fe2000f8e02ff */
[----:B------:R-:W-:Y:S01]  /*45f0*/  LEA R114, P4, R118, R212, 0x2 ;  /* 0x000000d476727211 */ /* 0x000fe200078810ff */
[----:B------:R1:W-:Y:S01]  /*4600*/  STL [R1+0x44], R64 ;  /* 0x0000444001007387 */ /* 0x0003e20000100800 */
[----:B------:R-:W-:Y:S01]  /*4610*/  LEA.HI.X.SX32 R113, R116, R2, 0x2, P1 ;  /* 0x0000000274717211 */ /* 0x000fe200008f16ff */
[----:B------:R-:W-:Y:S01]  /*4620*/  IMAD R252, R252, UR7, RZ ;  /* 0x00000007fcfc7c24 */ /* 0x000fe2000f8e02ff */
[----:B------:R-:W-:Y:S01]  /*4630*/  LEA R116, P1, R120, R212, 0x2 ;  /* 0x000000d478747211 */ /* 0x000fe200078210ff */
[----:B------:R-:W-:Y:S01]  /*4640*/  STL [R1+0x40], R22 ;  /* 0x0000401601007387 */ /* 0x000fe20000100800 */
        /* <DEDUP_REMOVED lines=22> */
[----:B-1----:R-:W-:Y:S01]  /*47b0*/  LEA R128, P1, R132, R212, 0x2 ;  /* 0x000000d484807211 */ /* 0x002fe200078210ff */
[----:B------:R-:W-:Y:S01]  /*47c0*/  STL [R1+0x28], R16 ;  /* 0x0000281001007387 */ /* 0x000fe20000100800 */
[----:B------:R-:W-:Y:S01]  /*47d0*/  LEA.HI.X.SX32 R127, R130, R2, 0x2, P4 ;  /* 0x00000002827f7211 */ /* 0x000fe200020f16ff */
[----:B------:R-:W-:Y:S01]  /*47e0*/  IMAD R243, R243, UR7, RZ ;  /* 0x00000007f3f37c24 */ /* 0x000fe2000f8e02ff */
[----:B--2---:R-:W-:Y:S01]  /*47f0*/  LEA R130, P4, R134, R212, 0x2 ;  /* 0x000000d486827211 */ /* 0x004fe200078810ff */
[----:B------:R-:W-:Y:S01]  /*4800*/  STL [R1+0x24], R15 ;  /* 0x0000240f01007387 */ /* 0x000fe20000100800 */
[----:B------:R-:W-:Y:S01]  /*4810*/  LEA.HI.X.SX32 R129, R132, R2, 0x2, P1 ;  /* 0x0000000284817211 */ /* 0x000fe200008f16ff */
[----:B------:R-:W-:Y:S01]  /*4820*/  IMAD R244, R244, UR7, RZ ;  /* 0x00000007f4f47c24 */ /* 0x000fe2000f8e02ff */
[----:B---3--:R-:W-:Y:S01]  /*4830*/  LEA R132, P1, R136, R212, 0x2 ;  /* 0x000000d488847211 */ /* 0x008fe200078210ff */
[----:B------:R-:W-:Y:S01]  /*4840*/  STL [R1+0x20], R14 ;  /* 0x0000200e01007387 */ /* 0x000fe20000100800 */
[----:B------:R-:W-:Y:S01]  /*4850*/  LEA.HI.X.SX32 R131, R134, R2, 0x2, P4 ;  /* 0x0000000286837211 */ /* 0x000fe200020f16ff */
[----:B------:R-:W-:Y:S01]  /*4860*/  IMAD R245, R245, UR7, RZ ;  /* 0x00000007f5f57c24 */ /* 0x000fe2000f8e02ff */
[----:B----4-:R-:W-:Y:S01]  /*4870*/  LEA R134, P4, R138, R212, 0x2 ;  /* 0x000000d48a867211 */ /* 0x010fe200078810ff */
[----:B------:R-:W-:Y:S01]  /*4880*/  STL [R1+0x1c], R13 ;  /* 0x00001c0d01007387 */ /* 0x000fe20000100800 */
        /* <DEDUP_REMOVED lines=13> */
[----:B------:R-:W-:Y:S01]  /*4960*/  IMAD.SHL.U32 R238, R43, 0x4, RZ ;  /* 0x000000042bee7824 */ /* 0x000fe200078e00ff */
[----:B------:R-:W-:Y:S01]  /*4970*/  LEA R142, P4, R146, R212, 0x2 ;  /* 0x000000d4928e7211 */ /* 0x000fe200078810ff */
[----:B------:R4:W-:Y:S01]  /*4980*/  STL [R1+0xc], R9 ;  /* 0x00000c0901007387 */ /* 0x0009e20000100800 */
[----:B------:R-:W-:Y:S01]  /*4990*/  LEA.HI.X.SX32 R141, R144, R2, 0x2, P1 ;  /* 0x00000002908d7211 */ /* 0x000fe200008f16ff */
[----:B------:R-:W-:Y:S01]  /*49a0*/  IMAD R230, R46, 0x24, RZ ;  /* 0x000000242ee67824 */ /* 0x000fe200078e02ff */
        /* <DEDUP_REMOVED lines=9> */
[----:B------:R-:W-:Y:S01]  /*4a40*/  IMAD R236, R46, 0x30, RZ ;  /* 0x000000302eec7824 */ /* 0x000fe200078e02ff */
[----:B------:R-:W-:Y:S01]  /*4a50*/  LEA.HI.X.SX32 R147, R64, R2, 0x2, P4 ;  /* 0x0000000240937211 */ /* 0x000fe200020f16ff */
[C---:B------:R-:W-:Y:S01]  /*4a60*/  IMAD R48, R46.reuse, 0x34, RZ ;  /* 0x000000342e307824 */ /* 0x040fe200078e02ff */
[C---:B------:R-:W-:Y:S01]  /*4a70*/  LEA R150, P4, R21.reuse, R212, 0x2 ;  /* 0x000000d415967211 */ /* 0x040fe200078810ff */
[----:B------:R-:W-:Y:S01]  /*4a80*/  IMAD R50, R46, 0x38, RZ ;  /* 0x000000382e327824 */ /* 0x000fe200078e02ff */
[----:B------:R-:W-:Y:S01]  /*4a90*/  LEA.HI.X.SX32 R149, R22, R2, 0x2, P1 ;  /* 0x0000000216957211 */ /* 0x000fe200008f16ff */
[----:B------:R-:W-:Y:S01]  /*4aa0*/  IMAD R52, R46, 0x3c, RZ ;  /* 0x0000003c2e347824 */ /* 0x000fe200078e02ff */
[----:B------:R-:W-:Y:S01]  /*4ab0*/  LEA R152, P1, R20, R212, 0x2 ;  /* 0x000000d414987211 */ /* 0x000fe200078210ff */
[C---:B------:R-:W-:Y:S01]  /*4ac0*/  IMAD R58, R46.reuse, 0x48, RZ ;  /* 0x000000482e3a7824 */ /* 0x040fe200078e02ff */
[----:B------:R-:W-:Y:S01]  /*4ad0*/  LEA.HI.X.SX32 R151, R21, R2, 0x2, P4 ;  /* 0x0000000215977211 */ /* 0x000fe200020f16ff */
[C---:B------:R-:W-:Y:S01]  /*4ae0*/  IMAD R60, R46.reuse, 0x4c, RZ ;  /* 0x0000004c2e3c7824 */ /* 0x040fe200078e02ff */
[----:B------:R-:W-:Y:S01]  /*4af0*/  LEA R154, P4, R19, R212, 0x2 ;  /* 0x000000d4139a7211 */ /* 0x000fe200078810ff */
[----:B------:R-:W-:Y:S01]  /*4b00*/  IMAD R62, R46, 0x50, RZ ;  /* 0x000000502e3e7824 */ /* 0x000fe200078e02ff */
[----:B------:R-:W-:Y:S01]  /*4b10*/  LEA.HI.X.SX32 R153, R20, R2, 0x2, P1 ;  /* 0x0000000214997211 */ /* 0x000fe200008f16ff */
[----:B------:R-:W-:Y:S01]  /*4b20*/  IMAD R64, R46, 0x54, RZ ;  /* 0x000000542e407824 */ /* 0x000fe200078e02ff */
[----:B------:R-:W-:-:S02]  /*4b30*/  LEA R156, P1, R18, R212, 0x2 ;  /* 0x000000d4129c7211 */ /* 0x000fc400078210ff */
[----:B------:R-:W-:Y:S02]  /*4b40*/  LEA.HI.X.SX32 R155, R19, R2, 0x2, P4 ;  /* 0x00000002139b7211 */ /* 0x000fe400020f16ff */
[C---:B------:R-:W-:Y:S02]  /*4b50*/  LEA R158, P4, R17.reuse, R212, 0x2 ;  /* 0x000000d4119e7211 */ /* 0x040fe400078810ff */
[----:B------:R-:W-:Y:S02]  /*4b60*/  LEA.HI.X.SX32 R157, R18, R2, 0x2, P1 ;  /* 0x00000002129d7211 */ /* 0x000fe400008f16ff */
[----:B------:R-:W-:Y:S02]  /*4b70*/  LEA R160, P1, R16, R212, 0x2 ;  /* 0x000000d410a07211 */ /* 0x000fe400078210ff */
[----:B------:R-:W-:Y:S02]  /*4b80*/  LEA.HI.X.SX32 R159, R17, R2, 0x2, P4 ;  /* 0x00000002119f7211 */ /* 0x000fe400020f16ff */
        /* <DEDUP_REMOVED lines=9> */
[----:B------:R-:W-:Y:S01]  /*4c20*/  LEA.HI.X.SX32 R169, R12, R2, 0x2, P1 ;  /* 0x000000020ca97211 */ /* 0x000fe200008f16ff */
[----:B-1----:R-:W-:Y:S01]  /*4c30*/  IMAD R12, R46, 0x12, RZ ;  /* 0x000000122e0c7824 */ /* 0x002fe200078e02ff */
[----:B------:R-:W-:Y:S02]  /*4c40*/  LEA R172, P1, R10, R212, 0x2 ;  /* 0x000000d40aac7211 */ /* 0x000fe400078210ff */
[----:B------:R-:W-:Y:S01]  /*4c50*/  LEA.HI.X.SX32 R171, R11, R2, 0x2, P4 ;  /* 0x000000020bab7211 */ /* 0x000fe200020f16ff */
[----:B--2---:R-:W-:Y:S01]  /*4c60*/  IMAD R11, R46, 0x13, RZ ;  /* 0x000000132e0b7824 */ /* 0x004fe200078e02ff */
[----:B------:R-:W-:-:S02]  /*4c70*/  LEA R174, P4, R9, R212, 0x2 ;  /* 0x000000d409ae7211 */ /* 0x000fc400078810ff */
[----:B------:R-:W-:Y:S01]  /*4c80*/  ISETP.GE.U32.AND P0, PT, R4, 0x7fffffde, PT ;  /* 0x7fffffde0400780c */ /* 0x000fe20003f06070 */
[----:B------:R-:W-:Y:S01]  /*4c90*/  IMAD R4, R73, UR7, RZ ;  /* 0x0000000749047c24 */ /* 0x000fe2000f8e02ff */
[----:B------:R-:W-:Y:S01]  /*4ca0*/  LEA.HI.X.SX32 R173, R10, R2, 0x2, P1 ;  /* 0x000000020aad7211 */ /* 0x000fe200008f16ff */
[----:B---3--:R-:W-:Y:S01]  /*4cb0*/  IMAD R10, R46, 0x15, RZ ;  /* 0x000000152e0a7824 */ /* 0x008fe200078e02ff */
[----:B------:R-:W-:Y:S02]  /*4cc0*/  LEA R176, P1, R8, R212, 0x2 ;  /* 0x000000d408b07211 */ /* 0x000fe400078210ff */
[----:B------:R-:W-:Y:S01]  /*4cd0*/  LEA.HI.X.SX32 R175, R9, R2, 0x2, P4 ;  /* 0x0000000209af7211 */ /* 0x000fe200020f16ff */
[----:B------:R4:W-:Y:S01]  /*4ce0*/  STL [R1], R4 ;  /* 0x0000000401007387 */ /* 0x0009e20000100800 */
[----:B------:R-:W-:Y:S02]  /*4cf0*/  LEA R178, P4, R6, R212, 0x2 ;  /* 0x000000d406b27211 */ /* 0x000fe400078810ff */
[----:B------:R-:W-:Y:S01]  /*4d00*/  LEA.HI.X.SX32 R177, R8, R2, 0x2, P1 ;  /* 0x0000000208b17211 */ /* 0x000fe200008f16ff */
[----:B------:R4:W-:Y:S01]  /*4d10*/  STL [R1+0x118], R12 ;  /* 0x0001180c01007387 */ /* 0x0009e20000100800 */
[----:B------:R-:W-:-:S02]  /*4d20*/  LEA R180, P1, R4, R212, 0x2 ;  /* 0x000000d404b47211 */ /* 0x000fc400078210ff */
[----:B------:R-:W-:Y:S01]  /*4d30*/  LEA.HI.X.SX32 R179, R6, R2, 0x2, P4 ;  /* 0x0000000206b37211 */ /* 0x000fe200020f16ff */
[----:B------:R4:W-:Y:S01]  /*4d40*/  STL [R1+0x114], R11 ;  /* 0x0001140b01007387 */ /* 0x0009e20000100800 */
[----:B------:R-:W-:Y:S02]  /*4d50*/  LEA R182, P4, R252, R212, 0x2 ;  /* 0x000000d4fcb67211 */ /* 0x000fe400078810ff */
[----:B------:R-:W-:Y:S01]  /*4d60*/  LEA.HI.X.SX32 R181, R4, R2, 0x2, P1 ;  /* 0x0000000204b57211 */ /* 0x000fe200008f16ff */
[----:B------:R4:W-:Y:S01]  /*4d70*/  STL [R1+0x110], R10 ;  /* 0x0001100a01007387 */ /* 0x0009e20000100800 */
[----:B------:R-:W-:Y:S02]  /*4d80*/  LEA R184, P1, R251, R212, 0x2 ;  /* 0x000000d4fbb87211 */ /* 0x000fe400078210ff */
[----:B------:R-:W-:Y:S02]  /*4d90*/  LEA.HI.X.SX32 R183, R252, R2, 0x2, P4 ;  /* 0x00000002fcb77211 */ /* 0x000fe400020f16ff */
[----:B------:R-:W-:-:S02]  /*4da0*/  LEA R186, P4, R41, R212, 0x2 ;  /* 0x000000d429ba7211 */ /* 0x000fc400078810ff */
[----:B------:R-:W-:Y:S02]  /*4db0*/  LEA.HI.X.SX32 R185, R251, R2, 0x2, P1 ;  /* 0x00000002fbb97211 */ /* 0x000fe400008f16ff */
[----:B------:R-:W-:Y:S02]  /*4dc0*/  LEA R188, P1, R45, R212, 0x2 ;  /* 0x000000d42dbc7211 */ /* 0x000fe400078210ff */
        /* <DEDUP_REMOVED lines=16> */
[-C--:B------:R-:W-:Y:S02]  /*4ed0*/  LEA.HI.X.SX32 R203, R246, R2.reuse, 0x2, P4 ;  /* 0x00000002f6cb7211 */ /* 0x080fe400020f16ff */
[----:B------:R-:W-:Y:S02]  /*4ee0*/  IADD3 R38, P4, PT, R238, UR24, RZ ;  /* 0x00000018ee267c10 */ /* 0x000fe4000ff9e0ff */
[----:B------:R-:W-:Y:S01]  /*4ef0*/  ISETP.GE.U32.AND P6, PT, R56, 0x7fffffdf, PT ;  /* 0x7fffffdf3800780c */ /* 0x000fe20003fc6070 */
[----:B------:R-:W-:Y:S01]  /*4f00*/  IMAD R56, R46, 0x44, RZ ;  /* 0x000000442e387824 */ /* 0x000fe200078e02ff */
[----:B------:R-:W-:Y:S02]  /*4f10*/  LEA.HI.X.SX32 R213, R247, R2, 0x2, P1 ;  /* 0x00000002f7d57211 */ /* 0x000fe400008f16ff */
[----:B------:R-:W-:Y:S02]  /*4f20*/  IADD3 R214, P1, PT, R224, R38, RZ ;  /* 0x00000026e0d67210 */ /* 0x000fe40007f3e0ff */
[----:B------:R-:W-:Y:S01]  /*4f30*/  LEA.HI.X.SX32 R39, R43, UR25, 0x2, P4 ;  /* 0x000000192b277c11 */ /* 0x000fe2000a0f16ff */
[----:B----4-:R-:W-:Y:S10]  /*4f40*/  BRA.U UP0, `(.L_x_5) ;  /* 0x0000000100187547 */ /* 0x010ff4000b800000 */
[----:B------:R-:W-:Y:S01]  /*4f50*/  ELECT P4, URZ, PT ;  /* 0x0000000000ff782f */ /* 0x000fe20003880000 */
[----:B------:R-:W-:Y:S01]  /*4f60*/  IMAD.MOV.U32 R2, RZ, RZ, 0x1 ;  /* 0x00000001ff027424 */ /* 0x000fe200078e00ff */
[----:B------:R-:W-:Y:S01]  /*4f70*/  UMOV UR5, 0x40 ;  /* 0x0000004000057882 */ /* 0x000fe20000000000 */
[----:B------:R-:W-:Y:S01]  /*4f80*/  UVIRTCOUNT.DEALLOC.SMPOOL 0x80 ;  /* 0x000000800000784c */ /* 0x000fe20000000000 */
[----:B------:R-:W-:-:S09]  /*4f90*/  ULEA UR5, UR4, UR5, 0x18 ;  /* 0x0000000504057291 */ /* 0x000fd2000f8ec0ff */
[----:B------:R1:W-:Y:S03]  /*4fa0*/  @P4 STS.U8 [UR5], R2 ;  /* 0x00000002ff004988 */ /* 0x0003e60008000005 */
.L_x_5:
[CC--:B------:R-:W-:Y:S01]  /*4fb0*/  LEA.HI.X.SX32 R215, R46.reuse, R39.reuse, 0x2, P1 ;  /* 0x000000272ed77211 */ /* 0x0c0fe200008f16ff */
[----:B------:R-:W-:Y:S01]  /*4fc0*/  IMAD R8, R46, 0x17, RZ ;  /* 0x000000172e087824 */ /* 0x000fe200078e02ff */
[-C--:B------:R-:W-:Y:S01]  /*4fd0*/  IADD3 R218, P1, PT, R72, R38.reuse, RZ ;  /* 0x0000002648da7210 */ /* 0x080fe20007f3e0ff */
[----:B------:R-:W-:Y:S01]  /*4fe0*/  USHF.L.U32 UR4, UR6, 0x15, URZ ;  /* 0x0000001506047899 */ /* 0x000fe200080006ff */
[CC--:B------:R-:W-:Y:S01]  /*4ff0*/  LEA R216, P4, R46.reuse, R38.reuse, 0x3 ;  /* 0x000000262ed87211 */ /* 0x0c0fe200078818ff */
[----:B------:R-:W-:Y:S01]  /*5000*/  IMAD R6, R46, 0x19, RZ ;  /* 0x000000192e067824 */ /* 0x000fe200078e02ff */
[-C--:B------:R-:W-:Y:S01]  /*5010*/  LEA.HI.X.SX32 R219, R222, R39.reuse, 0x2, P1 ;  /* 0x00000027dedb7211 */ /* 0x080fe200008f16ff */
[----:B------:R-:W-:Y:S01]  /*5020*/  ULOP3.LUT UR4, UR4, 0x600000, URZ, 0xc0, !UPT ;  /* 0x0060000004047892 */ /* 0x000fe2000f8ec0ff */
[-C--:B------:R-:W-:Y:S01]  /*5030*/  IADD3 R222, P1, PT, R76, R38.reuse, RZ ;  /* 0x000000264cde7210 */ /* 0x080fe20007f3e0ff */
[----:B-1----:R-:W-:Y:S01]  /*5040*/  IMAD R2, R46, 0x1b, RZ ;  /* 0x0000001b2e027824 */ /* 0x002fe200078e02ff */
[-C--:B------:R-:W-:Y:S01]  /*5050*/  LEA.HI.X.SX32 R217, R66, R39.reuse, 0x2, P4 ;  /* 0x0000002742d97211 */ /* 0x080fe200020f16ff */
[----:B------:R-:W-:Y:S01]  /*5060*/  UIADD3 UR11, UPT, UPT, UR20, UR4, URZ ;  /* 0x00000004140b7290 */ /* 0x000fe2000fffe0ff */
[-C--:B------:R-:W-:Y:S01]  /*5070*/  LEA.HI.X.SX32 R223, R226, R39.reuse, 0x2, P1 ;  /* 0x00000027e2df7211 */ /* 0x080fe200008f16ff */
[C---:B------:R-:W-:Y:S01]  /*5080*/  IMAD R66, R46.reuse, 0x58, RZ ;  /* 0x000000582e427824 */ /* 0x040fe200078e02ff */
[CC--:B------:R-:W-:Y:S01]  /*5090*/  LEA R220, P4, R46.reuse, R38.reuse, 0x4 ;  /* 0x000000262edc7211 */ /* 0x0c0fe200078820ff */
[----:B------:R-:W-:Y:S01]  /*50a0*/  IMAD R9, R46, 0x16, RZ ;  /* 0x000000162e097824 */ /* 0x000fe200078e02ff */
[-C--:B------:R-:W-:Y:S01]  /*50b0*/  IADD3 R226, P1, PT, R207, R38.reuse, RZ ;  /* 0x00000026cfe27210 */ /* 0x080fe20007f3e0ff */
[----:B------:R-:W-:Y:S01]  /*50c0*/  UMOV UR4, 0x1 ;  /* 0x0000000100047882 */ /* 0x000fe20000000000 */
[-C--:B------:R-:W-:Y:S01]  /*50d0*/  LEA.HI.X.SX32 R221, R224, R39.reuse, 0x2, P4 ;  /* 0x00000027e0dd7211 */ /* 0x080fe200020f16ff */
[----:B------:R-:W-:Y:S01]  /*50e0*/  UIADD3 UR12, UPT, UPT, UR10, 0x2c000, URZ ;  /* 0x0002c0000a0c7890 */ /* 0x000fe2000fffe0ff */
[-C--:B------:R-:W-:Y:S01]  /*50f0*/  LEA.HI.X.SX32 R227, R231, R39.reuse, 0x2, P1 ;  /* 0x00000027e7e37211 */ /* 0x080fe200008f16ff */
[----:B------:R-:W-:Y:S01]  /*5100*/  STTM.x64 tmem[UR11], RZ ;  /* 0x000000ff000079ed */ /* 0x000fe2000834000b */
[-C--:B------:R-:W-:Y:S01]  /*5110*/  IADD3 R224, P4, PT, R205, R38.reuse, RZ ;  /* 0x00000026cde07210 */ /* 0x080fe20007f9e0ff */
[----:B------:R-:W-:Y:S01]  /*5120*/  STTM.x64 tmem[UR11+0x40], RZ ;  /* 0x000040ff000079ed */ /* 0x000fe2000834000b */
[-C--:B------:R-:W-:Y:S01]  /*5130*/  IADD3 R230, P1, PT, R230, R38.reuse, RZ ;  /* 0x00000026e6e67210 */ /* 0x080fe20007f3e0ff */
[----:B------:R-:W-:Y:S01]  /*5140*/  STTM.x64 tmem[UR11+0x80], RZ ;  /* 0x000080ff000079ed */ /* 0x000fe2000834000b */
[-C--:B------:R-:W-:Y:S01]  /*5150*/  LEA.HI.X.SX32 R225, R68, R39.reuse, 0x2, P4 ;  /* 0x0000002744e17211 */ /* 0x080fe200020f16ff */
[C---:B------:R-:W-:Y:S01]  /*5160*/  IMAD R68, R46.reuse, 0x5c, RZ ;  /* 0x0000005c2e447824 */ /* 0x040fe200078e02ff */
[-C--:B------:R-:W-:Y:S01]  /*5170*/  LEA.HI.X.SX32 R231, R235, R39.reuse, 0x2, P1 ;  /* 0x00000027ebe77211 */ /* 0x080fe200008f16ff */
[----:B------:R-:W-:Y:S01]  /*5180*/  STTM.x64 tmem[UR11+0xc0], RZ ;  /* 0x0000c0ff000079ed */ /* 0x000fe2000834000b */
[-C--:B------:R-:W-:Y:S01]  /*5190*/  LEA R228, P4, R46, R38.reuse, 0x5 ;  /* 0x000000262ee47211 */ /* 0x080fe200078828ff */
[----:B------:R-:W1:Y:S01]  /*51a0*/  FENCE.VIEW.ASYNC.T ;  /* 0x00000000000073c6 */ /* 0x000e620000000200 */
[-C--:B------:R-:W-:Y:S01]  /*51b0*/  IADD3 R234, P1, PT, R234, R38.reuse, RZ ;  /* 0x00000026eaea7210 */ /* 0x080fe20007f3e0ff */
[----:B------:R-:W-:Y:S01]  /*51c0*/  IMAD R4, R46, 0x1a, RZ ;  /* 0x0000001a2e047824 */ /* 0x000fe200078e02ff */
[-C--:B------:R-:W-:Y:S01]  /*51d0*/  LEA.HI.X.SX32 R229, R70, R39.reuse, 0x2, P4 ;  /* 0x0000002746e57211 */ /* 0x080fe200020f16ff */
[----:B------:R-:W-:Y:S01]  /*51e0*/  IMAD R70, R46, 0x60, RZ ;  /* 0x000000602e467824 */ /* 0x000fe200078e02ff */
[-C--:B------:R-:W-:Y:S01]  /*51f0*/  LEA.HI.X.SX32 R235, R210, R39.reuse, 0x2, P1 ;  /* 0x00000027d2eb7211 */ /* 0x080fe200008f16ff */
[----:B------:R-:W-:Y:S01]  /*5200*/  STL [R1+0x108], R9 ;  /* 0x0001080901007387 */ /* 0x000fe20000100800 */
[-C--:B------:R-:W-:Y:S01]  /*5210*/  IADD3 R232, P4, PT, R232, R38.reuse, RZ ;  /* 0x00000026e8e87210 */ /* 0x080fe20007f9e0ff */
[----:B------:R-:W2:Y:S01]  /*5220*/  LDCU.64 UR18, c[0x0][0x358] ;  /* 0x00006b00ff1277ac */ /* 0x000ea20008000a00 */
[-C--:B------:R-:W-:Y:S01]  /*5230*/  IADD3 R48, P1, PT, R48, R38.reuse, RZ ;  /* 0x0000002630307210 */ /* 0x080fe20007f3e0ff */
[----:B------:R-:W-:Y:S01]  /*5240*/  STL [R1+0x104], R8 ;  /* 0x0001040801007387 */ /* 0x000fe20000100800 */
[-C--:B------:R-:W-:Y:S01]  /*5250*/  LEA.HI.X.SX32 R233, R211, R39.reuse, 0x2, P4 ;  /* 0x00000027d3e97211 */ /* 0x080fe200020f16ff */
[----:B------:R-:W-:Y:S01]  /*5260*/  IMAD R210, R46, 0x7c, RZ ;  /* 0x0000007c2ed27824 */ /* 0x000fe200078e02ff */
[-C--:B------:R-:W-:Y:S01]  /*5270*/  LEA.HI.X.SX32 R49, R209, R39.reuse, 0x2, P1 ;  /* 0x00000027d1317211 */ /* 0x080fe200008f16ff */
[----:B------:R3:W-:Y:S01]  /*5280*/  STL [R1+0x100], R6 ;  /* 0x0001000601007387 */ /* 0x0007e20000100800 */
[----:B-1----:R-:W-:Y:S01]  /*5290*/  BAR.SYNC.DEFER_BLOCKING 0x0 ;  /* 0x0000000000007b1d */ /* 0x002fe20000010000 */
[-C--:B------:R-:W-:Y:S01]  /*52a0*/  IADD3 R236, P4, PT, R236, R38.reuse, RZ ;  /* 0x00000026ecec7210 */ /* 0x080fe20007f9e0ff */
[----:B------:R-:W-:Y:S01]  /*52b0*/  IMAD.SHL.U32 R42, R46, 0x20, RZ ;  /* 0x000000202e2a7824 */ /* 0x000fe200078e00ff */
[-C--:B------:R-:W-:Y:S01]  /*52c0*/  IADD3 R52, P1, PT, R52, R38.reuse, RZ ;  /* 0x0000002634347210 */ /* 0x080fe20007f3e0ff */
[----:B------:R-:W-:Y:S01]  /*52d0*/  IMAD.SHL.U32 R44, R47, 0x20, RZ ;  /* 0x000000202f2c7824 */ /* 0x000fe200078e00ff */
[-C--:B------:R-:W-:Y:S01]  /*52e0*/  LEA.HI.X.SX32 R237, R72, R39.reuse, 0x2, P4 ;  /* 0x0000002748ed7211 */ /* 0x080fe200020f16ff */
[----:B------:R-:W-:Y:S01]  /*52f0*/  IMAD R72, R46, 0x64, RZ ;  /* 0x000000642e487824 */ /* 0x000fe200078e02ff */
[-C--:B------:R-:W-:Y:S01]  /*5300*/  LEA.HI.X.SX32 R53, R206, R39.reuse, 0x2, P1 ;  /* 0x00000027ce357211 */ /* 0x080fe200008f16ff */
[----:B------:R-:W-:Y:S01]  /*5310*/  IMAD R206, R46, 0x74, RZ ;  /* 0x000000742ece7824 */ /* 0x000fe200078e02ff */
[-C--:B------:R-:W-:Y:S01]  /*5320*/  IADD3 R50, P4, PT, R50, R38.reuse, RZ ;  /* 0x0000002632327210 */ /* 0x080fe20007f9e0ff */
[----:B------:R-:W-:Y:S01]  /*5330*/  STL [R1+0xfc], R4 ;  /* 0x0000fc0401007387 */ /* 0x000fe20000100800 */
[-C--:B------:R-:W-:Y:S01]  /*5340*/  IADD3 R56, P1, PT, R56, R38.reuse, RZ ;  /* 0x0000002638387210 */ /* 0x080fe20007f3e0ff */
[----:B------:R-:W1:Y:S01]  /*5350*/  LDC R47, c[0x0][0x3a0] ;  /* 0x0000e800ff2f7b82 */ /* 0x000e620000000800 */
[-C--:B------:R-:W-:Y:S01]  /*5360*/  LEA.HI.X.SX32 R51, R208, R39.reuse, 0x2, P4 ;  /* 0x00000027d0337211 */ /* 0x080fe200020f16ff */
[----:B------:R4:W-:Y:S01]  /*5370*/  STL [R1+0xf8], R2 ;  /* 0x0000f80201007387 */ /* 0x0009e20000100800 */
[-C--:B------:R-:W-:Y:S01]  /*5380*/  LEA.HI.X.SX32 R57, R204, R39.reuse, 0x2, P1 ;  /* 0x00000027cc397211 */ /* 0x080fe200008f16ff */
[C---:B------:R-:W-:Y:S01]  /*5390*/  IMAD R204, R46.reuse, 0x70, RZ ;  /* 0x000000702ecc7824 */ /* 0x040fe200078e02ff */
[CC--:B------:R-:W-:Y:S01]  /*53a0*/  LEA R54, P4, R46.reuse, R38.reuse, 0x6 ;  /* 0x000000262e367211 */ /* 0x0c0fe200078830ff */
[----:B------:R-:W-:Y:S01]  /*53b0*/  IMAD R208, R46, 0x78, RZ ;  /* 0x000000782ed07824 */ /* 0x000fe200078e02ff */
[----:B------:R-:W-:Y:S01]  /*53c0*/  IADD3 R60, P1, PT, R60, R38, RZ ;  /* 0x000000263c3c7210 */ /* 0x000fe20007f3e0ff */
[----:B------:R-:W-:Y:S01]  /*53d0*/  UIADD3 UR21, UPT, UPT, UR20, 0x100, URZ ;  /* 0x0000010014157890 */ /* 0x000fe2000fffe0ff */
[-C--:B------:R-:W-:Y:S01]  /*53e0*/  LEA.HI.X.SX32 R55, R74, R39.reuse, 0x2, P4 ;  /* 0x000000274a377211 */ /* 0x080fe200020f16ff */
[----:B------:R-:W-:Y:S01]  /*53f0*/  IMAD R74, R46, 0x68, RZ ;  /* 0x000000682e4a7824 */ /* 0x000fe200078e02ff */
[----:B------:R-:W-:-:S02]  /*5400*/  LEA.HI.X.SX32 R61, R11, R39, 0x2, P1 ;  /* 0x000000270b3d7211 */ /* 0x000fc400008f16ff */
[-C--:B------:R-:W-:Y:S02]  /*5410*/  IADD3 R58, P4, PT, R58, R38.reuse, RZ ;  /* 0x000000263a3a7210 */ /* 0x080fe40007f9e0ff */
[-C--:B------:R-:W-:Y:S02]  /*5420*/  IADD3 R64, P1, PT, R64, R38.reuse, RZ ;  /* 0x0000002640407210 */ /* 0x080fe40007f3e0ff */
[-C--:B------:R-:W-:Y:S02]  /*5430*/  LEA.HI.X.SX32 R59, R12, R39.reuse, 0x2, P4 ;  /* 0x000000270c3b7211 */ /* 0x080fe400020f16ff */
[----:B------:R-:W-:Y:S02]  /*5440*/  LEA.HI.X.SX32 R65, R10, R39, 0x2, P1 ;  /* 0x000000270a417211 */ /* 0x000fe400008f16ff */
[-C--:B------:R-:W-:Y:S02]  /*5450*/  IADD3 R62, P4, PT, R62, R38.reuse, RZ ;  /* 0x000000263e3e7210 */ /* 0x080fe40007f9e0ff */
[----:B------:R-:W-:-:S02]  /*5460*/  IADD3 R68, P1, PT, R68, R38, RZ ;  /* 0x0000002644447210 */ /* 0x000fc40007f3e0ff */
[-C--:B------:R-:W-:Y:S01]  /*5470*/  LEA.HI.X.SX32 R63, R76, R39.reuse, 0x2, P4 ;  /* 0x000000274c3f7211 */ /* 0x080fe200020f16ff */
[----:B------:R-:W-:Y:S01]  /*5480*/  IMAD R76, R46, 0x6c, RZ ;  /* 0x0000006c2e4c7824 */ /* 0x000fe200078e02ff */
[-C--:B------:R-:W-:Y:S02]  /*5490*/  LEA.HI.X.SX32 R69, R8, R39.reuse, 0x2, P1 ;  /* 0x0000002708457211 */ /* 0x080fe400008f16ff */
[-C--:B------:R-:W-:Y:S02]  /*54a0*/  IADD3 R72, P1, PT, R72, R38.reuse, RZ ;  /* 0x0000002648487210 */ /* 0x080fe40007f3e0ff */
[-C--:B------:R-:W-:Y:S02]  /*54b0*/  IADD3 R66, P4, PT, R66, R38.reuse, RZ ;  /* 0x0000002642427210 */ /* 0x080fe40007f9e0ff */
[----:B------:R-:W-:Y:S01]  /*54c0*/  LEA.HI.X.SX32 R73, R6, R39, 0x2, P1 ;  /* 0x0000002706497211 */ /* 0x000fe200008f16ff */
[----:B---3--:R-:W-:Y:S01]  /*54d0*/  VIADD R6, R7, 0x1f ;  /* 0x0000001f07067836 */ /* 0x008fe20000000000 */
[----:B------:R-:W-:-:S02]  /*54e0*/  IADD3 R76, P1, PT, R76, R38, RZ ;  /* 0x000000264c4c7210 */ /* 0x000fc40007f3e0ff */
[-C--:B------:R-:W-:Y:S02]  /*54f0*/  LEA.HI.X.SX32 R67, R9, R39.reuse, 0x2, P4 ;  /* 0x0000002709437211 */ /* 0x080fe400020f16ff */
[-C--:B------:R-:W-:Y:S01]  /*5500*/  LEA.HI.X.SX32 R77, R2, R39.reuse, 0x2, P1 ;  /* 0x00000027024d7211 */ /* 0x080fe200008f16ff */
[----:B----4-:R-:W-:Y:S01]  /*5510*/  IMAD R2, R46, 0x1d, RZ ;  /* 0x0000001d2e027824 */ /* 0x010fe200078e02ff */
[----:B------:R-:W-:Y:S02]  /*5520*/  ISETP.NE.U32.AND P1, PT, R0, RZ, PT ;  /* 0x000000ff0000720c */ /* 0x000fe40003f25070 */
[----:B------:R-:W-:Y:S02]  /*5530*/  IADD3 R70, P4, PT, R70, R38, RZ ;  /* 0x0000002646467210 */ /* 0x000fe40007f9e0ff */
[----:B------:R-:W-:Y:S02]  /*5540*/  LEA R248, R0, UR10, 0x7 ;  /* 0x0000000a00f87c11 */ /* 0x000fe4000f8e38ff */
[----:B------:R-:W-:-:S02]  /*5550*/  LEA.HI.X.SX32 R71, R205, R39, 0x2, P4 ;  /* 0x00000027cd477211 */ /* 0x000fc400020f16ff */
[----:B------:R-:W-:-:S04]  /*5560*/  IADD3 R74, P4, PT, R74, R38, RZ ;  /* 0x000000264a4a7210 */ /* 0x000fc80007f9e0ff */
[----:B------:R-:W-:Y:S01]  /*5570*/  LEA.HI.X.SX32 R75, R4, R39, 0x2, P4 ;  /* 0x00000027044b7211 */ /* 0x000fe200020f16ff */
[----:B------:R-:W-:Y:S01]  /*5580*/  VOTEU.ALL UP1, P1 ;  /* 0x0000000000ff7886 */ /* 0x000fe20000820000 */
[----:B------:R-:W-:Y:S01]  /*5590*/  IADD3 R204, P4, PT, R204, R38, RZ ;  /* 0x00000026cccc7210 */ /* 0x000fe20007f9e0ff */
[----:B------:R-:W-:Y:S01]  /*55a0*/  IMAD R4, R46, 0x1f, RZ ;  /* 0x0000001f2e047824 */ /* 0x000fe200078e02ff */
[----:B------:R-:W-:Y:S02]  /*55b0*/  VOTEU.ALL UP2, P1 ;  /* 0x0000000000ff7886 */ /* 0x000fe40000840000 */
[----:B------:R-:W-:-:S04]  /*55c0*/  @!UP1 UIADD3 UR8, UPT, UPT, -UR4, 0x100000, URZ ;  /* 0x0010000004089890 */ /* 0x000fc8000fffe1ff */
[----:B------:R-:W-:Y:S02]  /*55d0*/  @!UP1 USHF.L.U32 UR9, UR8, 0xb, URZ ;  /* 0x0000000b08099899 */ /* 0x000fe400080006ff */
[----:B------:R-:W-:Y:S02]  /*55e0*/  @!UP1 USHF.L.U32 UR8, UR8, 0x1, URZ ;  /* 0x0000000108089899 */ /* 0x000fe400080006ff */
[----:B------:R-:W-:-:S04]  /*55f0*/  @!UP1 UIADD3 UR4, UPT, UPT, -UR4, 0x100000, URZ ;  /* 0x0010000004049890 */ /* 0x000fc8000fffe1ff */
[----:B------:R-:W-:Y:S02]  /*5600*/  @!UP1 USHF.L.U32 UR5, UR4, 0xb, URZ ;  /* 0x0000000b04059899 */ /* 0x000fe400080006ff */
[----:B------:R-:W-:Y:S01]  /*5610*/  @!UP1 USHF.L.U32 UR4, UR4, 0x1, URZ ;  /* 0x0000000104049899 */ /* 0x000fe200080006ff */
[----:B------:R-:W-:Y:S01]  /*5620*/  VOTEU.ALL UP1, P1 ;  /* 0x0000000000ff7886 */ /* 0x000fe20000820000 */
[----:B------:R-:W-:Y:S02]  /*5630*/  LEA.HI.X.SX32 R205, R207, R39, 0x2, P4 ;  /* 0x00000027cfcd7211 */ /* 0x000fe400020f16ff */
[----:B------:R-:W-:-:S04]  /*5640*/  IADD3 R206, P4, PT, R206, R38, RZ ;  /* 0x00000026cece7210 */ /* 0x000fc80007f9e0ff */
[----:B------:R-:W-:Y:S01]  /*5650*/  LEA.HI.X.SX32 R207, R2, R39, 0x2, P4 ;  /* 0x0000002702cf7211 */ /* 0x000fe200020f16ff */
[----:B------:R-:W-:Y:S01]  /*5660*/  IMAD R2, R46, 0x1e, RZ ;  /* 0x0000001e2e027824 */ /* 0x000fe200078e02ff */
[----:B------:R-:W3:Y:S02]  /*5670*/  FENCE.VIEW.ASYNC.S ;  /* 0x00000000000073c6 */ /* 0x000ee40000000000 */
[----:B---3--:R3:W4:Y:S02]  /*5680*/  @!UP1 SYNCS.EXCH.64 URZ, [UR12], UR8 ;  /* 0x000000080cff95b2 */ /* 0x0087240008000100 */
[----:B----4-:R-:W-:Y:S01]  /*5690*/  BAR.SYNC.DEFER_BLOCKING 0x0 ;  /* 0x0000000000007b1d */ /* 0x010fe20000010000 */
[----:B------:R-:W-:-:S04]  /*56a0*/  IADD3 R208, P4, PT, R208, R38, RZ ;  /* 0x00000026d0d07210 */ /* 0x000fc80007f9e0ff */
[----:B------:R-:W-:Y:S01]  /*56b0*/  LEA.HI.X.SX32 R209, R2, R39, 0x2, P4 ;  /* 0x0000002702d17211 */ /* 0x000fe200020f16ff */
[----:B------:R-:W-:Y:S01]  /*56c0*/  VIADD R2, R7, 0xfffffffc ;  /* 0xfffffffc07027836 */ /* 0x000fe20000000000 */
[----:B------:R-:W-:-:S04]  /*56d0*/  IADD3 R210, P4, PT, R210, R38, RZ ;  /* 0x00000026d2d27210 */ /* 0x000fc80007f9e0ff */
[----:B------:R-:W-:Y:S02]  /*56e0*/  LEA.HI.X.SX32 R211, R4, R39, 0x2, P4 ;  /* 0x0000002704d37211 */ /* 0x000fe400020f16ff */
[----:B------:R-:W-:Y:S01]  /*56f0*/  ISETP.GE.U32.AND P4, PT, R2, 0x7fffffdd, PT ;  /* 0x7fffffdd0200780c */ /* 0x000fe20003f86070 */
[C---:B------:R-:W-:Y:S01]  /*5700*/  VIADD R2, R7.reuse, 0xfffffffb ;  /* 0xfffffffb07027836 */ /* 0x040fe20000000000 */
[----:B------:R-:W-:Y:S02]  /*5710*/  SEL R4, RZ, 0x4, P3 ;  /* 0x00000004ff047807 */ /* 0x000fe40001800000 */
[----:B------:R-:W-:Y:S01]  /*5720*/  ISETP.GT.AND P3, PT, R6, 0x3f, PT ;  /* 0x0000003f0600780c */ /* 0x000fe20003f64270 */
[----:B------:R3:W2:Y:S02]  /*5730*/  @!UP2 SYNCS.EXCH.64 URZ, [UR10+0x2c008], UR4 ;  /* 0x02c008040affa5b2 */ /* 0x0006a40008000100 */
[----:B------:R-:W-:Y:S01]  /*5740*/  @!PT LDS RZ, [RZ] ;  /* 0x00000000fffff984 */ /* 0x000fe20000000800 */
[----:B------:R-:W-:Y:S01]  /*5750*/  @!PT LDS RZ, [RZ] ;  /* 0x00000000fffff984 */ /* 0x000fe20000000800 */
[----:B------:R-:W-:Y:S01]  /*5760*/  @!PT LDS RZ, [RZ] ;  /* 0x00000000fffff984 */ /* 0x000fe20000000800 */
[----:B--2---:R2:W-:Y:S01]  /*5770*/  LDGSTS.E [R248+0x20000], desc[UR18][R38.64], !P5 ;  /* 0x2000000026f87fae */ /* 0x0045e2000e9a1012 */
[----:B------:R-:W-:Y:S01]  /*5780*/  ISETP.GE.U32.AND P5, PT, R2, 0x7fffffdc, PT ;  /* 0x7fffffdc0200780c */ /* 0x000fe20003fa6070 */
[----:B------:R-:W-:-:S02]  /*5790*/  VIADD R2, R7, 0xfffffffa ;  /* 0xfffffffa07027836 */ /* 0x000fc40000000000 */
[----:B------:R4:W-:Y:S03]  /*57a0*/  LDGSTS.E [R248+0x20004], desc[UR18][R214.64], !P6 ;  /* 0x20004000d6f87fae */ /* 0x0009e6000f1a1012 */
[----:B------:R-:W-:Y:S01]  /*57b0*/  ISETP.GE.U32.AND P6, PT, R2, 0x7fffffdb, PT ;  /* 0x7fffffdb0200780c */ /* 0x000fe20003fc6070 */
[----:B------:R-:W-:Y:S01]  /*57c0*/  VIADD R2, R7, 0xfffffff9 ;  /* 0xfffffff907027836 */ /* 0x000fe20000000000 */
[----:B------:R5:W-:Y:S01]  /*57d0*/  LDGSTS.E [R248+0x20008], desc[UR18][R216.64], !P0 ;  /* 0x20008000d8f87fae */ /* 0x000be2000c1a1012 */
[----:B--2---:R-:W-:-:S03]  /*57e0*/  IMAD.WIDE R38, R42, 0x4, R38 ;  /* 0x000000042a267825 */ /* 0x004fc600078e0226 */
[----:B------:R-:W-:Y:S01]  /*57f0*/  ISETP.GE.U32.AND P0, PT, R2, 0x7fffffda, PT ;  /* 0x7fffffda0200780c */ /* 0x000fe20003f06070 */
[----:B------:R2:W-:Y:S01]  /*5800*/  LDGSTS.E [R248+0x2000c], desc[UR18][R218.64], !P4 ;  /* 0x2000c000daf87fae */ /* 0x0005e2000e1a1012 */
[----:B------:R-:W-:-:S03]  /*5810*/  VIADD R2, R7, 0xfffffff8 ;  /* 0xfffffff807027836 */ /* 0x000fc60000000000 */
[----:B------:R1:W-:Y:S01]  /*5820*/  LDGSTS.E [R248+0x20010], desc[UR18][R220.64], !P5 ;  /* 0x20010000dcf87fae */ /* 0x0003e2000e9a1012 */
[----:B----4-:R-:W-:Y:S01]  /*5830*/  IMAD.WIDE R214, R42, 0x4, R214 ;  /* 0x000000042ad67825 */ /* 0x010fe200078e02d6 */
[----:B------:R-:W-:Y:S02]  /*5840*/  ISETP.GE.U32.AND P4, PT, R2, 0x7fffffd9, PT ;  /* 0x7fffffd90200780c */ /* 0x000fe40003f86070 */
[----:B------:R4:W-:Y:S01]  /*5850*/  LDGSTS.E [R248+0x20014], desc[UR18][R222.64], !P6 ;  /* 0x20014000def87fae */ /* 0x0009e2000f1a1012 */
[C---:B------:R-:W-:Y:S02]  /*5860*/  VIADD R2, R7.reuse, 0xfffffff7 ;  /* 0xfffffff707027836 */ /* 0x040fe40000000000 */
[----:B-----5:R-:W-:Y:S01]  /*5870*/  IMAD.WIDE R216, R42, 0x4, R216 ;  /* 0x000000042ad87825 */ /* 0x020fe200078e02d8 */
[----:B------:R5:W-:Y:S02]  /*5880*/  LDGSTS.E [R248+0x20018], desc[UR18][R224.64], !P0 ;  /* 0x20018000e0f87fae */ /* 0x000be4000c1a1012 */
[----:B------:R-:W-:Y:S01]  /*5890*/  ISETP.GE.U32.AND P5, PT, R2, 0x7fffffd8, PT ;  /* 0x7fffffd80200780c */ /* 0x000fe20003fa6070 */
[----:B------:R-:W-:-:S02]  /*58a0*/  VIADD R2, R7, 0xfffffff6 ;  /* 0xfffffff607027836 */ /* 0x000fc40000000000 */
[----:B--2---:R-:W-:-:S03]  /*58b0*/  IMAD.WIDE R218, R42, 0x4, R218 ;  /* 0x000000042ada7825 */ /* 0x004fc600078e02da */
[----:B------:R-:W-:Y:S01]  /*58c0*/  ISETP.GE.U32.AND P6, PT, R2, 0x7fffffd7, PT ;  /* 0x7fffffd70200780c */ /* 0x000fe20003fc6070 */
[----:B------:R-:W-:Y:S01]  /*58d0*/  VIADD R2, R7, 0xfffffff5 ;  /* 0xfffffff507027836 */ /* 0x000fe20000000000 */
[----:B------:R2:W-:Y:S01]  /*58e0*/  LDGSTS.E [R248+0x2001c], desc[UR18][R226.64], !P4 ;  /* 0x2001c000e2f87fae */ /* 0x0005e2000e1a1012 */
[----:B-1----:R-:W-:-:S03]  /*58f0*/  IMAD.WIDE R220, R42, 0x4, R220 ;  /* 0x000000042adc7825 */ /* 0x002fc600078e02dc */
[----:B------:R-:W-:Y:S01]  /*5900*/  ISETP.GE.U32.AND P0, PT, R2, 0x7fffffd6, PT ;  /* 0x7fffffd60200780c */ /* 0x000fe20003f06070 */
[----:B------:R-:W-:Y:S01]  /*5910*/  VIADD R2, R7, 0xfffffff4 ;  /* 0xfffffff407027836 */ /* 0x000fe20000000000 */
[----:B------:R1:W-:Y:S01]  /*5920*/  LDGSTS.E [R248+0x20020], desc[UR18][R228.64], !P5 ;  /* 0x20020000e4f87fae */ /* 0x0003e2000e9a1012 */
[----:B----4-:R-:W-:-:S03]  /*5930*/  IMAD.WIDE R222, R42, 0x4, R222 ;  /* 0x000000042ade7825 */ /* 0x010fc600078e02de */
[----:B------:R-:W-:Y:S01]  /*5940*/  ISETP.GE.U32.AND P4, PT, R2, 0x7fffffd5, PT ;  /* 0x7fffffd50200780c */ /* 0x000fe20003f86070 */
[----:B------:R-:W-:Y:S01]  /*5950*/  VIADD R2, R7, 0xfffffff3 ;  /* 0xfffffff307027836 */ /* 0x000fe20000000000 */
[----:B------:R4:W-:Y:S01]  /*5960*/  LDGSTS.E [R248+0x20024], desc[UR18][R230.64], !P6 ;  /* 0x20024000e6f87fae */ /* 0x0009e2000f1a1012 */
[----:B-----5:R-:W-:-:S03]  /*5970*/  IMAD.WIDE R224, R42, 0x4, R224 ;  /* 0x000000042ae07825 */ /* 0x020fc600078e02e0 */
[----:B------:R-:W-:Y:S01]  /*5980*/  ISETP.GE.U32.AND P5, PT, R2, 0x7fffffd4, PT ;  /* 0x7fffffd40200780c */ /* 0x000fe20003fa6070 */
[----:B------:R-:W-:Y:S01]  /*5990*/  VIADD R2, R7, 0xfffffff2 ;  /* 0xfffffff207027836 */ /* 0x000fe20000000000 */
[----:B------:R5:W-:Y:S01]  /*59a0*/  LDGSTS.E [R248+0x20028], desc[UR18][R232.64], !P0 ;  /* 0x20028000e8f87fae */ /* 0x000be2000c1a1012 */
        /* <DEDUP_REMOVED lines=74> */
[----:B------:R4:W-:Y:S01]  /*5e50*/  LDGSTS.E [R248+0x20074], desc[UR18][R206.64], !P6 ;  /* 0x20074000cef87fae */ /* 0x0009e2000f1a1012 */
[----:B------:R-:W-:Y:S01]  /*5e60*/  ISETP.GT.AND P6, PT, R6, 0x1f, PT ;  /* 0x0000001f0600780c */ /* 0x000fe20003fc4270 */
[C---:B-----5:R-:W-:Y:S01]  /*5e70*/  IMAD.WIDE R74, R42.reuse, 0x4, R74 ;  /* 0x000000042a4a7825 */ /* 0x060fe200078e024a */
[C---:B------:R-:W-:Y:S02]  /*5e80*/  ISETP.GE.AND P5, PT, R239.reuse, R2, PT ;  /* 0x00000002ef00720c */ /* 0x040fe40003fa6270 */
[----:B------:R-:W-:Y:S01]  /*5e90*/  SEL R2, RZ, 0x4, !P6 ;  /* 0x00000004ff027807 */ /* 0x000fe20007000000 */
[----:B------:R5:W-:Y:S01]  /*5ea0*/  LDGSTS.E [R248+0x20078], desc[UR18][R208.64], !P0 ;  /* 0x20078000d0f87fae */ /* 0x000be2000c1a1012 */
[----:B------:R-:W-:Y:S01]  /*5eb0*/  ISETP.GE.AND P0, PT, R239, R7, PT ;  /* 0x00000007ef00720c */ /* 0x000fe20003f06270 */
[----:B--2---:R-:W-:Y:S02]  /*5ec0*/  IMAD.WIDE R76, R42, 0x4, R76 ;  /* 0x000000042a4c7825 */ /* 0x004fe400078e024c */
[----:B------:R2:W-:Y:S01]  /*5ed0*/  LDGSTS.E [R248+0x2007c], desc[UR18][R210.64], !P2 ;  /* 0x2007c000d2f87fae */ /* 0x0005e2000d1a1012 */
[----:B------:R-:W-:Y:S01]  /*5ee0*/  SEL R2, R2, RZ, !P0 ;  /* 0x000000ff02027207 */ /* 0x000fe20004000000 */
[----:B-1----:R-:W-:-:S02]  /*5ef0*/  IMAD.WIDE R204, R42, 0x4, R204 ;  /* 0x000000042acc7825 */ /* 0x002fc400078e02cc */
[----:B------:R-:W0:Y:S01]  /*5f00*/  LDGDEPBAR ;  /* 0x00000000000079af */ /* 0x000e220000000000 */
[----:B------:R-:W-:Y:S01]  /*5f10*/  ISETP.NE.U32.AND P0, PT, R2, RZ, PT ;  /* 0x000000ff0200720c */ /* 0x000fe20003f05070 */
[----:B----4-:R-:W-:Y:S01]  /*5f20*/  IMAD.WIDE R206, R42, 0x4, R206 ;  /* 0x000000042ace7825 */ /* 0x010fe200078e02ce */
[----:B------:R-:W-:Y:S02]  /*5f30*/  SEL R2, R4, RZ, P3 ;  /* 0x000000ff04027207 */ /* 0x000fe40001800000 */
[----:B------:R-:W-:Y:S01]  /*5f40*/  ISETP.GT.AND P3, PT, R6, 0x5f, PT ;  /* 0x0000005f0600780c */ /* 0x000fe20003f64270 */
[----:B-----5:R-:W-:Y:S01]  /*5f50*/  IMAD.WIDE R208, R42, 0x4, R208 ;  /* 0x000000042ad07825 */ /* 0x020fe200078e02d0 */
[----:B------:R-:W-:Y:S02]  /*5f60*/  SEL R4, RZ, 0x4, P5 ;  /* 0x00000004ff047807 */ /* 0x000fe40002800000 */
[----:B------:R-:W-:Y:S01]  /*5f70*/  ISETP.NE.U32.AND P5, PT, R2, RZ, PT ;  /* 0x000000ff0200720c */ /* 0x000fe20003fa5070 */
[----:B--2---:R-:W-:Y:S01]  /*5f80*/  IMAD.WIDE R210, R42, 0x4, R210 ;  /* 0x000000042ad27825 */ /* 0x004fe200078e02d2 */
[----:B------:R-:W-:-:S02]  /*5f90*/  SEL R4, R4, RZ, P3 ;  /* 0x000000ff04047207 */ /* 0x000fc40001800000 */
[----:B------:R-:W-:Y:S01]  /*5fa0*/  LOP3.LUT R2, R5, 0x60, RZ, 0xc0, !PT ;  /* 0x0000006005027812 */ /* 0x000fe200078ec0ff */
[----:B------:R-:W-:Y:S01]  /*5fb0*/  VIADD R5, R47, 0xffffffa0 ;  /* 0xffffffa02f057836 */ /* 0x000fe20000000000 */
[----:B------:R-:W-:Y:S01]  /*5fc0*/  ISETP.NE.U32.AND P3, PT, R4, RZ, PT ;  /* 0x000000ff0400720c */ /* 0x000fe20003f65070 */
[----:B------:R-:W-:Y:S01]  /*5fd0*/  IMAD.SHL.U32 R4, R0, 0x4, RZ ;  /* 0x0000000400047824 */ /* 0x000fe200078e00ff */
[----:B------:R-:W-:-:S04]  /*5fe0*/  SHF.R.U32.HI R2, RZ, 0x1, R2 ;  /* 0x00000001ff027819 */ /* 0x000fc80000011602 */
[----:B------:R-:W-:Y:S01]  /*5ff0*/  LOP3.LUT R2, R4, R2, RZ, 0x3c, !PT ;  /* 0x0000000204027212 */ /* 0x000fe200078e3cff */
[----:B------:R-:W-:-:S03]  /*6000*/  VIADD R4, R7, 0xffffffdf ;  /* 0xffffffdf07047836 */ /* 0x000fc60000000000 */
[C---:B------:R-:W-:Y:S01]  /*6010*/  LOP3.LUT R239, R2.reuse, 0x40, RZ, 0x3c, !PT ;  /* 0x0000004002ef7812 */ /* 0x040fe200078e3cff */
[----:B------:R-:W-:Y:S01]  /*6020*/  VIADD R249, R2, UR10 ;  /* 0x0000000a02f97c36 */ /* 0x000fe20008000000 */
[----:B------:R-:W-:Y:S01]  /*6030*/  ISETP.GE.U32.AND P2, PT, R4, 0x7fffffc0, PT ;  /* 0x7fffffc00400780c */ /* 0x000fe20003f46070 */
[----:B------:R-:W-:Y:S02]  /*6040*/  VIADD R4, R7, 0xffffffde ;  /* 0xffffffde07047836 */ /* 0x000fe40000000000 */
[----:B------:R-:W-:Y:S01]  /*6050*/  VIADD R250, R239, UR10 ;  /* 0x0000000aeffa7c36 */ /* 0x000fe20008000000 */
[----:B------:R1:W-:Y:S04]  /*6060*/  LDGSTS.E [R249], desc[UR18][R78.64], P0 ;  /* 0x000000004ef97fae */ /* 0x0003e800081a1012 */
[----:B------:R2:W-:Y:S04]  /*6070*/  LDGSTS.E [R249+0x400], desc[UR18][R82.64], P0 ;  /* 0x0040000052f97fae */ /* 0x0005e800081a1012 */
[----:B------:R4:W-:Y:S04]  /*6080*/  LDGSTS.E [R249+0x800], desc[UR18][R86.64], P0 ;  /* 0x0080000056f97fae */ /* 0x0009e800081a1012 */
[----:B------:R5:W-:Y:S01]  /*6090*/  LDGSTS.E [R249+0xc00], desc[UR18][R90.64], P0 ;  /* 0x00c000005af97fae */ /* 0x000be200081a1012 */
[----:B-1----:R-:W-:-:S03]  /*60a0*/  IMAD.WIDE R78, R44, 0x4, R78 ;  /* 0x000000042c4e7825 */ /* 0x002fc600078e024e */
[----:B------:R1:W-:Y:S01]  /*60b0*/  LDGSTS.E [R249+0x1000], desc[UR18][R94.64], P0 ;  /* 0x010000005ef97fae */ /* 0x0003e200081a1012 */
[----:B--2---:R-:W-:-:S03]  /*60c0*/  IMAD.WIDE R82, R44, 0x4, R82 ;  /* 0x000000042c527825 */ /* 0x004fc600078e0252 */
[----:B------:R2:W-:Y:S01]  /*60d0*/  LDGSTS.E [R249+0x1400], desc[UR18][R98.64], P0 ;  /* 0x0140000062f97fae */ /* 0x0005e200081a1012 */
[----:B----4-:R-:W-:-:S03]  /*60e0*/  IMAD.WIDE R86, R44, 0x4, R86 ;  /* 0x000000042c567825 */ /* 0x010fc600078e0256 */
[----:B------:R4:W-:Y:S01]  /*60f0*/  LDGSTS.E [R249+0x1800], desc[UR18][R102.64], P0 ;  /* 0x0180000066f97fae */ /* 0x0009e200081a1012 */
[----:B-----5:R-:W-:-:S03]  /*6100*/  IMAD.WIDE R90, R44, 0x4, R90 ;  /* 0x000000042c5a7825 */ /* 0x020fc600078e025a */
        /* <DEDUP_REMOVED lines=113> */
[----:B------:R-:W-:Y:S01]  /*6820*/  ISETP.GE.U32.AND P0, PT, R4, 0x7fffffbf, PT ;  /* 0x7fffffbf0400780c */ /* 0x000fe20003f06070 */
[----:B------:R-:W-:Y:S02]  /*6830*/  VIADD R4, R7, 0xffffffdd ;  /* 0xffffffdd07047836 */ /* 0x000fe40000000000 */
[----:B------:R-:W0:Y:S01]  /*6840*/  LDGDEPBAR ;  /* 0x00000000000079af */ /* 0x000e220000000000 */
[C---:B-1----:R-:W-:Y:S01]  /*6850*/  IMAD.WIDE R192, R44.reuse, 0x4, R192 ;  /* 0x000000042cc07825 */ /* 0x042fe200078e02c0 */
[----:B------:R-:W-:Y:S03]  /*6860*/  BAR.SYNC.DEFER_BLOCKING 0x0 ;  /* 0x0000000000007b1d */ /* 0x000fe60000010000 */
[----:B--2---:R-:W-:-:S04]  /*6870*/  IMAD.WIDE R196, R44, 0x4, R196 ;  /* 0x000000042cc47825 */ /* 0x004fc800078e02c4 */
[----:B----4-:R-:W-:-:S04]  /*6880*/  IMAD.WIDE R200, R44, 0x4, R200 ;  /* 0x000000042cc87825 */ /* 0x010fc800078e02c8 */
[----:B-----5:R-:W-:Y:S01]  /*6890*/  IMAD.WIDE R212, R44, 0x4, R212 ;  /* 0x000000042cd47825 */ /* 0x020fe200078e02d4 */
[----:B------:R-:W-:Y:S01]  /*68a0*/  @!PT LDS RZ, [RZ] ;  /* 0x00000000fffff984 */ /* 0x000fe20000000800 */
[----:B------:R-:W-:Y:S01]  /*68b0*/  @!PT LDS RZ, [RZ] ;  /* 0x00000000fffff984 */ /* 0x000fe20000000800 */
[----:B------:R-:W-:Y:S01]  /*68c0*/  @!PT LDS RZ, [RZ] ;  /* 0x00000000fffff984 */ /* 0x000fe20000000800 */
[----:B------:R1:W-:Y:S01]  /*68d0*/  LDGSTS.E [R248+0x24000], desc[UR18][R38.64], !P2 ;  /* 0x2400000026f87fae */ /* 0x0003e2000d1a1012 */
[----:B------:R-:W-:Y:S02]  /*68e0*/  ISETP.GE.U32.AND P2, PT, R4, 0x7fffffbe, PT ;  /* 0x7fffffbe0400780c */ /* 0x000fe40003f46070 */
[C---:B------:R-:W-:Y:S01]  /*68f0*/  VIADD R4, R7.reuse, 0xffffffdc ;  /* 0xffffffdc07047836 */ /* 0x040fe20000000000 */
[----:B------:R2:W-:Y:S04]  /*6900*/  LDGSTS.E [R248+0x24004], desc[UR18][R214.64], !P0 ;  /* 0x24004000d6f87fae */ /* 0x0005e8000c1a1012 */
[----:B------:R-:W-:Y:S01]  /*6910*/  ISETP.GE.U32.AND P0, PT, R4, 0x7fffffbd, PT ;  /* 0x7fffffbd0400780c */ /* 0x000fe20003f06070 */
[----:B------:R-:W-:-:S02]  /*6920*/  VIADD R4, R7, 0xffffffdb ;  /* 0xffffffdb07047836 */ /* 0x000fc40000000000 */
[----:B-1----:R-:W-:-:S03]  /*6930*/  IMAD.WIDE R38, R42, 0x4, R38 ;  /* 0x000000042a267825 */ /* 0x002fc600078e0226 */
[----:B------:R1:W-:Y:S01]  /*6940*/  LDGSTS.E [R248+0x24008], desc[UR18][R216.64], !P2 ;  /* 0x24008000d8f87fae */ /* 0x0003e2000d1a1012 */
[----:B------:R-:W-:Y:S01]  /*6950*/  ISETP.GE.U32.AND P2, PT, R4, 0x7fffffbc, PT ;  /* 0x7fffffbc0400780c */ /* 0x000fe20003f46070 */
[----:B------:R-:W-:Y:S02]  /*6960*/  VIADD R4, R7, 0xffffffda ;  /* 0xffffffda07047836 */ /* 0x000fe40000000000 */
[----:B--2---:R-:W-:-:S03]  /*6970*/  IMAD.WIDE R214, R42, 0x4, R214 ;  /* 0x000000042ad67825 */ /* 0x004fc600078e02d6 */
[----:B------:R2:W-:Y:S01]  /*6980*/  LDGSTS.E [R248+0x2400c], desc[UR18][R218.64], !P0 ;  /* 0x2400c000daf87fae */ /* 0x0005e2000c1a1012 */
[----:B------:R-:W-:Y:S01]  /*6990*/  ISETP.GE.U32.AND P0, PT, R4, 0x7fffffbb, PT ;  /* 0x7fffffbb0400780c */ /* 0x000fe20003f06070 */
[----:B------:R-:W-:Y:S02]  /*69a0*/  VIADD R4, R7, 0xffffffd9 ;  /* 0xffffffd907047836 */ /* 0x000fe40000000000 */
        /* <DEDUP_REMOVED lines=107> */
[C---:B------:R-:W-:Y:S02]  /*7060*/  VIADD R4, R47.reuse, 0xffffffbd ;  /* 0xffffffbd2f047836 */ /* 0x040fe40000000000 */
[----:B------:R4:W-:Y:S01]  /*7070*/  LDGSTS.E [R248+0x2407c], desc[UR18][R210.64], !P4 ;  /* 0x2407c000d2f87fae */ /* 0x0009e2000e1a1012 */
[----:B--2---:R-:W-:Y:S02]  /*7080*/  IMAD.WIDE R206, R42, 0x4, R206 ;  /* 0x000000042ace7825 */ /* 0x004fe400078e02ce */
[----:B------:R-:W-:Y:S01]  /*7090*/  ISETP.GE.U32.AND P4, PT, R4, 0x7fffff9e, PT ;  /* 0x7fffff9e0400780c */ /* 0x000fe20003f86070 */
[----:B------:R-:W0:Y:S01]  /*70a0*/  LDGDEPBAR ;  /* 0x00000000000079af */ /* 0x000e220000000000 */
[----:B------:R-:W-:-:S03]  /*70b0*/  VIADD R4, R47, 0xffffffbc ;  /* 0xffffffbc2f047836 */ /* 0x000fc60000000000 */
[----:B------:R2:W-:Y:S01]  /*70c0*/  LDGSTS.E [R249+0x8000], desc[UR18][R78.64], P5 ;  /* 0x080000004ef97fae */ /* 0x0005e2000a9a1012 */
[----:B-1----:R-:W-:-:S03]  /*70d0*/  IMAD.WIDE R208, R42, 0x4, R208 ;  /* 0x000000042ad07825 */ /* 0x002fc600078e02d0 */
[----:B------:R1:W-:Y:S01]  /*70e0*/  LDGSTS.E [R249+0x8400], desc[UR18][R82.64], P5 ;  /* 0x0840000052f97fae */ /* 0x0003e2000a9a1012 */
[----:B----4-:R-:W-:-:S03]  /*70f0*/  IMAD.WIDE R210, R42, 0x4, R210 ;  /* 0x000000042ad27825 */ /* 0x010fc600078e02d2 */
[----:B------:R4:W-:Y:S04]  /*7100*/  LDGSTS.E [R249+0x8800], desc[UR18][R86.64], P5 ;  /* 0x0880000056f97fae */ /* 0x0009e8000a9a1012 */
[----:B------:R5:W-:Y:S01]  /*7110*/  LDGSTS.E [R249+0x8c00], desc[UR18][R90.64], P5 ;  /* 0x08c000005af97fae */ /* 0x000be2000a9a1012 */
[----:B--2---:R-:W-:-:S03]  /*7120*/  IMAD.WIDE R78, R44, 0x4, R78 ;  /* 0x000000042c4e7825 */ /* 0x004fc600078e024e */
[----:B------:R2:W-:Y:S01]  /*7130*/  LDGSTS.E [R249+0x9000], desc[UR18][R94.64], P5 ;  /* 0x090000005ef97fae */ /* 0x0005e2000a9a1012 */
[----:B-1----:R-:W-:-:S03]  /*7140*/  IMAD.WIDE R82, R44, 0x4, R82 ;  /* 0x000000042c527825 */ /* 0x002fc600078e0252 */
[----:B------:R1:W-:Y:S01]  /*7150*/  LDGSTS.E [R249+0x9400], desc[UR18][R98.64], P5 ;  /* 0x0940000062f97fae */ /* 0x0003e2000a9a1012 */
[----:B----4-:R-:W-:-:S03]  /*7160*/  IMAD.WIDE R86, R44, 0x4, R86 ;  /* 0x000000042c567825 */ /* 0x010fc600078e0256 */
[----:B------:R4:W-:Y:S01]  /*7170*/  LDGSTS.E [R249+0x9800], desc[UR18][R102.64], P5 ;  /* 0x0980000066f97fae */ /* 0x0009e2000a9a1012 */
[----:B-----5:R-:W-:-:S03]  /*7180*/  IMAD.WIDE R90, R44, 0x4, R90 ;  /* 0x000000042c5a7825 */ /* 0x020fc600078e025a */
        /* <DEDUP_REMOVED lines=116> */
[C---:B--2---:R-:W-:Y:S01]  /*78d0*/  IMAD.WIDE R192, R44.reuse, 0x4, R192 ;  /* 0x000000042cc07825 */ /* 0x044fe200078e02c0 */
[----:B------:R-:W-:Y:S03]  /*78e0*/  BAR.SYNC.DEFER_BLOCKING 0x0 ;  /* 0x0000000000007b1d */ /* 0x000fe60000010000 */
[----:B-1----:R-:W-:-:S04]  /*78f0*/  IMAD.WIDE R196, R44, 0x4, R196 ;  /* 0x000000042cc47825 */ /* 0x002fc800078e02c4 */
        /* <DEDUP_REMOVED lines=82> */
[----:B------:R-:W-:Y:S01]  /*7e20*/  VIADD R4, R47, 0xffffffa1 ;  /* 0xffffffa12f047836 */ /* 0x000fe20000000000 */
[----:B------:R3:W-:Y:S04]  /*7e30*/  LDGSTS.E [R248+0x28068], desc[UR18][R74.64], !P4 ;  /* 0x280680004af87fae */ /* 0x0007e8000e1a1012 */
[----:B------:R-:W-:Y:S01]  /*7e40*/  ISETP.GE.U32.AND P4, PT, R4, 0x7fffff82, PT ;  /* 0x7fffff820400780c */ /* 0x000fe20003f86070 */
[----:B------:R3:W-:Y:S01]  /*7e50*/  LDGSTS.E [R248+0x2806c], desc[UR18][R76.64], !P5 ;  /* 0x2806c0004cf87fae */ /* 0x0007e2000e9a1012 */
[----:B------:R-:W-:-:S03]  /*7e60*/  ISETP.GE.U32.AND P5, PT, R5, 0x7fffff81, PT ;  /* 0x7fffff810500780c */ /* 0x000fc60003fa6070 */
[----:B------:R3:W-:Y:S01]  /*7e70*/  LDGSTS.E [R248+0x28070], desc[UR18][R204.64], !P0 ;  /* 0x28070000ccf87fae */ /* 0x0007e2000c1a1012 */
[----:B------:R-:W-:-:S03]  /*7e80*/  ISETP.NE.U32.AND P0, PT, RZ, UR6, PT ;  /* 0x00000006ff007c0c */ /* 0x000fc6000bf05070 */
[----:B------:R3:W-:Y:S01]  /*7e90*/  LDGSTS.E [R248+0x28074], desc[UR18][R206.64], !P2 ;  /* 0x28074000cef87fae */ /* 0x0007e2000d1a1012 */
[----:B------:R-:W-:-:S03]  /*7ea0*/  ISETP.LT.OR P2, PT, R6, 0x20, P0 ;  /* 0x000000200600780c */ /* 0x000fc60000741670 */
[----:B------:R3:W-:Y:S04]  /*7eb0*/  LDGSTS.E [R248+0x28078], desc[UR18][R208.64], !P4 ;  /* 0x28078000d0f87fae */ /* 0x0007e8000e1a1012 */
[----:B------:R3:W-:Y:S04]  /*7ec0*/  LDGSTS.E [R248+0x2807c], desc[UR18][R210.64], !P5 ;  /* 0x2807c000d2f87fae */ /* 0x0007e8000e9a1012 */
[----:B------:R-:W0:Y:S04]  /*7ed0*/  LDGDEPBAR ;  /* 0x00000000000079af */ /* 0x000e280000000000 */
[----:B------:R3:W-:Y:S04]  /*7ee0*/  LDGSTS.E [R249+0x10000], desc[UR18][R78.64], P3 ;  /* 0x100000004ef97fae */ /* 0x0007e800099a1012 */
        /* <DEDUP_REMOVED lines=63> */
[----:B------:R-:W0:Y:S01]  /*82e0*/  LDGDEPBAR ;  /* 0x00000000000079af */ /* 0x000e220000000000 */
[----:B------:R-:W-:-:S04]  /*82f0*/  DEPBAR.LE SB0, 0x4 ;  /* 0x000081000000791a */ /* 0x000fc80000000000 */
[----:B------:R-:W-:Y:S06]  /*8300*/  BAR.SYNC.DEFER_BLOCKING 0x0 ;  /* 0x0000000000007b1d */ /* 0x000fec0000010000 */
[----:B---3--:R-:W-:Y:S05]  /*8310*/  @!P6 BRA `(.L_x_6) ;  /* 0x000000000024e947 */ /* 0x008fea0003800000 */
[----:B------:R-:W-:Y:S04]  /*8320*/  LDS.128 R4, [R248+0x20000] ;  /* 0x02000000f8047984 */ /* 0x000fe80000000c00 */
[----:B------:R-:W-:Y:S04]  /*8330*/  LDS.128 R8, [R248+0x20010] ;  /* 0x02001000f8087984 */ /* 0x000fe80000000c00 */
[----:B------:R-:W-:Y:S04]  /*8340*/  LDS.128 R12, [R248+0x20020] ;  /* 0x02002000f80c7984 */ /* 0x000fe80000000c00 */
[----:B------:R-:W-:Y:S04]  /*8350*/  LDS.128 R16, [R248+0x20030] ;  /* 0x02003000f8107984 */ /* 0x000fe80000000c00 */
[----:B------:R-:W-:Y:S04]  /*8360*/  LDS.128 R20, [R248+0x20040] ;  /* 0x02004000f8147984 */ /* 0x000fe80000000c00 */
[----:B------:R-:W-:Y:S04]  /*8370*/  LDS.128 R24, [R248+0x20050] ;  /* 0x02005000f8187984 */ /* 0x000fe80000000c00 */
[----:B------:R-:W-:Y:S04]  /*8380*/  LDS.128 R28, [R248+0x20060] ;  /* 0x02006000f81c7984 */ /* 0x000fe80000000c00 */
[----:B------:R-:W1:Y:S02]  /*8390*/  LDS.128 R32, [R248+0x20070] ;  /* 0x02007000f8207984 */ /* 0x000e640000000c00 */
[----:B-1----:R1:W-:Y:S02]  /*83a0*/  STTM.x32 tmem[UR11+0x100], R4 ;  /* 0x00010004000079ed */ /* 0x0023e400082c000b */
.L_x_6:
[----:B------:R-:W2:Y:S01]  /*83b0*/  FENCE.VIEW.ASYNC.T ;  /* 0x00000000000073c6 */ /* 0x000ea20000000200 */
[----:B-1----:R-:W-:Y:S01]  /*83c0*/  SHF.R.S32.HI R8, RZ, 0x1f, R42 ;  /* 0x0000001fff087819 */ /* 0x002fe2000001142a */
[----:B------:R-:W-:Y:S01]  /*83d0*/  IMAD.SHL.U32 R36, R42, 0x4, RZ ;  /* 0x000000042a247824 */ /* 0x000fe200078e00ff */
[----:B--2---:R-:W-:Y:S06]  /*83e0*/  BAR.SYNC.DEFER_BLOCKING 0x0 ;  /* 0x0000000000007b1d */ /* 0x004fec0000010000 */
[----:B------:R-:W-:Y:S05]  /*83f0*/  @P2 BRA `(.L_x_7) ;  /* 0x0000000000702947 */ /* 0x000fea0003800000 */
[----:B------:R-:W-:Y:S01]  /*8400*/  USHF.R.U32.HI UR6, URZ, 0x4, UR10 ;  /* 0x00000004ff067899 */ /* 0x000fe2000801160a */
[----:B------:R-:W-:Y:S01]  /*8410*/  UMOV UR4, URZ ;  /* 0x000000ff00047c82 */ /* 0x000fe20008000000 */
[----:B------:R-:W-:Y:S02]  /*8420*/  UIADD3 UR8, UPT, UPT, UR20, 0x108, URZ ;  /* 0x0000010814087890 */ /* 0x000fe4000fffe0ff */
[----:B------:R-:W-:Y:S02]  /*8430*/  USGXT.U32 UR6, UR6, 0xe ;  /* 0x0000000e0606789a */ /* 0x000fe40008000000 */
[----:B------:R-:W-:Y:S02]  /*8440*/  UIADD3 UR9, UPT, UPT, UR20, 0x110, URZ ;  /* 0x0000011014097890 */ /* 0x000fe4000fffe0ff */
[----:B------:R-:W-:Y:S02]  /*8450*/  UIADD3 UR22, UP1, UPT, UR6, 0x2, URZ ;  /* 0x0000000206167890 */ /* 0x000fe4000ff3e0ff */
[----:B------:R-:W-:-:S02]  /*8460*/  UIADD3 UR13, UPT, UPT, UR20, 0x118, URZ ;  /* 0x00000118140d7890 */ /* 0x000fc4000fffe0ff */
[----:B------:R-:W-:Y:S01]  /*8470*/  UIADD3.X UR23, UPT, UPT, UR4, 0x40004040, URZ, UP1, !UPT ;  /* 0x4000404004177890 */ /* 0x000fe20008ffe4ff */
[----:B------:R-:W-:Y:S01]  /*8480*/  UMOV UR28, 0x0 ;  /* 0x00000000001c7882 */ /* 0x000fe20000000000 */
[----:B------:R-:W-:Y:S02]  /*8490*/  UMOV UR29, 0x8400910 ;  /* 0x08400910001d7882 */ /* 0x000fe40000000000 */
[----:B------:R-:W-:Y:S02]  /*84a0*/  UIADD3.64 UR14, UPT, UPT, UR22, 0x2, URZ ;  /* 0x00000002160e7897 */ /* 0x000fe4000fffe0ff */
[----:B------:R-:W-:Y:S01]  /*84b0*/  UIADD3.64 UR16, UPT, UPT, UR22, 0x4, URZ ;  /* 0x0000000416107897 */ /* 0x000fe2000fffe0ff */
[----:B------:R-:W-:Y:S01]  /*84c0*/  UMOV UR7, 0x40004040 ;  /* 0x4000404000077882 */ /* 0x000fe20000000000 */
[----:B------:R-:W-:Y:S01]  /*84d0*/  UMOV UR30, 0x0 ;  /* 0x00000000001e7882 */ /* 0x000fe20000000000 */
[----:B------:R-:W-:Y:S01]  /*84e0*/  UMOV UR31, 0x8400910 ;  /* 0x08400910001f7882 */ /* 0x000fe20000000000 */
[----:B------:R-:W-:Y:S01]  /*84f0*/  UMOV UR32, 0x0 ;  /* 0x0000000000207882 */ /* 0x000fe20000000000 */
[----:B------:R-:W-:Y:S01]  /*8500*/  UMOV UR33, 0x8400910 ;  /* 0x0840091000217882 */ /* 0x000fe20000000000 */
[----:B------:R-:W-:Y:S01]  /*8510*/  UMOV UR4, UR12 ;  /* 0x0000000c00047c82 */ /* 0x000fe20008000000 */
[----:B------:R-:W-:Y:S01]  /*8520*/  UMOV UR5, URZ ;  /* 0x000000ff00057c82 */ /* 0x000fe20008000000 */
[----:B------:R1:W-:Y:S01]  /*8530*/  UTCHMMA tmem[UR21], gdesc[UR6], tmem[UR20], tmem[UR28], idesc[UR29], !UPT ;  /* 0x00ff1c06150079ea */ /* 0x0003e2000f800014 */
[----:B------:R-:W-:Y:S01]  /*8540*/  UMOV UR34, 0x0 ;  /* 0x0000000000227882 */ /* 0x000fe20000000000 */
[----:B------:R-:W-:Y:S01]  /*8550*/  UMOV UR35, 0x8400910 ;  /* 0x0840091000237882 */ /* 0x000fe20000000000 */
[----:B------:R1:W-:Y:S01]  /*8560*/  UTCHMMA tmem[UR8], gdesc[UR22], tmem[UR20], tmem[UR30], idesc[UR31], UPT ;  /* 0x00ff1e16080079ea */ /* 0x0003e2000b800014 */
[----:B------:R-:W-:Y:S01]  /*8570*/  UMOV UR4, UR4 ;  /* 0x0000000400047c82 */ /* 0x000fe20008000000 */
[----:B------:R1:W-:Y:S01]  /*8580*/  UTCHMMA tmem[UR9], gdesc[UR14], tmem[UR20], tmem[UR32], idesc[UR33], UPT ;  /* 0x00ff200e090079ea */ /* 0x0003e2000b800014 */
[----:B------:R1:W-:Y:S01]  /*8590*/  UTCHMMA tmem[UR13], gdesc[UR16], tmem[UR20], tmem[UR34], idesc[UR35], UPT ;  /* 0x00ff22100d0079ea */ /* 0x0003e2000b800014 */
[----:B------:R1:W-:Y:S01]  /*85a0*/  UTCBAR [UR4], URZ ;  /* 0x000000ff040073e9 */ /* 0x0003e200080000ff */
[----:B------:R-:W-:Y:S01]  /*85b0*/  NOP ;  /* 0x0000000000007918 */ /* 0x000fe20000000000 */
.L_x_7:
[----:B------:R-:W-:Y:S01]  /*85c0*/  BAR.SYNC.DEFER_BLOCKING 0x0 ;  /* 0x0000000000007b1d */ /* 0x000fe20000010000 */
[----:B------:R-:W-:Y:S01]  /*85d0*/  SHF.L.U64.HI R37, R42, 0x2, R8 ;  /* 0x000000022a257819 */ /* 0x000fe20000010208 */
[----:B------:R-:W-:Y:S01]  /*85e0*/  VIADD R6, R47, 0xffffff9f ;  /* 0xffffff9f2f067836 */ /* 0x000fe20000000000 */
[----:B------:R-:W-:Y:S01]  /*85f0*/  IADD3 R4, P2, PT, R38, R36, RZ ;  /* 0x0000002426047210 */ /* 0x000fe20007f5e0ff */
[----:B------:R-:W-:Y:S02]  /*8600*/  IMAD.SHL.U32 R38, R44, 0x4, RZ ;  /* 0x000000042c267824 */ /* 0x000fe400078e00ff */
[----:B-1----:R-:W-:Y:S02]  /*8610*/  UMOV UR4, URZ ;  /* 0x000000ff00047c82 */ /* 0x002fe40008000000 */
[----:B------:R-:W-:Y:S01]  /*8620*/  IMAD.X R5, R39, 0x1, R37, P2 ;  /* 0x0000000127057824 */ /* 0x000fe200010e0625 */
[----:B------:R-:W-:Y:S01]  /*8630*/  ISETP.GE.U32.AND P2, PT, R6, 0x7fffff80, PT ;  /* 0x7fffff800600780c */ /* 0x000fe20003f46070 */
[----:B------:R-:W-:-:S05]  /*8640*/  VIADD R6, R47, 0xffffff9e ;  /* 0xffffff9e2f067836 */ /* 0x000fca0000000000 */
[----:B------:R-:W-:-:S07]  /*8650*/  ISETP.GE.U32.AND P3, PT, R6, 0x7fffff7f, PT ;  /* 0x7fffff7f0600780c */ /* 0x000fce0003f66070 */
[----:B------:R-:W-:Y:S01]  /*8660*/  @!PT LDS RZ, [RZ] ;  /* 0x00000000fffff984 */ /* 0x000fe20000000800 */
[----:B------:R-:W-:Y:S01]  /*8670*/  @!PT LDS RZ, [RZ] ;  /* 0x00000000fffff984 */ /* 0x000fe20000000800 */
[----:B------:R-:W-:Y:S01]  /*8680*/  @!PT LDS RZ, [RZ] ;  /* 0x00000000fffff984 */ /* 0x000fe20000000800 */
[----:B------:R1:W-:Y:S02]  /*8690*/  LDGSTS.E [R248+0x20000], desc[UR18][R4.64], !P2 ;  /* 0x2000000004f87fae */ /* 0x0003e4000d1a1012 */
[----:B-1----:R-:W-:-:S05]  /*86a0*/  IADD3 R4, P2, PT, R214, R36, RZ ;  /* 0x00000024d6047210 */ /* 0x002fca0007f5e0ff */
[--C-:B------:R-:W-:Y:S01]  /*86b0*/  IMAD.X R5, R215, 0x1, R37.reuse, P2 ;  /* 0x00000001d7057824 */ /* 0x100fe200010e0625 */
[----:B------:R-:W-:Y:S01]  /*86c0*/  IADD3 R6, P2, PT, R216, R36, RZ ;  /* 0x00000024d8067210 */ /* 0x000fe20007f5e0ff */
[----:B------:R-:W1:Y:S01]  /*86d0*/  S2R R215, SR_TID.X ;  /* 0x0000000000d77919 */ /* 0x000e620000002100 */
[----:B------:R-:W2:Y:S03]  /*86e0*/  LDC R216, c[0x0][0x3a0] ;  /* 0x0000e800ffd87b82 */ /* 0x000ea60000000800 */
[----:B------:R-:W-:Y:S01]  /*86f0*/  IMAD.X R7, R217, 0x1, R37, P2 ;  /* 0x00000001d9077824 */ /* 0x000fe200010e0625 */
[----:B------:R3:W-:Y:S01]  /*8700*/  LDGSTS.E [R248+0x20004], desc[UR18][R4.64], !P3 ;  /* 0x2000400004f87fae */ /* 0x0007e2000d9a1012 */
[C---:B--2---:R-:W-:Y:S02]  /*8710*/  VIADD R9, R216.reuse, 0xffffff9d ;  /* 0xffffff9dd8097836 */ /* 0x044fe40000000000 */
[----:B---3--:R-:W-:-:S02]  /*8720*/  VIADD R4, R216, 0xffffff9c ;  /* 0xffffff9cd8047836 */ /* 0x008fc40000000000 */
[C---:B------:R-:W-:Y:S01]  /*8730*/  VIADD R214, R216.reuse, 0xffffff80 ;  /* 0xffffff80d8d67836 */ /* 0x040fe20000000000 */
[----:B------:R-:W-:Y:S01]  /*8740*/  ISETP.GE.U32.AND P2, PT, R9, 0x7fffff7e, PT ;  /* 0x7fffff7e0900780c */ /* 0x000fe20003f46070 */
[----:B------:R-:W-:Y:S01]  /*8750*/  VIADD R9, R216, 0xffffff88 ;  /* 0xffffff88d8097836 */ /* 0x000fe20000000000 */
[----:B------:R-:W-:Y:S01]  /*8760*/  ISETP.GE.U32.AND P3, PT, R4, 0x7fffff7d, PT ;  /* 0x7fffff7d0400780c */ /* 0x000fe20003f66070 */
[C---:B------:R-:W-:Y:S01]  /*8770*/  VIADD R4, R216.reuse, 0xffffff9b ;  /* 0xffffff9bd8047836 */ /* 0x040fe20000000000 */
[----:B-1----:R-:W-:Y:S01]  /*8780*/  LOP3.LUT R215, R215, 0x1f, RZ, 0xc0, !PT ;  /* 0x0000001fd7d77812 */ /* 0x002fe200078ec0ff */
[C---:B------:R-:W-:Y:S02]  /*8790*/  VIADD R47, R216.reuse, 0xffffff91 ;  /* 0xffffff91d82f7836 */ /* 0x040fe40000000000 */
[----:B------:R-:W-:-:S06]  /*87a0*/  VIADD R217, R216, 0xffffffa0 ;  /* 0xffffffa0d8d97836 */ /* 0x000fcc0000000000 */
[----:B------:R1:W-:Y:S01]  /*87b0*/  LDGSTS.E [R248+0x20008], desc[UR18][R6.64], !P2 ;  /* 0x2000800006f87fae */ /* 0x0003e2000d1a1012 */
[----:B------:R-:W-:Y:S02]  /*87c0*/  ISETP.GE.U32.AND P2, PT, R4, 0x7fffff7c, PT ;  /* 0x7fffff7c0400780c */ /* 0x000fe40003f46070 */
[----:B------:R-:W-:-:S05]  /*87d0*/  IADD3 R4, P4, PT, R218, R36, RZ ;  /* 0x00000024da047210 */ /* 0x000fca0007f9e0ff */
[----:B------:R-:W-:Y:S01]  /*87e0*/  IMAD.X R5, R219, 0x1, R37, P4 ;  /* 0x00000001db057824 */ /* 0x000fe200020e0625 */
[----:B-1----:R-:W-:-:S04]  /*87f0*/  IADD3 R6, P4, PT, R220, R36, RZ ;  /* 0x00000024dc067210 */ /* 0x002fc80007f9e0ff */
[----:B------:R1:W-:Y:S01]  /*8800*/  LDGSTS.E [R248+0x2000c], desc[UR18][R4.64], !P3 ;  /* 0x2000c00004f87fae */ /* 0x0003e2000d9a1012 */
[----:B------:R-:W-:-:S05]  /*8810*/  IMAD.X R7, R221, 0x1, R37, P4 ;  /* 0x00000001dd077824 */ /* 0x000fca00020e0625 */
[----:B------:R2:W-:Y:S01]  /*8820*/  LDGSTS.E [R248+0x20010], desc[UR18][R6.64], !P2 ;  /* 0x2001000006f87fae */ /* 0x0005e2000d1a1012 */
[----:B-1----:R-:W-:-:S05]  /*8830*/  VIADD R4, R216, 0xffffff9a ;  /* 0xffffff9ad8047836 */ /* 0x002fca0000000000 */
[----:B------:R-:W-:Y:S01]  /*8840*/  ISETP.GE.U32.AND P3, PT, R4, 0x7fffff7b, PT ;  /* 0x7fffff7b0400780c */ /* 0x000fe20003f66070 */
[----:B------:R-:W-:-:S05]  /*8850*/  VIADD R4, R216, 0xffffff99 ;  /* 0xffffff99d8047836 */ /* 0x000fca0000000000 */
[----:B------:R-:W-:Y:S02]  /*8860*/  ISETP.GE.U32.AND P2, PT, R4, 0x7fffff7a, PT ;  /* 0x7fffff7a0400780c */ /* 0x000fe40003f46070 */
[----:B------:R-:W-:-:S05]  /*8870*/  IADD3 R4, P4, PT, R222, R36, RZ ;  /* 0x00000024de047210 */ /* 0x000fca0007f9e0ff */
[----:B------:R-:W-:Y:S01]  /*8880*/  IMAD.X R5, R223, 0x1, R37, P4 ;  /* 0x00000001df057824 */ /* 0x000fe200020e0625 */
[----:B--2---:R-:W-:-:S04]  /*8890*/  IADD3 R6, P4, PT, R224, R36, RZ ;  /* 0x00000024e0067210 */ /* 0x004fc80007f9e0ff */
        /* <DEDUP_REMOVED lines=23> */
[----:B-1----:R-:W-:-:S05]  /*8a10*/  IADD3 R4, P2, PT, R234, R36, RZ ;  /* 0x00000024ea047210 */ /* 0x002fca0007f5e0ff */
[----:B------:R-:W-:Y:S02]  /*8a20*/  IMAD.X R5, R235, 0x1, R37, P2 ;  /* 0x00000001eb057824 */ /* 0x000fe400010e0625 */
[C---:B--2---:R-:W-:Y:S02]  /*8a30*/  VIADD R7, R216.reuse, 0xffffff94 ;  /* 0xffffff94d8077836 */ /* 0x044fe40000000000 */
[----:B------:R-:W-:-:S03]  /*8a40*/  VIADD R6, R216, 0xffffff8c ;  /* 0xffffff8cd8067836 */ /* 0x000fc60000000000 */
[----:B------:R-:W-:Y:S01]  /*8a50*/  ISETP.GE.U32.AND P2, PT, R7, 0x7fffff75, PT ;  /* 0x7fffff750700780c */ /* 0x000fe20003f46070 */
[----:B------:R-:W-:Y:S01]  /*8a60*/  VIADD R7, R216, 0xffffff8d ;  /* 0xffffff8dd8077836 */ /* 0x000fe20000000000 */
[----:B------:R-:W-:Y:S01]  /*8a70*/  ISETP.GE.U32.AND P6, PT, R6, 0x7fffff6d, PT ;  /* 0x7fffff6d0600780c */ /* 0x000fe20003fc6070 */
[----:B------:R-:W-:-:S03]  /*8a80*/  VIADD R6, R216, 0xffffff8e ;  /* 0xffffff8ed8067836 */ /* 0x000fc60000000000 */
[----:B------:R-:W-:Y:S01]  /*8a90*/  ISETP.GE.U32.AND P3, PT, R7, 0x7fffff6e, PT ;  /* 0x7fffff6e0700780c */ /* 0x000fe20003f66070 */
[----:B------:R-:W-:Y:S01]  /*8aa0*/  VIADD R7, R216, 0xffffff8f ;  /* 0xffffff8fd8077836 */ /* 0x000fe20000000000 */
[----:B------:R-:W-:Y:S02]  /*8ab0*/  ISETP.GE.U32.AND P4, PT, R6, 0x7fffff6f, PT ;  /* 0x7fffff6f0600780c */ /* 0x000fe40003f86070 */
[----:B------:R-:W-:Y:S02]  /*8ac0*/  SEL R6, RZ, 0x1, P6 ;  /* 0x00000001ff067807 */ /* 0x000fe40003000000 */
[----:B------:R-:W-:Y:S01]  /*8ad0*/  ISETP.GE.U32.AND P6, PT, R9, 0x7fffff69, PT ;  /* 0x7fffff690900780c */ /* 0x000fe20003fc6070 */
[----:B------:R-:W-:Y:S01]  /*8ae0*/  VIADD R9, R216, 0xffffff89 ;  /* 0xffffff89d8097836 */ /* 0x000fe20000000000 */
[----:B------:R-:W-:Y:S01]  /*8af0*/  ISETP.GE.U32.AND P5, PT, R7, 0x7fffff70, PT ;  /* 0x7fffff700700780c */ /* 0x000fe20003fa6070 */
[----:B------:R1:W-:Y:S01]  /*8b00*/  LDGSTS.E [R248+0x2002c], desc[UR18][R4.64], !P2 ;  /* 0x2002c00004f87fae */ /* 0x0003e2000d1a1012 */
[----:B------:R-:W-:-:S02]  /*8b10*/  SEL R7, RZ, 0x1fffe, P3 ;  /* 0x0001fffeff077807 */ /* 0x000fc40001800000 */
[----:B------:R-:W-:Y:S01]  /*8b20*/  ISETP.GE.U32.AND P3, PT, R9, 0x7fffff6a, PT ;  /* 0x7fffff6a0900780c */ /* 0x000fe20003f66070 */
[----:B------:R-:W-:Y:S02]  /*8b30*/  VIADD R9, R216, 0xffffff8b ;  /* 0xffffff8bd8097836 */ /* 0x000fe40000000000 */
[----:B------:R-:W-:Y:S02]  /*8b40*/  IMAD.IADD R6, R6, 0x1, R7 ;  /* 0x0000000106067824 */ /* 0x000fe400078e0207 */
[----:B------:R-:W-:-:S03]  /*8b50*/  VIADD R7, R216, 0xffffff8a ;  /* 0xffffff8ad8077836 */ /* 0x000fc60000000000 */
[----:B------:R-:W-:Y:S02]  /*8b60*/  LOP3.LUT R6, R6, 0x3, RZ, 0xc0, !PT ;  /* 0x0000000306067812 */ /* 0x000fe400078ec0ff */
[----:B-1----:R-:W-:Y:S02]  /*8b70*/  SEL R4, RZ, 0x1, P6 ;  /* 0x00000001ff047807 */ /* 0x002fe40003000000 */
[----:B------:R-:W-:Y:S02]  /*8b80*/  SEL R5, RZ, 0x1fffe, P3 ;  /* 0x0001fffeff057807 */ /* 0x000fe40001800000 */
[----:B------:R-:W-:Y:S02]  /*8b90*/  ISETP.GE.U32.AND P2, PT, R7, 0x7fffff6b, PT ;  /* 0x7fffff6b0700780c */ /* 0x000fe40003f46070 */
[----:B------:R-:W-:Y:S01]  /*8ba0*/  SEL R7, RZ, 0x7fff8, P5 ;  /* 0x0007fff8ff077807 */ /* 0x000fe20002800000 */
[----:B------:R-:W-:Y:S01]  /*8bb0*/  IMAD.IADD R4, R4, 0x1, R5 ;  /* 0x0000000104047824 */ /* 0x000fe200078e0205 */
[----:B------:R-:W-:-:S02]  /*8bc0*/  SEL R5, RZ, 0x4, P4 ;  /* 0x00000004ff057807 */ /* 0x000fc40002000000 */
[----:B------:R-:W-:Y:S02]  /*8bd0*/  ISETP.GE.U32.AND P3, PT, R9, 0x7fffff6c, PT ;  /* 0x7fffff6c0900780c */ /* 0x000fe40003f66070 */
[----:B------:R-:W-:Y:S02]  /*8be0*/  IADD3 R6, PT, PT, R6, R7, R5 ;  /* 0x0000000706067210 */ /* 0x000fe40007ffe005 */
[----:B------:R-:W-:Y:S02]  /*8bf0*/  SEL R5, RZ, 0x4, P2 ;  /* 0x00000004ff057807 */ /* 0x000fe40001000000 */
[----:B------:R-:W-:Y:S02]  /*8c00*/  LOP3.LUT R4, R4, 0x3, RZ, 0xc0, !PT ;  /* 0x0000000304047812 */ /* 0x000fe400078ec0ff */
[----:B------:R-:W-:Y:S02]  /*8c10*/  SEL R7, RZ, 0x7fff8, P3 ;  /* 0x0007fff8ff077807 */ /* 0x000fe40001800000 */
[----:B------:R-:W-:-:S02]  /*8c20*/  ISETP.GE.U32.AND P3, PT, R214, 0x7fffff61, PT ;  /* 0x7fffff61d600780c */ /* 0x000fc40003f66070 */
[----:B------:R-:W-:Y:S01]  /*8c30*/  IADD3 R4, PT, PT, R4, R7, R5 ;  /* 0x0000000704047210 */ /* 0x000fe20007ffe005 */
[----:B------:R-:W-:Y:S01]  /*8c40*/  VIADD R5, R216, 0xffffff81 ;  /* 0xffffff81d8057836 */ /* 0x000fe20000000000 */
[----:B------:R-:W-:Y:S02]  /*8c50*/  SEL R7, RZ, 0x1, P3 ;  /* 0x00000001ff077807 */ /* 0x000fe40001800000 */
[----:B------:R-:W-:Y:S02]  /*8c60*/  IADD3 R156, P6, PT, R156, R38, RZ ;  /* 0x000000269c9c7210 */ /* 0x000fe40007fde0ff */
[----:B------:R-:W-:Y:S01]  /*8c70*/  ISETP.GE.U32.AND P4, PT, R5, 0x7fffff62, PT ;  /* 0x7fffff620500780c */ /* 0x000fe20003f86070 */
[----:B------:R-:W-:-:S05]  /*8c80*/  VIADD R5, R216, 0xffffff82 ;  /* 0xffffff82d8057836 */ /* 0x000fca0000000000 */
[----:B------:R-:W-:Y:S02]  /*8c90*/  ISETP.GE.U32.AND P2, PT, R5, 0x7fffff63, PT ;  /* 0x7fffff630500780c */ /* 0x000fe40003f46070 */
[----:B------:R-:W-:-:S05]  /*8ca0*/  SEL R5, RZ, 0x1fffe, P4 ;  /* 0x0001fffeff057807 */ /* 0x000fca0002000000 */
[----:B------:R-:W-:Y:S02]  /*8cb0*/  IMAD.IADD R5, R7, 0x1, R5 ;  /* 0x0000000107057824 */ /* 0x000fe400078e0205 */
[----:B------:R-:W-:-:S03]  /*8cc0*/  VIADD R7, R216, 0xffffff83 ;  /* 0xffffff83d8077836 */ /* 0x000fc60000000000 */
[----:B------:R-:W-:Y:S02]  /*8cd0*/  LOP3.LUT R5, R5, 0x3, RZ, 0xc0, !PT ;  /* 0x0000000305057812 */ /* 0x000fe400078ec0ff */
[----:B------:R-:W-:Y:S02]  /*8ce0*/  ISETP.GE.U32.AND P4, PT, R7, 0x7fffff64, PT ;  /* 0x7fffff640700780c */ /* 0x000fe40003f86070 */
[----:B------:R-:W-:Y:S02]  /*8cf0*/  SEL R7, RZ, 0x4, P2 ;  /* 0x00000004ff077807 */ /* 0x000fe40001000000 */
[----:B------:R-:W-:-:S04]  /*8d00*/  SEL R9, RZ, 0x7fff8, P4 ;  /* 0x0007fff8ff097807 */ /* 0x000fc80002000000 */
[----:B------:R-:W-:Y:S01]  /*8d10*/  IADD3 R5, PT, PT, R5, R9, R7 ;  /* 0x0000000905057210 */ /* 0x000fe20007ffe007 */
[----:B------:R-:W-:-:S03]  /*8d20*/  VIADD R7, R216, 0xffffff84 ;  /* 0xffffff84d8077836 */ /* 0x000fc60000000000 */
[----:B------:R-:W-:Y:S02]  /*8d30*/  LOP3.LUT R5, R5, 0xf, RZ, 0xc0, !PT ;  /* 0x0000000f05057812 */ /* 0x000fe400078ec0ff */
[----:B------:R-:W-:Y:S01]  /*8d40*/  ISETP.GE.U32.AND P4, PT, R7, 0x7fffff65, PT ;  /* 0x7fffff650700780c */ /* 0x000fe20003f86070 */
[----:B------:R-:W-:-:S05]  /*8d50*/  VIADD R7, R216, 0xffffff85 ;  /* 0xffffff85d8077836 */ /* 0x000fca0000000000 */
[----:B------:R-:W-:Y:S01]  /*8d60*/  ISETP.GE.U32.AND P5, PT, R7, 0x7fffff66, PT ;  /* 0x7fffff660700780c */ /* 0x000fe20003fa6070 */
[----:B------:R-:W-:-:S03]  /*8d70*/  VIADD R7, R216, 0xffffff86 ;  /* 0xffffff86d8077836 */ /* 0x000fc60000000000 */
[----:B------:R-:W-:Y:S02]  /*8d80*/  SEL R9, RZ, 0x1fffe, P5 ;  /* 0x0001fffeff097807 */ /* 0x000fe40002800000 */
        /* <DEDUP_REMOVED lines=9> */
[----:B------:R-:W-:Y:S01]  /*8e20*/  IMAD.SHL.U32 R9, R4, 0x100, RZ ;  /* 0x0000010004097824 */ /* 0x000fe200078e00ff */
[----:B------:R-:W-:-:S03]  /*8e30*/  IADD3 R4, P4, PT, R236, R36, RZ ;  /* 0x00000024ec047210 */ /* 0x000fc60007f9e0ff */
[----:B------:R-:W-:Y:S01]  /*8e40*/  IMAD R7, R7, 0x10, R5 ;  /* 0x0000001007077824 */ /* 0x000fe200078e0205 */
[----:B------:R-:W-:Y:S01]  /*8e50*/  LOP3.LUT R9, R9, 0xf00, RZ, 0xe2, !PT ;  /* 0x00000f0009097812 */ /* 0x000fe200078ee2ff */
[----:B------:R-:W-:-:S03]  /*8e60*/  VIADD R5, R216, 0xffffff93 ;  /* 0xffffff93d8057836 */ /* 0x000fc60000000000 */
[----:B------:R-:W-:Y:S01]  /*8e70*/  LOP3.LUT R7, R7, 0xff, RZ, 0xc0, !PT ;  /* 0x000000ff07077812 */ /* 0x000fe200078ec0ff */
[----:B------:R-:W-:Y:S01]  /*8e80*/  IMAD R6, R6, 0x1000, R9 ;  /* 0x0000100006067824 */ /* 0x000fe200078e0209 */
[----:B------:R-:W-:Y:S01]  /*8e90*/  ISETP.GE.U32.AND P2, PT, R5, 0x7fffff74, PT ;  /* 0x7fffff740500780c */ /* 0x000fe20003f46070 */
[----:B------:R-:W-:Y:S01]  /*8ea0*/  IMAD.X R5, R237, 0x1, R37, P4 ;  /* 0x00000001ed057824 */ /* 0x000fe200020e0625 */
[----:B------:R-:W-:Y:S01]  /*8eb0*/  SHF.R.S32.HI R237, RZ, 0x1f, R44 ;  /* 0x0000001fffed7819 */ /* 0x000fe2000001142c */
[----:B------:R-:W-:Y:S01]  /*8ec0*/  IMAD.IADD R9, R6, 0x1, R7 ;  /* 0x0000000106097824 */ /* 0x000fe200078e0207 */
[----:B------:R-:W-:Y:S02]  /*8ed0*/  IADD3 R10, P4, PT, R86, R38, RZ ;  /* 0x00000026560a7210 */ /* 0x000fe40007f9e0ff */
[----:B------:R-:W-:Y:S02]  /*8ee0*/  SHF.L.U64.HI R39, R44, 0x2, R237 ;  /* 0x000000022c277819 */ /* 0x000fe400000102ed */
[----:B------:R-:W-:-:S03]  /*8ef0*/  LOP3.LUT R9, R9, 0xffff, RZ, 0xc0, !PT ;  /* 0x0000ffff09097812 */ /* 0x000fc600078ec0ff */
[--C-:B------:R-:W-:Y:S01]  /*8f00*/  IMAD.X R11, R87, 0x1, R39.reuse, P4 ;  /* 0x00000001570b7824 */ /* 0x100fe200020e0627 */
[-C--:B------:R-:W-:Y:S01]  /*8f10*/  IADD3 R14, P4, PT, R94, R38.reuse, RZ ;  /* 0x000000265e0e7210 */ /* 0x080fe20007f9e0ff */
[----:B------:R1:W-:Y:S01]  /*8f20*/  LDGSTS.E [R248+0x20030], desc[UR18][R4.64], !P2 ;  /* 0x2003000004f87fae */ /* 0x0003e2000d1a1012 */
[--C-:B------:R-:W-:Y:S01]  /*8f30*/  IMAD.X R157, R157, 0x1, R39.reuse, P6 ;  /* 0x000000019d9d7824 */ /* 0x100fe200030e0627 */
[-C--:B------:R-:W-:Y:S02]  /*8f40*/  IADD3 R160, P6, PT, R160, R38.reuse, RZ ;  /* 0x00000026a0a07210 */ /* 0x080fe40007fde0ff */
[--C-:B------:R-:W-:Y:S01]  /*8f50*/  IMAD.X R15, R95, 0x1, R39.reuse, P4 ;  /* 0x000000015f0f7824 */ /* 0x100fe200020e0627 */
[----:B------:R-:W-:Y:S02]  /*8f60*/  IADD3 R18, P4, PT, R102, R38, RZ ;  /* 0x0000002666127210 */ /* 0x000fe40007f9e0ff */
[----:B------:R-:W-:-:S03]  /*8f70*/  IMAD.X R161, R161, 0x1, R39, P6 ;  /* 0x00000001a1a17824 */ /* 0x000fc600030e0627 */
[----:B------:R-:W-:Y:S01]  /*8f80*/  IMAD.X R19, R103, 0x1, R39, P4 ;  /* 0x0000000167137824 */ /* 0x000fe200020e0627 */
[-C--:B------:R-:W-:Y:S02]  /*8f90*/  IADD3 R22, P4, PT, R110, R38.reuse, RZ ;  /* 0x000000266e167210 */ /* 0x080fe40007f9e0ff */
[----:B-1----:R-:W-:-:S03]  /*8fa0*/  IADD3 R4, P2, PT, R78, R38, RZ ;  /* 0x000000264e047210 */ /* 0x002fc60007f5e0ff */
[--C-:B------:R-:W-:Y:S01]  /*8fb0*/  IMAD.X R23, R111, 0x1, R39.reuse, P4 ;  /* 0x000000016f177824 */ /* 0x100fe200020e0627 */
[-C--:B------:R-:W-:Y:S01]  /*8fc0*/  IADD3 R26, P4, PT, R118, R38.reuse, RZ ;  /* 0x00000026761a7210 */ /* 0x080fe20007f9e0ff */
[----:B------:R-:W-:Y:S01]  /*8fd0*/  IMAD.X R5, R79, 0x1, R39, P2 ;  /* 0x000000014f057824 */ /* 0x000fe200010e0627 */
[----:B------:R-:W-:-:S03]  /*8fe0*/  IADD3 R6, P2, PT, R82, R38, RZ ;  /* 0x0000002652067210 */ /* 0x000fc60007f5e0ff */
        /* <DEDUP_REMOVED lines=18> */
[--C-:B------:R-:W-:Y:S01]  /*9110*/  IMAD.X R25, R115, 0x1, R39.reuse, P2 ;  /* 0x0000000173197824 */ /* 0x100fe200010e0627 */
[-C--:B------:R-:W-:Y:S01]  /*9120*/  IADD3 R28, P2, PT, R122, R38.reuse, RZ ;  /* 0x000000267a1c7210 */ /* 0x080fe20007f5e0ff */
[----:B------:R-:W-:Y:S02]  /*9130*/  VIADD R158, R216, 0xffffff92 ;  /* 0xffffff92d89e7836 */ /* 0x000fe40000000000 */
        /* <DEDUP_REMOVED lines=56> */
[--C-:B------:R-:W-:Y:S02]  /*94c0*/  IMAD.X R145, R145, 0x1, R39.reuse, P4 ;  /* 0x0000000191917824 */ /* 0x100fe400020e0627 */
[----:B------:R-:W-:Y:S01]  /*94d0*/  IMAD.X R109, R109, 0x1, R39, P2 ;  /* 0x000000016d6d7824 */ /* 0x000fe200010e0627 */
[----:B------:R-:W-:-:S05]  /*94e0*/  IADD3 R116, P2, PT, R116, R38, RZ ;  /* 0x0000002674747210 */ /* 0x000fca0007f5e0ff */
[----:B------:R-:W-:Y:S01]  /*94f0*/  IMAD.X R117, R117, 0x1, R39, P2 ;  /* 0x0000000175757824 */ /* 0x000fe200010e0627 */
[----:B------:R-:W-:-:S05]  /*9500*/  IADD3 R124, P2, PT, R124, R38, RZ ;  /* 0x000000267c7c7210 */ /* 0x000fca0007f5e0ff */
[----:B------:R-:W-:Y:S01]  /*9510*/  IMAD.X R125, R125, 0x1, R39, P2 ;  /* 0x000000017d7d7824 */ /* 0x000fe200010e0627 */
[----:B------:R-:W-:-:S05]  /*9520*/  IADD3 R132, P2, PT, R132, R38, RZ ;  /* 0x0000002684847210 */ /* 0x000fca0007f5e0ff */
[----:B------:R-:W-:Y:S01]  /*9530*/  IMAD.X R133, R133, 0x1, R39, P2 ;  /* 0x0000000185857824 */ /* 0x000fe200010e0627 */
[----:B------:R-:W-:-:S05]  /*9540*/  IADD3 R140, P2, PT, R140, R38, RZ ;  /* 0x000000268c8c7210 */ /* 0x000fca0007f5e0ff */
[----:B------:R-:W-:Y:S01]  /*9550*/  IMAD.X R141, R141, 0x1, R39, P2 ;  /* 0x000000018d8d7824 */ /* 0x000fe200010e0627 */
[-C--:B------:R-:W-:Y:S02]  /*9560*/  IADD3 R146, P2, PT, R148, R38.reuse, RZ ;  /* 0x0000002694927210 */ /* 0x080fe40007f5e0ff */
        /* <DEDUP_REMOVED lines=38> */
[----:B------:R-:W-:Y:S01]  /*97d0*/  ISETP.GE.U32.AND P2, PT, R158, 0x7fffff73, PT ;  /* 0x7fffff739e00780c */ /* 0x000fe20003f46070 */
[----:B------:R-:W-:Y:S01]  /*97e0*/  IMAD.X R155, R209, 0x1, R37, P4 ;  /* 0x00000001d19b7824 */ /* 0x000fe200020e0625 */
[----:B------:R-:W-:Y:S01]  /*97f0*/  ISETP.GE.U32.AND P4, PT, R47, 0x7fffff72, PT ;  /* 0x7fffff722f00780c */ /* 0x000fe20003f86070 */
[----:B------:R-:W-:Y:S01]  /*9800*/  VIADD R47, R216, 0xffffff90 ;  /* 0xffffff90d82f7836 */ /* 0x000fe20000000000 */
[----:B------:R-:W-:-:S05]  /*9810*/  IADD3 R158, P5, PT, R210, R36, RZ ;  /* 0x00000024d29e7210 */ /* 0x000fca0007fbe0ff */
[----:B------:R-:W-:Y:S01]  /*9820*/  IMAD.X R159, R211, 0x1, R37, P5 ;  /* 0x00000001d39f7824 */ /* 0x000fe200028e0625 */
[----:B------:R-:W-:Y:S02]  /*9830*/  ISETP.GE.U32.AND P5, PT, R47, 0x7fffff71, PT ;  /* 0x7fffff712f00780c */ /* 0x000fe40003fa6070 */
[--C-:B------:R-:W-:Y:S01]  /*9840*/  SHF.R.U32.HI R47, RZ, 0xf, R9.reuse ;  /* 0x0000000fff2f7819 */ /* 0x100fe20000011609 */
[----:B------:R1:W-:Y:S03]  /*9850*/  LDGSTS.E [R248+0x20034], desc[UR18][R48.64], !P2 ;  /* 0x2003400030f87fae */ /* 0x0003e6000d1a1012 */
[----:B------:R-:W-:Y:S01]  /*9860*/  LOP3.LUT P2, RZ, R47, 0x1, RZ, 0xc0, !PT ;  /* 0x000000012fff7812 */ /* 0x000fe2000784c0ff */
[----:B------:R2:W-:Y:S01]  /*9870*/  LDGSTS.E [R248+0x20038], desc[UR18][R50.64], !P4 ;  /* 0x2003800032f87fae */ /* 0x0005e2000e1a1012 */
[----:B------:R-:W-:-:S05]  /*9880*/  SHF.R.U32.HI R47, RZ, 0xe, R9 ;  /* 0x0000000eff2f7819 */ /* 0x000fca0000011609 */
[----:B------:R3:W-:Y:S01]  /*9890*/  LDGSTS.E [R248+0x2003c], desc[UR18][R52.64], !P5 ;  /* 0x2003c00034f87fae */ /* 0x0007e2000e9a1012 */
[----:B------:R-:W-:Y:S02]  /*98a0*/  LOP3.LUT P5, RZ, R47, 0x1, RZ, 0xc0, !PT ;  /* 0x000000012fff7812 */ /* 0x000fe400078ac0ff */
[----:B------:R-:W-:Y:S02]  /*98b0*/  SHF.R.U32.HI R47, RZ, 0xd, R9 ;  /* 0x0000000dff2f7819 */ /* 0x000fe40000011609 */
[-C--:B-1----:R-:W-:Y:S01]  /*98c0*/  IADD3 R48, P6, PT, R164, R38.reuse, RZ ;  /* 0x00000026a4307210 */ /* 0x082fe20007fde0ff */
[----:B------:R1:W-:Y:S01]  /*98d0*/  LDGSTS.E [R248+0x20040], desc[UR18][R54.64], P2 ;  /* 0x2004000036f87fae */ /* 0x0003e200091a1012 */
[----:B--2---:R-:W-:-:S03]  /*98e0*/  IADD3 R50, P4, PT, R168, R38, RZ ;  /* 0x00000026a8327210 */ /* 0x004fc60007f9e0ff */
[--C-:B------:R-:W-:Y:S02]  /*98f0*/  IMAD.X R49, R165, 0x1, R39.reuse, P6 ;  /* 0x00000001a5317824 */ /* 0x100fe400030e0627 */
[----:B------:R-:W-:Y:S01]  /*9900*/  IMAD.X R51, R169, 0x1, R39, P4 ;  /* 0x00000001a9337824 */ /* 0x000fe200020e0627 */
[----:B------:R-:W-:Y:S01]  /*9910*/  LOP3.LUT P4, RZ, R47, 0x1, RZ, 0xc0, !PT ;  /* 0x000000012fff7812 */ /* 0x000fe2000788c0ff */
[----:B------:R2:W-:Y:S01]  /*9920*/  LDGSTS.E [R248+0x20044], desc[UR18][R56.64], P5 ;  /* 0x2004400038f87fae */ /* 0x0005e2000a9a1012 */
[--C-:B------:R-:W-:Y:S02]  /*9930*/  SHF.R.U32.HI R47, RZ, 0xc, R9.reuse ;  /* 0x0000000cff2f7819 */ /* 0x100fe40000011609 */
[----:B---3--:R-:W-:Y:S02]  /*9940*/  IADD3 R52, P6, PT, R172, R38, RZ ;  /* 0x00000026ac347210 */ /* 0x008fe40007fde0ff */
[----:B------:R-:W-:Y:S02]  /*9950*/  LOP3.LUT P2, RZ, R47, 0x1, RZ, 0xc0, !PT ;  /* 0x000000012fff7812 */ /* 0x000fe4000784c0ff */
[----:B-1----:R-:W-:Y:S01]  /*9960*/  SHF.R.U32.HI R54, RZ, 0xb, R9 ;  /* 0x0000000bff367819 */ /* 0x002fe20000011609 */
[----:B------:R-:W-:Y:S01]  /*9970*/  IMAD.X R53, R173, 0x1, R39, P6 ;  /* 0x00000001ad357824 */ /* 0x000fe200030e0627 */
[----:B------:R-:W-:-:S02]  /*9980*/  SHF.R.U32.HI R47, RZ, 0xa, R9 ;  /* 0x0000000aff2f7819 */ /* 0x000fc40000011609 */
[----:B------:R-:W-:Y:S01]  /*9990*/  LOP3.LUT P5, RZ, R54, 0x1, RZ, 0xc0, !PT ;  /* 0x0000000136ff7812 */ /* 0x000fe200078ac0ff */
[----:B------:R1:W-:Y:S01]  /*99a0*/  LDGSTS.E [R248+0x20048], desc[UR18][R58.64], P4 ;  /* 0x200480003af87fae */ /* 0x0003e2000a1a1012 */
[----:B------:R-:W-:Y:S02]  /*99b0*/  LOP3.LUT P4, RZ, R47, 0x1, RZ, 0xc0, !PT ;  /* 0x000000012fff7812 */ /* 0x000fe4000788c0ff */
[--C-:B------:R-:W-:Y:S02]  /*99c0*/  SHF.R.U32.HI R47, RZ, 0x9, R9.reuse ;  /* 0x00000009ff2f7819 */ /* 0x100fe40000011609 */
[--C-:B--2---:R-:W-:Y:S01]  /*99d0*/  SHF.R.U32.HI R56, RZ, 0x7, R9.reuse ;  /* 0x00000007ff387819 */ /* 0x104fe20000011609 */
[----:B------:R2:W-:Y:S01]  /*99e0*/  LDGSTS.E [R248+0x2004c], desc[UR18][R60.64], P2 ;  /* 0x2004c0003cf87fae */ /* 0x0005e200091a1012 */
[----:B------:R-:W-:Y:S02]  /*99f0*/  LOP3.LUT P2, RZ, R47, 0x1, RZ, 0xc0, !PT ;  /* 0x000000012fff7812 */ /* 0x000fe4000784c0ff */
[----:B------:R-:W-:-:S02]  /*9a00*/  SHF.R.U32.HI R47, RZ, 0x8, R9 ;  /* 0x00000008ff2f7819 */ /* 0x000fc40000011609 */
[-C--:B------:R-:W-:Y:S01]  /*9a10*/  IADD3 R54, P6, PT, R176, R38.reuse, RZ ;  /* 0x00000026b0367210 */ /* 0x080fe20007fde0ff */
[----:B------:R3:W-:Y:S01]  /*9a20*/  LDGSTS.E [R248+0x20050], desc[UR18][R62.64], P5 ;  /* 0x200500003ef87fae */ /* 0x0007e2000a9a1012 */
[----:B------:R-:W-:Y:S02]  /*9a30*/  LOP3.LUT P5, RZ, R47, 0x1, RZ, 0xc0, !PT ;  /* 0x000000012fff7812 */ /* 0x000fe400078ac0ff */
[----:B------:R-:W-:Y:S01]  /*9a40*/  SHF.R.U32.HI R47, RZ, 0x6, R9 ;  /* 0x00000006ff2f7819 */ /* 0x000fe20000011609 */
[----:B------:R-:W-:Y:S01]  /*9a50*/  LDGSTS.E [R248+0x20054], desc[UR18][R64.64], P4 ;  /* 0x2005400040f87fae */ /* 0x000fe2000a1a1012 */
[----:B------:R-:W-:Y:S01]  /*9a60*/  LOP3.LUT P4, RZ, R56, 0x1, RZ, 0xc0, !PT ;  /* 0x0000000138ff7812 */ /* 0x000fe2000788c0ff */
[----:B------:R-:W-:Y:S01]  /*9a70*/  IMAD.X R55, R177, 0x1, R39, P6 ;  /* 0x00000001b1377824 */ /* 0x000fe200030e0627 */
[----:B------:R-:W-:Y:S01]  /*9a80*/  IADD3 R56, P6, PT, R180, R38, RZ ;  /* 0x00000026b4387210 */ /* 0x000fe20007fde0ff */
[----:B------:R-:W-:Y:S01]  /*9a90*/  LDGSTS.E [R248+0x20058], desc[UR18][R66.64], P2 ;  /* 0x2005800042f87fae */ /* 0x000fe200091a1012 */
[----:B------:R-:W-:-:S02]  /*9aa0*/  LOP3.LUT P2, RZ, R47, 0x1, RZ, 0xc0, !PT ;  /* 0x000000012fff7812 */ /* 0x000fc4000784c0ff */
[----:B------:R-:W-:Y:S01]  /*9ab0*/  SHF.R.U32.HI R47, RZ, 0x5, R9 ;  /* 0x00000005ff2f7819 */ /* 0x000fe20000011609 */
[----:B------:R-:W-:Y:S01]  /*9ac0*/  IMAD.X R57, R181, 0x1, R39, P6 ;  /* 0x00000001b5397824 */ /* 0x000fe200030e0627 */
[-C--:B-1----:R-:W-:Y:S01]  /*9ad0*/  IADD3 R58, P6, PT, R184, R38.reuse, RZ ;  /* 0x00000026b83a7210 */ /* 0x082fe20007fde0ff */
[----:B------:R1:W-:Y:S01]  /*9ae0*/  LDGSTS.E [R248+0x2005c], desc[UR18][R68.64], P5 ;  /* 0x2005c00044f87fae */ /* 0x0003e2000a9a1012 */
[----:B------:R-:W-:Y:S01]  /*9af0*/  LOP3.LUT P5, RZ, R47, 0x1, RZ, 0xc0, !PT ;  /* 0x000000012fff7812 */ /* 0x000fe200078ac0ff */
[----:B------:R-:W-:Y:S01]  /*9b00*/  VIADD R184, R216, 0x1f ;  /* 0x0000001fd8b87836 */ /* 0x000fe20000000000 */
[----:B------:R-:W-:Y:S01]  /*9b10*/  SHF.R.U32.HI R47, RZ, 0x4, R9 ;  /* 0x00000004ff2f7819 */ /* 0x000fe20000011609 */
[----:B------:R4:W-:Y:S01]  /*9b20*/  LDGSTS.E [R248+0x20060], desc[UR18][R70.64], P4 ;  /* 0x2006000046f87fae */ /* 0x0009e2000a1a1012 */
[-C--:B--2---:R-:W-:Y:S01]  /*9b30*/  IADD3 R60, P4, PT, R188, R38.reuse, RZ ;  /* 0x00000026bc3c7210 */ /* 0x084fe20007f9e0ff */
[--C-:B------:R-:W-:Y:S01]  /*9b40*/  IMAD.X R59, R185, 0x1, R39.reuse, P6 ;  /* 0x00000001b93b7824 */ /* 0x100fe200030e0627 */
[----:B---3--:R-:W-:Y:S01]  /*9b50*/  IADD3 R62, P6, PT, R192, R38, RZ ;  /* 0x00000026c03e7210 */ /* 0x008fe20007fde0ff */
[----:B------:R4:W-:Y:S01]  /*9b60*/  LDGSTS.E [R248+0x20064], desc[UR18][R72.64], P2 ;  /* 0x2006400048f87fae */ /* 0x0009e200091a1012 */
[----:B------:R-:W-:Y:S01]  /*9b70*/  ISETP.GE.AND P2, PT, R215, R217, PT ;  /* 0x000000d9d700720c */ /* 0x000fe20003f46270 */
[--C-:B------:R-:W-:Y:S01]  /*9b80*/  IMAD.X R61, R189, 0x1, R39.reuse, P4 ;  /* 0x00000001bd3d7824 */ /* 0x100fe200020e0627 */
[----:B------:R-:W-:Y:S01]  /*9b90*/  LOP3.LUT P4, RZ, R47, 0x1, RZ, 0xc0, !PT ;  /* 0x000000012fff7812 */ /* 0x000fe2000788c0ff */
[----:B------:R-:W-:Y:S01]  /*9ba0*/  IMAD.X R63, R193, 0x1, R39, P6 ;  /* 0x00000001c13f7824 */ /* 0x000fe200030e0627 */
[----:B------:R-:W-:Y:S01]  /*9bb0*/  SHF.R.U32.HI R47, RZ, 0x3, R9 ;  /* 0x00000003ff2f7819 */ /* 0x000fe20000011609 */
[----:B------:R4:W-:Y:S01]  /*9bc0*/  LDGSTS.E [R248+0x20068], desc[UR18][R74.64], P5 ;  /* 0x200680004af87fae */ /* 0x0009e2000a9a1012 */
[----:B-1----:R-:W-:-:S02]  /*9bd0*/  SEL R68, RZ, 0x4, P2 ;  /* 0x00000004ff447807 */ /* 0x002fc40001000000 */
[----:B------:R-:W-:Y:S02]  /*9be0*/  LOP3.LUT P2, RZ, R47, 0x1, RZ, 0xc0, !PT ;  /* 0x000000012fff7812 */ /* 0x000fe4000784c0ff */
[----:B------:R-:W-:Y:S02]  /*9bf0*/  ISETP.GT.AND P5, PT, R184, 0x7f, PT ;  /* 0x0000007fb800780c */ /* 0x000fe40003fa4270 */
[--C-:B------:R-:W-:Y:S02]  /*9c00*/  SHF.R.U32.HI R47, RZ, 0x2, R9.reuse ;  /* 0x00000002ff2f7819 */ /* 0x100fe40000011609 */
[----:B------:R-:W-:Y:S01]  /*9c10*/  SHF.R.U32.HI R9, RZ, 0x1, R9 ;  /* 0x00000001ff097819 */ /* 0x000fe20000011609 */
[----:B------:R4:W-:Y:S01]  /*9c20*/  LDGSTS.E [R248+0x2006c], desc[UR18][R76.64], P4 ;  /* 0x2006c0004cf87fae */ /* 0x0009e2000a1a1012 */
[----:B------:R-:W-:Y:S02]  /*9c30*/  IADD3 R64, P4, PT, R196, R38, RZ ;  /* 0x00000026c4407210 */ /* 0x000fe40007f9e0ff */
[----:B------:R-:W-:-:S02]  /*9c40*/  SEL R68, R68, RZ, P5 ;  /* 0x000000ff44447207 */ /* 0x000fc40002800000 */
[----:B------:R-:W-:Y:S01]  /*9c50*/  LOP3.LUT P5, RZ, R47, 0x1, RZ, 0xc0, !PT ;  /* 0x000000012fff7812 */ /* 0x000fe200078ac0ff */
[----:B------:R-:W-:Y:S01]  /*9c60*/  IMAD.X R65, R197, 0x1, R39, P4 ;  /* 0x00000001c5417824 */ /* 0x000fe200020e0627 */
[----:B------:R-:W-:Y:S01]  /*9c70*/  LOP3.LUT P4, RZ, R9, 0x1, RZ, 0xc0, !PT ;  /* 0x0000000109ff7812 */ /* 0x000fe2000788c0ff */
[----:B------:R4:W-:Y:S01]  /*9c80*/  LDGSTS.E [R248+0x20070], desc[UR18][R150.64], P2 ;  /* 0x2007000096f87fae */ /* 0x0009e200091a1012 */
[----:B------:R-:W-:Y:S02]  /*9c90*/  ISETP.NE.U32.AND P2, PT, R68, RZ, PT ;  /* 0x000000ff4400720c */ /* 0x000fe40003f45070 */
[----:B------:R-:W-:-:S05]  /*9ca0*/  IADD3 R66, P6, PT, R200, R38, RZ ;  /* 0x00000026c8427210 */ /* 0x000fca0007fde0ff */
[--C-:B------:R-:W-:Y:S01]  /*9cb0*/  IMAD.X R67, R201, 0x1, R39.reuse, P6 ;  /* 0x00000001c9437824 */ /* 0x100fe200030e0627 */
[----:B------:R-:W-:Y:S01]  /*9cc0*/  IADD3 R68, P6, PT, R212, R38, RZ ;  /* 0x00000026d4447210 */ /* 0x000fe20007fde0ff */
[----:B------:R4:W-:Y:S04]  /*9cd0*/  LDGSTS.E [R248+0x20074], desc[UR18][R152.64], P5 ;  /* 0x2007400098f87fae */ /* 0x0009e8000a9a1012 */
[----:B------:R4:W-:Y:S01]  /*9ce0*/  LDGSTS.E [R248+0x20078], desc[UR18][R154.64], P4 ;  /* 0x200780009af87fae */ /* 0x0009e2000a1a1012 */
[----:B------:R-:W-:Y:S01]  /*9cf0*/  IMAD.X R69, R213, 0x1, R39, P6 ;  /* 0x00000001d5457824 */ /* 0x000fe200030e0627 */
[C---:B------:R-:W-:Y:S02]  /*9d00*/  ISETP.GE.AND P4, PT, R184.reuse, 0x20, PT ;  /* 0x00000020b800780c */ /* 0x040fe40003f86270 */
        /* <DEDUP_REMOVED lines=65> */
[----:B------:R4:W-:Y:S01]  /*a120*/  LDGSTS.E [R250+0x1fe00], desc[UR18][R68.64], P2 ;  /* 0x1fe0000044fa7fae */ /* 0x0009e200091a1012 */
[----:B------:R-:W-:-:S03]  /*a130*/  ISETP.GE.AND P2, PT, R184, 0x40, PT ;  /* 0x00000040b800780c */ /* 0x000fc60003f46270 */
[----:B------:R-:W0:Y:S10]  /*a140*/  LDGDEPBAR ;  /* 0x00000000000079af */ /* 0x000e340000000000 */
[----:B----4-:R-:W-:Y:S05]  /*a150*/  @!P2 BRA `(.L_x_8) ;  /* 0x0000003c0088a947 */ /* 0x010fea0003800000 */
[----:B------:R-:W2:Y:S04]  /*a160*/  LDL.LU R174, [R1] ;  /* 0x0000000001ae7983 */ /* 0x000ea80000300800 */
[----:B------:R-:W3:Y:S04]  /*a170*/  LDL.LU R179, [R1+0x4] ;  /* 0x0000040001b37983 */ /* 0x000ee80000300800 */
[----:B------:R-:W4:Y:S04]  /*a180*/  LDL.LU R170, [R1+0x8] ;  /* 0x0000080001aa7983 */ /* 0x000f280000300800 */
[----:B------:R-:W5:Y:S04]  /*a190*/  LDL.LU R175, [R1+0xc] ;  /* 0x00000c0001af7983 */ /* 0x000f680000300800 */
[----:B------:R-:W5:Y:S04]  /*a1a0*/  LDL.LU R166, [R1+0x10] ;  /* 0x0000100001a67983 */ /* 0x000f680000300800 */
[----:B------:R-:W5:Y:S04]  /*a1b0*/  LDL.LU R171, [R1+0x14] ;  /* 0x0000140001ab7983 */ /* 0x000f680000300800 */
[----:B------:R-:W5:Y:S04]  /*a1c0*/  LDL.LU R162, [R1+0x18] ;  /* 0x0000180001a27983 */ /* 0x000f680000300800 */
[----:B------:R-:W5:Y:S04]  /*a1d0*/  LDL.LU R167, [R1+0x1c] ;  /* 0x00001c0001a77983 */ /* 0x000f680000300800 */
[----:B------:R-:W5:Y:S04]  /*a1e0*/  LDL.LU R187, [R1+0x20] ;  /* 0x0000200001bb7983 */ /* 0x000f680000300800 */
[----:B------:R-:W5:Y:S01]  /*a1f0*/  LDL.LU R163, [R1+0x24] ;  /* 0x0000240001a37983 */ /* 0x000f620000300800 */
[----:B------:R-:W-:-:S02]  /*a200*/  SHF.R.S32.HI R90, RZ, 0x1f, R40 ;  /* 0x0000001fff5a7819 */ /* 0x000fc40000011428 */
[C---:B------:R-:W-:Y:S01]  /*a210*/  IADD3 R235, P5, PT, R40.reuse, R247, RZ ;  /* 0x000000f728eb7210 */ /* 0x040fe20007fbe0ff */
[----:B------:R-:W5:Y:S01]  /*a220*/  LDL.LU R182, [R1+0x28] ;  /* 0x0000280001b67983 */ /* 0x000f620000300800 */
[C---:B------:R-:W-:Y:S02]  /*a230*/  IADD3 R233, P6, PT, R40.reuse, R246, RZ ;  /* 0x000000f628e97210 */ /* 0x040fe40007fde0ff */
[C---:B------:R-:W-:Y:S01]  /*a240*/  IADD3 R231, P2, PT, R40.reuse, R245, RZ ;  /* 0x000000f528e77210 */ /* 0x040fe20007f5e0ff */
[----:B------:R-:W5:Y:S01]  /*a250*/  LDL.LU R186, [R1+0x2c] ;  /* 0x00002c0001ba7983 */ /* 0x000f620000300800 */
[C---:B------:R-:W-:Y:S02]  /*a260*/  IADD3 R229, P3, PT, R40.reuse, R244, RZ ;  /* 0x000000f428e57210 */ /* 0x040fe40007f7e0ff */
[----:B------:R-:W-:Y:S01]  /*a270*/  LEA.HI.X.SX32 R236, R247, R90, 0x1, P5 ;  /* 0x0000005af7ec7211 */ /* 0x000fe200028f0eff */
[----:B------:R-:W5:Y:S01]  /*a280*/  LDL.LU R178, [R1+0x30] ;  /* 0x0000300001b27983 */ /* 0x000f620000300800 */
[----:B------:R-:W-:-:S02]  /*a290*/  IADD3 R227, P5, PT, R40, R243, RZ ;  /* 0x000000f328e37210 */ /* 0x000fc40007fbe0ff */
[----:B------:R-:W-:Y:S01]  /*a2a0*/  LEA.HI.X.SX32 R234, R246, R90, 0x1, P6 ;  /* 0x0000005af6ea7211 */ /* 0x000fe200030f0eff */
[----:B------:R-:W5:Y:S01]  /*a2b0*/  LDL.LU R183, [R1+0x34] ;  /* 0x0000340001b77983 */ /* 0x000f620000300800 */
[C---:B------:R-:W-:Y:S02]  /*a2c0*/  IADD3 R225, P6, PT, R40.reuse, R242, RZ ;  /* 0x000000f228e17210 */ /* 0x040fe40007fde0ff */
[-C--:B------:R-:W-:Y:S02]  /*a2d0*/  LEA.HI.X.SX32 R232, R245, R90.reuse, 0x1, P2 ;  /* 0x0000005af5e87211 */ /* 0x080fe400010f0eff */
[----:B------:R-:W-:Y:S02]  /*a2e0*/  IADD3 R223, P2, PT, R40, R241, RZ ;  /* 0x000000f128df7210 */ /* 0x000fe40007f5e0ff */
[----:B------:R-:W-:Y:S02]  /*a2f0*/  LEA.HI.X.SX32 R230, R244, R90, 0x1, P3 ;  /* 0x0000005af4e67211 */ /* 0x000fe400018f0eff */
[----:B------:R-:W-:-:S02]  /*a300*/  IADD3 R221, P3, PT, R40, R240, RZ ;  /* 0x000000f028dd7210 */ /* 0x000fc40007f7e0ff */
[-C--:B------:R-:W-:Y:S02]  /*a310*/  LEA.HI.X.SX32 R228, R243, R90.reuse, 0x1, P5 ;  /* 0x0000005af3e47211 */ /* 0x080fe400028f0eff */
[----:B------:R-:W-:Y:S02]  /*a320*/  IADD3 R219, P5, PT, R40, R45, RZ ;  /* 0x0000002d28db7210 */ /* 0x000fe40007fbe0ff */
[-C--:B------:R-:W-:Y:S02]  /*a330*/  LEA.HI.X.SX32 R226, R242, R90.reuse, 0x1, P6 ;  /* 0x0000005af2e27211 */ /* 0x080fe400030f0eff */
[C---:B------:R-:W-:Y:S02]  /*a340*/  IADD3 R217, P6, PT, R40.reuse, R41, RZ ;  /* 0x0000002928d97210 */ /* 0x040fe40007fde0ff */
[----:B------:R-:W-:Y:S02]  /*a350*/  LEA.HI.X.SX32 R224, R241, R90, 0x1, P2 ;  /* 0x0000005af1e07211 */ /* 0x000fe400010f0eff */
[----:B------:R-:W-:-:S02]  /*a360*/  IADD3 R215, P2, PT, R40, R251, RZ ;  /* 0x000000fb28d77210 */ /* 0x000fc40007f5e0ff */
[----:B------:R-:W-:Y:S02]  /*a370*/  LEA.HI.X.SX32 R222, R240, R90, 0x1, P3 ;  /* 0x0000005af0de7211 */ /* 0x000fe400018f0eff */
[----:B------:R-:W-:Y:S02]  /*a380*/  IADD3 R213, P3, PT, R40, R252, RZ ;  /* 0x000000fc28d57210 */ /* 0x000fe40007f7e0ff */
[-C--:B------:R-:W-:Y:S02]  /*a390*/  LEA.HI.X.SX32 R220, R45, R90.reuse, 0x1, P5 ;  /* 0x0000005a2ddc7211 */ /* 0x080fe400028f0eff */
[-C--:B------:R-:W-:Y:S02]  /*a3a0*/  LEA.HI.X.SX32 R218, R41, R90.reuse, 0x1, P6 ;  /* 0x0000005a29da7211 */ /* 0x080fe400030f0eff */
[----:B------:R-:W-:Y:S02]  /*a3b0*/  R2UR UR22, R214 ;  /* 0x00000000d61672ca */ /* 0x000fe400000e0000 */
[----:B------:R-:W-:-:S02]  /*a3c0*/  LEA.HI.X.SX32 R216, R251, R90, 0x1, P2 ;  /* 0x0000005afbd87211 */ /* 0x000fc400010f0eff */
[----:B------:R-:W-:Y:S02]  /*a3d0*/  LEA.HI.X.SX32 R214, R252, R90, 0x1, P3 ;  /* 0x0000005afcd67211 */ /* 0x000fe400018f0eff */
[C---:B--2---:R-:W-:Y:S02]  /*a3e0*/  IADD3 R211, P5, PT, R40.reuse, R174, RZ ;  /* 0x000000ae28d37210 */ /* 0x044fe40007fbe0ff */
[----:B---3--:R-:W-:Y:S02]  /*a3f0*/  IADD3 R209, P6, PT, R40, R179, RZ ;  /* 0x000000b328d17210 */ /* 0x008fe40007fde0ff */
[----:B------:R-:W-:Y:S02]  /*a400*/  LEA.HI.X.SX32 R212, R174, R90, 0x1, P5 ;  /* 0x0000005aaed47211 */ /* 0x000fe400028f0eff */
[----:B----4-:R-:W-:Y:S01]  /*a410*/  IADD3 R207, P2, PT, R40, R170, RZ ;  /* 0x000000aa28cf7210 */ /* 0x010fe20007f5e0ff */
[----:B------:R-:W2:Y:S01]  /*a420*/  LDL.LU R174, [R1+0x38] ;  /* 0x0000380001ae7983 */ /* 0x000ea20000300800 */
[----:B------:R-:W-:-:S02]  /*a430*/  LEA.HI.X.SX32 R210, R179, R90, 0x1, P6 ;  /* 0x0000005ab3d27211 */ /* 0x000fc400030f0eff */
[----:B-----5:R-:W-:Y:S01]  /*a440*/  IADD3 R205, P3, PT, R40, R175, RZ ;  /* 0x000000af28cd7210 */ /* 0x020fe20007f7e0ff */
[----:B------:R-:W3:Y:S01]  /*a450*/  LDL.LU R179, [R1+0x3c] ;  /* 0x00003c0001b37983 */ /* 0x000ee20000300800 */
[----:B------:R-:W-:Y:S02]  /*a460*/  LEA.HI.X.SX32 R208, R170, R90, 0x1, P2 ;  /* 0x0000005aaad07211 */ /* 0x000fe400010f0eff */
[C---:B------:R-:W-:Y:S01]  /*a470*/  IADD3 R203, P5, PT, R40.reuse, R166, RZ ;  /* 0x000000a628cb7210 */ /* 0x040fe20007fbe0ff */
[----:B------:R-:W4:Y:S01]  /*a480*/  LDL.LU R170, [R1+0x40] ;  /* 0x0000400001aa7983 */ /* 0x000f220000300800 */
[-C--:B------:R-:W-:Y:S02]  /*a490*/  LEA.HI.X.SX32 R206, R175, R90.reuse, 0x1, P3 ;  /* 0x0000005aafce7211 */ /* 0x080fe400018f0eff */
[----:B------:R-:W-:Y:S01]  /*a4a0*/  IADD3 R201, P6, PT, R40, R171, RZ ;  /* 0x000000ab28c97210 */ /* 0x000fe20007fde0ff */
[----:B------:R-:W5:Y:S01]  /*a4b0*/  LDL.LU R175, [R1+0x44] ;  /* 0x0000440001af7983 */ /* 0x000f620000300800 */
[----:B------:R-:W-:-:S02]  /*a4c0*/  LEA.HI.X.SX32 R204, R166, R90, 0x1, P5 ;  /* 0x0000005aa6cc7211 */ /* 0x000fc400028f0eff */
[C---:B------:R-:W-:Y:S01]  /*a4d0*/  IADD3 R199, P2, PT, R40.reuse, R162, RZ ;  /* 0x000000a228c77210 */ /* 0x040fe20007f5e0ff */
[----:B------:R-:W5:Y:S01]  /*a4e0*/  LDL.LU R166, [R1+0x48] ;  /* 0x0000480001a67983 */ /* 0x000f620000300800 */
[-C--:B------:R-:W-:Y:S02]  /*a4f0*/  LEA.HI.X.SX32 R202, R171, R90.reuse, 0x1, P6 ;  /* 0x0000005aabca7211 */ /* 0x080fe400030f0eff */
[----:B------:R-:W-:Y:S01]  /*a500*/  IADD3 R197, P3, PT, R40, R167, RZ ;  /* 0x000000a728c57210 */ /* 0x000fe20007f7e0ff */
[----:B------:R-:W5:Y:S01]  /*a510*/  LDL.LU R171, [R1+0x4c] ;  /* 0x00004c0001ab7983 */ /* 0x000f620000300800 */
[----:B------:R-:W-:-:S03]  /*a520*/  LEA.HI.X.SX32 R200, R162, R90, 0x1, P2 ;  /* 0x0000005aa2c87211 */ /* 0x000fc600010f0eff */
[----:B------:R-:W5:Y:S01]  /*a530*/  LDL.LU R162, [R1+0x50] ;  /* 0x0000500001a27983 */ /* 0x000f620000300800 */
[-C--:B------:R-:W-:Y:S02]  /*a540*/  LEA.HI.X.SX32 R198, R167, R90.reuse, 0x1, P3 ;  /* 0x0000005aa7c67211 */ /* 0x080fe400018f0eff */
[C---:B------:R-:W-:Y:S01]  /*a550*/  IADD3 R193, P6, PT, R40.reuse, R163, RZ ;  /* 0x000000a328c17210 */ /* 0x040fe20007fde0ff */
[----:B------:R-:W5:Y:S03]  /*a560*/  LDL.LU R169, [R1+0x54] ;  /* 0x0000540001a97983 */ /* 0x000f660000300800 */
[----:B------:R-:W-:Y:S01]  /*a570*/  LEA.HI.X.SX32 R194, R163, R90, 0x1, P6 ;  /* 0x0000005aa3c27211 */ /* 0x000fe200030f0eff */
[----:B------:R-:W5:Y:S04]  /*a580*/  LDL.LU R167, [R1+0x58] ;  /* 0x0000580001a77983 */ /* 0x000f680000300800 */
        /* <DEDUP_REMOVED lines=11> */
[----:B------:R-:W5:Y:S01]  /*a640*/  LDL.LU R9, [R1+0x88] ;  /* 0x0000880001097983 */ /* 0x000f620000300800 */
[----:B------:R-:W-:-:S02]  /*a650*/  IADD3 R195, P5, PT, R40, R187, RZ ;  /* 0x000000bb28c37210 */ /* 0x000fc40007fbe0ff */
[C---:B------:R-:W-:Y:S01]  /*a660*/  IADD3 R189, P3, PT, R40.reuse, R186, RZ ;  /* 0x000000ba28bd7210 */ /* 0x040fe20007f7e0ff */
[----:B------:R-:W5:Y:S01]  /*a670*/  LDL.LU R4, [R1+0x8c] ;  /* 0x00008c0001047983 */ /* 0x000f620000300800 */
[C---:B------:R-:W-:Y:S02]  /*a680*/  IADD3 R191, P2, PT, R40.reuse, R182, RZ ;  /* 0x000000b628bf7210 */ /* 0x040fe40007f5e0ff */
[C---:B------:R-:W-:Y:S01]  /*a690*/  IADD3 R185, P6, PT, R40.reuse, R183, RZ ;  /* 0x000000b728b97210 */ /* 0x040fe20007fde0ff */
[----:B------:R-:W5:Y:S01]  /*a6a0*/  LDL.LU R5, [R1+0x90] ;  /* 0x0000900001057983 */ /* 0x000f620000300800 */
[----:B------:R-:W-:Y:S02]  /*a6b0*/  LEA.HI.X.SX32 R196, R187, R90, 0x1, P5 ;  /* 0x0000005abbc47211 */ /* 0x000fe400028f0eff */
[----:B------:R-:W-:Y:S01]  /*a6c0*/  IADD3 R187, P5, PT, R40, R178, RZ ;  /* 0x000000b228bb7210 */ /* 0x000fe20007fbe0ff */
[----:B------:R-:W5:Y:S01]  /*a6d0*/  LDL.LU R71, [R1+0x94] ;  /* 0x0000940001477983 */ /* 0x000f620000300800 */
[----:B------:R-:W-:-:S02]  /*a6e0*/  LEA.HI.X.SX32 R190, R186, R90, 0x1, P3 ;  /* 0x0000005ababe7211 */ /* 0x000fc400018f0eff */
[-C--:B------:R-:W-:Y:S02]  /*a6f0*/  LEA.HI.X.SX32 R192, R182, R90.reuse, 0x1, P2 ;  /* 0x0000005ab6c07211 */ /* 0x080fe400010f0eff */
[-C--:B------:R-:W-:Y:S02]  /*a700*/  LEA.HI.X.SX32 R186, R183, R90.reuse, 0x1, P6 ;  /* 0x0000005ab7ba7211 */ /* 0x080fe400030f0eff */
[----:B------:R-:W-:Y:S02]  /*a710*/  LEA.HI.X.SX32 R188, R178, R90, 0x1, P5 ;  /* 0x0000005ab2bc7211 */ /* 0x000fe400028f0eff */
[C---:B--2---:R-:W-:Y:S02]  /*a720*/  IADD3 R182, P2, PT, R40.reuse, R174, RZ ;  /* 0x000000ae28b67210 */ /* 0x044fe40007f5e0ff */
[----:B---3--:R-:W-:Y:S02]  /*a730*/  IADD3 R180, P3, PT, R40, R179, RZ ;  /* 0x000000b328b47210 */ /* 0x008fe40007f7e0ff */
[----:B------:R-:W-:-:S02]  /*a740*/  LEA.HI.X.SX32 R183, R174, R90, 0x1, P2 ;  /* 0x0000005aaeb77211 */ /* 0x000fc400010f0eff */
[C---:B----4-:R-:W-:Y:S02]  /*a750*/  IADD3 R178, P5, PT, R40.reuse, R170, RZ ;  /* 0x000000aa28b27210 */ /* 0x050fe40007fbe0ff */
[C---:B-----5:R-:W-:Y:S02]  /*a760*/  IADD3 R176, P6, PT, R40.reuse, R175, RZ ;  /* 0x000000af28b07210 */ /* 0x060fe40007fde0ff */
[-C--:B------:R-:W-:Y:S02]  /*a770*/  LEA.HI.X.SX32 R181, R179, R90.reuse, 0x1, P3 ;  /* 0x0000005ab3b57211 */ /* 0x080fe400018f0eff */
[----:B------:R-:W-:Y:S02]  /*a780*/  LEA.HI.X.SX32 R177, R175, R90, 0x1, P6 ;  /* 0x0000005aafb17211 */ /* 0x000fe400030f0eff */
[C---:B------:R-:W-:Y:S02]  /*a790*/  IADD3 R174, P2, PT, R40.reuse, R166, RZ ;  /* 0x000000a628ae7210 */ /* 0x040fe40007f5e0ff */
[----:B------:R-:W-:-:S02]  /*a7a0*/  IADD3 R172, P3, PT, R40, R171, RZ ;  /* 0x000000ab28ac7210 */ /* 0x000fc40007f7e0ff */
[----:B------:R-:W-:Y:S02]  /*a7b0*/  LEA.HI.X.SX32 R179, R170, R90, 0x1, P5 ;  /* 0x0000005aaab37211 */ /* 0x000fe400028f0eff */
[C---:B------:R-:W-:Y:S02]  /*a7c0*/  IADD3 R170, P5, PT, R40.reuse, R162, RZ ;  /* 0x000000a228aa7210 */ /* 0x040fe40007fbe0ff */
[----:B------:R-:W-:Y:S02]  /*a7d0*/  IADD3 R168, P6, PT, R40, R169, RZ ;  /* 0x000000a928a87210 */ /* 0x000fe40007fde0ff */
[-C--:B------:R-:W-:Y:S02]  /*a7e0*/  LEA.HI.X.SX32 R173, R171, R90.reuse, 0x1, P3 ;  /* 0x0000005aabad7211 */ /* 0x080fe400018f0eff */
[-C--:B------:R-:W-:Y:S02]  /*a7f0*/  LEA.HI.X.SX32 R175, R166, R90.reuse, 0x1, P2 ;  /* 0x0000005aa6af7211 */ /* 0x080fe400010f0eff */
[----:B------:R-:W-:-:S02]  /*a800*/  LEA.HI.X.SX32 R169, R169, R90, 0x1, P6 ;  /* 0x0000005aa9a97211 */ /* 0x000fc400030f0eff */
[C---:B------:R-:W-:Y:S02]  /*a810*/  IADD3 R164, P3, PT, R40.reuse, R165, RZ ;  /* 0x000000a528a47210 */ /* 0x040fe40007f7e0ff */
[----:B------:R-:W-:Y:S02]  /*a820*/  IADD3 R166, P2, PT, R40, R167, RZ ;  /* 0x000000a728a67210 */ /* 0x000fe40007f5e0ff */
[-C--:B------:R-:W-:Y:S02]  /*a830*/  LEA.HI.X.SX32 R171, R162, R90.reuse, 0x1, P5 ;  /* 0x0000005aa2ab7211 */ /* 0x080fe400028f0eff */
[C---:B------:R-:W-:Y:S02]  /*a840*/  IADD3 R162, P5, PT, R40.reuse, R163, RZ ;  /* 0x000000a328a27210 */ /* 0x040fe40007fbe0ff */
[----:B------:R-:W-:Y:S02]  /*a850*/  IADD3 R160, P6, PT, R40, R73, RZ ;  /* 0x0000004928a07210 */ /* 0x000fe40007fde0ff */
[----:B------:R-:W-:-:S02]  /*a860*/  LEA.HI.X.SX32 R165, R165, R90, 0x1, P3 ;  /* 0x0000005aa5a57211 */ /* 0x000fc400018f0eff */
[-C--:B------:R-:W-:Y:S02]  /*a870*/  LEA.HI.X.SX32 R167, R167, R90.reuse, 0x1, P2 ;  /* 0x0000005aa7a77211 */ /* 0x080fe400010f0eff */
[----:B------:R-:W-:Y:S02]  /*a880*/  LEA.HI.X.SX32 R161, R73, R90, 0x1, P6 ;  /* 0x0000005a49a17211 */ /* 0x000fe400030f0eff */
[C---:B------:R-:W-:Y:S01]  /*a890*/  IADD3 R156, P3, PT, R40.reuse, R70, RZ ;  /* 0x00000046289c7210 */ /* 0x040fe20007f7e0ff */
[----:B------:R-:W2:Y:S01]  /*a8a0*/  LDL.LU R73, [R1+0x98] ;  /* 0x0000980001497983 */ /* 0x000ea20000300800 */
[C---:B------:R-:W-:Y:S02]  /*a8b0*/  IADD3 R158, P2, PT, R40.reuse, R72, RZ ;  /* 0x00000048289e7210 */ /* 0x040fe40007f5e0ff */
[----:B------:R-:W-:Y:S01]  /*a8c0*/  LEA.HI.X.SX32 R163, R163, R90, 0x1, P5 ;  /* 0x0000005aa3a37211 */ /* 0x000fe200028f0eff */
[----:B------:R-:W3:Y:S01]  /*a8d0*/  LDL.LU R75, [R1+0x9c] ;  /* 0x00009c00014b7983 */ /* 0x000ee20000300800 */
[----:B------:R-:W-:-:S02]  /*a8e0*/  IADD3 R45, P5, PT, R40, R74, RZ ;  /* 0x0000004a282d7210 */ /* 0x000fc40007fbe0ff */
[-C--:B------:R-:W-:Y:S01]  /*a8f0*/  LEA.HI.X.SX32 R157, R70, R90.reuse, 0x1, P3 ;  /* 0x0000005a469d7211 */ /* 0x080fe200018f0eff */
[----:B------:R-:W4:Y:S01]  /*a900*/  LDL.LU R77, [R1+0xa0] ;  /* 0x0000a000014d7983 */ /* 0x000f220000300800 */
[----:B------:R-:W-:Y:S02]  /*a910*/  LEA.HI.X.SX32 R159, R72, R90, 0x1, P2 ;  /* 0x0000005a489f7211 */ /* 0x000fe400010f0eff */
[----:B------:R-:W-:Y:S01]  /*a920*/  IADD3 R47, P6, PT, R40, R154, RZ ;  /* 0x0000009a282f7210 */ /* 0x000fe20007fde0ff */
[----:B------:R-:W5:Y:S01]  /*a930*/  LDL.LU R70, [R1+0xa4] ;  /* 0x0000a40001467983 */ /* 0x000f620000300800 */
[----:B------:R-:W-:-:S03]  /*a940*/  LEA.HI.X.SX32 R155, R74, R90, 0x1, P5 ;  /* 0x0000005a4a9b7211 */ /* 0x000fc600028f0eff */
[----:B------:R-:W5:Y:S01]  /*a950*/  LDL.LU R72, [R1+0xa8] ;  /* 0x0000a80001487983 */ /* 0x000f620000300800 */
[C---:B------:R-:W-:Y:S02]  /*a960*/  IADD3 R49, P2, PT, R40.reuse, R152, RZ ;  /* 0x0000009828317210 */ /* 0x040fe40007f5e0ff */
[C---:B------:R-:W-:Y:S01]  /*a970*/  IADD3 R51, P3, PT, R40.reuse, R153, RZ ;  /* 0x0000009928337210 */ /* 0x040fe20007f7e0ff */
[----:B------:R-:W5:Y:S01]  /*a980*/  LDL.LU R74, [R1+0xac] ;  /* 0x0000ac00014a7983 */ /* 0x000f620000300800 */
[----:B------:R-:W-:Y:S02]  /*a990*/  IADD3 R53, P5, PT, R40, R150, RZ ;  /* 0x0000009628357210 */ /* 0x000fe40007fbe0ff */
[----:B------:R-:W-:Y:S01]  /*a9a0*/  LEA.HI.X.SX32 R6, R154, R90, 0x1, P6 ;  /* 0x0000005a9a067211 */ /* 0x000fe200030f0eff */
[----:B------:R-:W5:Y:S01]  /*a9b0*/  LDL.LU R76, [R1+0xb0] ;  /* 0x0000b000014c7983 */ /* 0x000f620000300800 */
[----:B------:R-:W-:-:S03]  /*a9c0*/  IADD3 R55, P6, PT, R40, R151, RZ ;  /* 0x0000009728377210 */ /* 0x000fc60007fde0ff */
[----:B------:R-:W5:Y:S01]  /*a9d0*/  LDL.LU R248, [R1+0xb4] ;  /* 0x0000b40001f87983 */ /* 0x000f620000300800 */
[----:B------:R-:W-:-:S03]  /*a9e0*/  LEA.HI.X.SX32 R48, R152, R90, 0x1, P2 ;  /* 0x0000005a98307211 */ /* 0x000fc600010f0eff */
[----:B------:R-:W5:Y:S01]  /*a9f0*/  LDL.LU R154, [R1+0xb8] ;  /* 0x0000b800019a7983 */ /* 0x000f620000300800 */
[-C--:B------:R-:W-:Y:S02]  /*aa00*/  LEA.HI.X.SX32 R50, R153, R90.reuse, 0x1, P3 ;  /* 0x0000005a99327211 */ /* 0x080fe400018f0eff */
[-C--:B------:R-:W-:Y:S01]  /*aa10*/  LEA.HI.X.SX32 R52, R150, R90.reuse, 0x1, P5 ;  /* 0x0000005a96347211 */ /* 0x080fe200028f0eff */
[----:B------:R-:W5:Y:S01]  /*aa20*/  LDL.LU R152, [R1+0xbc] ;  /* 0x0000bc0001987983 */ /* 0x000f620000300800 */
[----:B------:R-:W-:-:S03]  /*aa30*/  LEA.HI.X.SX32 R54, R151, R90, 0x1, P6 ;  /* 0x0000005a97367211 */ /* 0x000fc600030f0eff */
[----:B------:R-:W5:Y:S01]  /*aa40*/  LDL.LU R153, [R1+0xc0] ;  /* 0x0000c00001997983 */ /* 0x000f620000300800 */
[----:B------:R-:W-:-:S03]  /*aa50*/  IADD3 R57, P2, PT, R40, R9, RZ ;  /* 0x0000000928397210 */ /* 0x000fc60007f5e0ff */
[----:B------:R-:W5:Y:S04]  /*aa60*/  LDL.LU R150, [R1+0xc4] ;  /* 0x0000c40001967983 */ /* 0x000f680000300800 */
[----:B------:R-:W5:Y:S01]  /*aa70*/  LDL.LU R151, [R1+0xc8] ;  /* 0x0000c80001977983 */ /* 0x000f620000300800 */
[----:B------:R-:W-:-:S03]  /*aa80*/  LEA.HI.X.SX32 R56, R9, R90, 0x1, P2 ;  /* 0x0000005a09387211 */ /* 0x000fc600010f0eff */
[----:B------:R-:W5:Y:S01]  /*aa90*/  LDL.LU R9, [R1+0xcc] ;  /* 0x0000cc0001097983 */ /* 0x000f620000300800 */
[C---:B------:R-:W-:Y:S02]  /*aaa0*/  IADD3 R59, P3, PT, R40.reuse, R4, RZ ;  /* 0x00000004283b7210 */ /* 0x040fe40007f7e0ff */
[C---:B------:R-:W-:Y:S01]  /*aab0*/  IADD3 R61, P5, PT, R40.reuse, R5, RZ ;  /* 0x00000005283d7210 */ /* 0x040fe20007fbe0ff */
[----:B------:R-:W5:Y:S01]  /*aac0*/  LDL.LU R13, [R1+0xdc] ;  /* 0x0000dc00010d7983 */ /* 0x000f620000300800 */
[----:B------:R-:W-:Y:S02]  /*aad0*/  IADD3 R63, P6, PT, R40, R71, RZ ;  /* 0x00000047283f7210 */ /* 0x000fe40007fde0ff */
[-C--:B------:R-:W-:Y:S01]  /*aae0*/  LEA.HI.X.SX32 R58, R4, R90.reuse, 0x1, P3 ;  /* 0x0000005a043a7211 */ /* 0x080fe200018f0eff */
[----:B------:R-:W5:Y:S01]  /*aaf0*/  LDL.LU R10, [R1+0xf8] ;  /* 0x0000f800010a7983 */ /* 0x000f620000300800 */
[-C--:B------:R-:W-:Y:S02]  /*ab00*/  LEA.HI.X.SX32 R60, R5, R90.reuse, 0x1, P5 ;  /* 0x0000005a053c7211 */ /* 0x080fe400028f0eff */
[----:B------:R-:W-:Y:S01]  /*ab10*/  LEA.HI.X.SX32 R62, R71, R90, 0x1, P6 ;  /* 0x0000005a473e7211 */ /* 0x000fe200030f0eff */
[----:B------:R-:W5:Y:S04]  /*ab20*/  LDL.LU R11, [R1+0xfc] ;  /* 0x0000fc00010b7983 */ /* 0x000f680000300800 */
[----:B------:R-:W5:Y:S04]  /*ab30*/  LDL.LU R7, [R1+0x100] ;  /* 0x0001000001077983 */ /* 0x000f680000300800 */
[----:B------:R-:W5:Y:S01]  /*ab40*/  LDL.LU R5, [R1+0xe0] ;  /* 0x0000e00001057983 */ /* 0x000f620000300800 */
[----:B--2---:R-:W-:-:S04]  /*ab50*/  IADD3 R65, P2, PT, R40, R73, RZ ;  /* 0x0000004928417210 */ /* 0x004fc80007f5e0ff */
[-C--:B------:R-:W-:Y:S02]  /*ab60*/  LEA.HI.X.SX32 R64, R73, R90.reuse, 0x1, P2 ;  /* 0x0000005a49407211 */ /* 0x080fe400010f0eff */
[C---:B---3--:R-:W-:Y:S02]  /*ab70*/  IADD3 R67, P3, PT, R40.reuse, R75, RZ ;  /* 0x0000004b28437210 */ /* 0x048fe40007f7e0ff */
[C---:B----4-:R-:W-:Y:S02]  /*ab80*/  IADD3 R69, P5, PT, R40.reuse, R77, RZ ;  /* 0x0000004d28457210 */ /* 0x050fe40007fbe0ff */
[----:B------:R-:W-:Y:S02]  /*ab90*/  LEA.HI.X.SX32 R66, R75, R90, 0x1, P3 ;  /* 0x0000005a4b427211 */ /* 0x000fe400018f0eff */
[C---:B-----5:R-:W-:Y:S02]  /*aba0*/  IADD3 R71, P6, PT, R40.reuse, R70, RZ ;  /* 0x0000004628477210 */ /* 0x060fe40007fde0ff */
[----:B------:R-:W-:-:S04]  /*abb0*/  IADD3 R73, P2, PT, R40, R72, RZ ;  /* 0x0000004828497210 */ /* 0x000fc80007f5e0ff */
[----:B------:R-:W-:Y:S02]  /*abc0*/  LEA.HI.X.SX32 R72, R72, R90, 0x1, P2 ;  /* 0x0000005a48487211 */ /* 0x000fe400010f0eff */
[----:B------:R-:W-:Y:S02]  /*abd0*/  IADD3 R75, P3, PT, R40, R74, RZ ;  /* 0x0000004a284b7210 */ /* 0x000fe40007f7e0ff */
[-C--:B------:R-:W-:Y:S02]  /*abe0*/  LEA.HI.X.SX32 R68, R77, R90.reuse, 0x1, P5 ;  /* 0x0000005a4d447211 */ /* 0x080fe400028f0eff */
[----:B------:R-:W-:Y:S02]  /*abf0*/  LEA.HI.X.SX32 R70, R70, R90, 0x1, P6 ;  /* 0x0000005a46467211 */ /* 0x000fe400030f0eff */
[C---:B------:R-:W-:Y:S02]  /*ac00*/  IADD3 R77, P5, PT, R40.reuse, R76, RZ ;  /* 0x0000004c284d7210 */ /* 0x040fe40007fbe0ff */
[----:B------:R-:W-:-:S02]  /*ac10*/  IADD3 R81, P2, PT, R40, R154, RZ ;  /* 0x0000009a28517210 */ /* 0x000fc40007f5e0ff */
[----:B------:R-:W-:Y:S02]  /*ac20*/  IADD3 R79, P6, PT, R40, R248, RZ ;  /* 0x000000f8284f7210 */ /* 0x000fe40007fde0ff */
[-C--:B------:R-:W-:Y:S02]  /*ac30*/  LEA.HI.X.SX32 R74, R74, R90.reuse, 0x1, P3 ;  /* 0x0000005a4a4a7211 */ /* 0x080fe400018f0eff */
[----:B------:R-:W-:Y:S02]  /*ac40*/  LEA.HI.X.SX32 R80, R154, R90, 0x1, P2 ;  /* 0x0000005a9a507211 */ /* 0x000fe400010f0eff */
[----:B------:R-:W-:Y:S02]  /*ac50*/  IADD3 R83, P3, PT, R40, R152, RZ ;  /* 0x0000009828537210 */ /* 0x000fe40007f7e0ff */
[-C--:B------:R-:W-:Y:S02]  /*ac60*/  LEA.HI.X.SX32 R76, R76, R90.reuse, 0x1, P5 ;  /* 0x0000005a4c4c7211 */ /* 0x080fe400028f0eff */
[----:B------:R-:W-:-:S02]  /*ac70*/  LEA.HI.X.SX32 R78, R248, R90, 0x1, P6 ;  /* 0x0000005af84e7211 */ /* 0x000fc400030f0eff */
[C---:B------:R-:W-:Y:S01]  /*ac80*/  IADD3 R89, P2, PT, R40.reuse, R151, RZ ;  /* 0x0000009728597210 */ /* 0x040fe20007f5e0ff */
[----:B------:R-:W2:Y:S01]  /*ac90*/  LDL.LU R248, [R1+0x104] ;  /* 0x0001040001f87983 */ /* 0x000ea20000300800 */
[C---:B------:R-:W-:Y:S02]  /*aca0*/  IADD3 R85, P5, PT, R40.reuse, R153, RZ ;  /* 0x0000009928557210 */ /* 0x040fe40007fbe0ff */
[----:B------:R-:W-:Y:S02]  /*acb0*/  IADD3 R87, P6, PT, R40, R150, RZ ;  /* 0x0000009628577210 */ /* 0x000fe40007fde0ff */
[-C--:B------:R-:W-:Y:S02]  /*acc0*/  LEA.HI.X.SX32 R82, R152, R90.reuse, 0x1, P3 ;  /* 0x0000005a98527211 */ /* 0x080fe400018f0eff */
[-C--:B------:R-:W-:Y:S02]  /*acd0*/  LEA.HI.X.SX32 R88, R151, R90.reuse, 0x1, P2 ;  /* 0x0000005a97587211 */ /* 0x080fe400010f0eff */
[----:B------:R-:W-:Y:S01]  /*ace0*/  IADD3 R91, P3, PT, R40, R9, RZ ;  /* 0x00000009285b7210 */ /* 0x000fe20007f7e0ff */
[----:B------:R-:W3:Y:S01]  /*acf0*/  LDL.LU R151, [R1+0x108] ;  /* 0x0001080001977983 */ /* 0x000ee20000300800 */
[----:B------:R-:W-:-:S02]  /*ad00*/  LEA.HI.X.SX32 R84, R153, R90, 0x1, P5 ;  /* 0x0000005a99547211 */ /* 0x000fc400028f0eff */
[-C--:B------:R-:W-:Y:S02]  /*ad10*/  LEA.HI.X.SX32 R86, R150, R90.reuse, 0x1, P6 ;  /* 0x0000005a96567211 */ /* 0x080fe400030f0eff */
[----:B------:R-:W-:Y:S01]  /*ad20*/  LEA.HI.X.SX32 R90, R9, R90, 0x1, P3 ;  /* 0x0000005a095a7211 */ /* 0x000fe200018f0eff */
[----:B------:R-:W4:Y:S04]  /*ad30*/  LDL.LU R150, [R1+0x110] ;  /* 0x0001100001967983 */ /* 0x000f280000300800 */
[----:B------:R-:W5:Y:S01]  /*ad40*/  LDL.LU R9, [R1+0xe8] ;  /* 0x0000e80001097983 */ /* 0x000f620000300800 */
[----:B------:R-:W-:Y:S01]  /*ad50*/  LEA R40, P3, R42, UR24, 0x4 ;  /* 0x000000182a287c11 */ /* 0x000fe2000f8620ff */
[C---:B------:R-:W-:Y:S01]  /*ad60*/  IMAD R14, R46.reuse, 0x1f, RZ ;  /* 0x0000001f2e0e7824 */ /* 0x040fe200078e02ff */
[----:B------:R-:W-:Y:S01]  /*ad70*/  SHF.R.S32.HI R4, RZ, 0x1f, R43 ;  /* 0x0000001fff047819 */ /* 0x000fe2000001142b */
[----:B------:R-:W5:Y:S01]  /*ad80*/  LDL.LU R20, [R1+0x114] ;  /* 0x0001140001147983 */ /* 0x000f620000300800 */
[----:B------:R-:W-:Y:S01]  /*ad90*/  IADD3 R153, P5, PT, R43, R46, RZ ;  /* 0x0000002e2b997210 */ /* 0x000fe20007fbe0ff */
[----:B------:R-:W-:-:S02]  /*ada0*/  IMAD R15, R46, 0x1e, RZ ;  /* 0x0000001e2e0f7824 */ /* 0x000fc400078e02ff */
[----:B------:R-:W5:Y:S01]  /*adb0*/  LDL.LU R21, [R1+0x118] ;  /* 0x0001180001157983 */ /* 0x000f620000300800 */
[----:B------:R-:W-:Y:S01]  /*adc0*/  LEA R154, P2, R44, UR26, 0x4 ;  /* 0x0000001a2c9a7c11 */ /* 0x000fe2000f8420ff */
[----:B------:R-:W-:Y:S01]  /*add0*/  IMAD R12, R46, 0x1d, RZ ;  /* 0x0000001d2e0c7824 */ /* 0x000fe200078e02ff */
[----:B------:R-:W-:Y:S01]  /*ade0*/  LEA.HI.X R42, R42, UR25, R8, 0x4, P3 ;  /* 0x000000192a2a7c11 */ /* 0x000fe200098f2408 */
[----:B------:R-:W5:Y:S01]  /*adf0*/  LDL.LU R18, [R1+0x11c] ;  /* 0x00011c0001127983 */ /* 0x000f620000300800 */
[C---:B------:R-:W-:Y:S02]  /*ae00*/  IADD3 R93, P3, PT, R43.reuse, R14, RZ ;  /* 0x0000000e2b5d7210 */ /* 0x040fe40007f7e0ff */
[----:B------:R-:W-:Y:S01]  /*ae10*/  LEA.HI.X.SX32 R152, R46, R4, 0x1, P5 ;  /* 0x000000042e987211 */ /* 0x000fe200028f0eff */
[----:B------:R-:W5:Y:S01]  /*ae20*/  LDL.LU R19, [R1+0x120] ;  /* 0x0001200001137983 */ /* 0x000f620000300800 */
[----:B------:R-:W-:-:S03]  /*ae30*/  IADD3 R95, P5, PT, R43, R15, RZ ;  /* 0x0000000f2b5f7210 */ /* 0x000fc60007fbe0ff */
[----:B------:R-:W5:Y:S01]  /*ae40*/  LDL.LU R16, [R1+0x124] ;  /* 0x0001240001107983 */ /* 0x000f620000300800 */
[----:B------:R-:W-:Y:S02]  /*ae50*/  LEA.HI.X R44, R44, UR27, R237, 0x4, P2 ;  /* 0x0000001b2c2c7c11 */ /* 0x000fe400090f24ed */
[C---:B------:R-:W-:Y:S01]  /*ae60*/  IADD3 R97, P2, PT, R43.reuse, R12, RZ ;  /* 0x0000000c2b617210 */ /* 0x040fe20007f5e0ff */
[----:B------:R-:W5:Y:S01]  /*ae70*/  LDL.LU R17, [R1+0x128] ;  /* 0x0001280001117983 */ /* 0x000f620000300800 */
[-C--:B------:R-:W-:Y:S02]  /*ae80*/  LEA.HI.X.SX32 R92, R14, R4.reuse, 0x1, P3 ;  /* 0x000000040e5c7211 */ /* 0x080fe400018f0eff */
[----:B------:R-:W-:Y:S01]  /*ae90*/  IADD3 R99, P6, PT, R43, R13, RZ ;  /* 0x0000000d2b637210 */ /* 0x000fe20007fde0ff */
[----:B------:R-:W5:Y:S01]  /*aea0*/  LDL.LU R14, [R1+0x12c] ;  /* 0x00012c00010e7983 */ /* 0x000f620000300800 */
[----:B------:R-:W-:Y:S02]  /*aeb0*/  LEA.HI.X.SX32 R94, R15, R4, 0x1, P5 ;  /* 0x000000040f5e7211 */ /* 0x000fe400028f0eff */
[----:B------:R-:W-:Y:S01]  /*aec0*/  IADD3 R101, P3, PT, R43, R10, RZ ;  /* 0x0000000a2b657210 */ /* 0x000fe20007f7e0ff */
[----:B------:R-:W5:Y:S01]  /*aed0*/  LDL.LU R15, [R1+0xf4] ;  /* 0x0000f400010f7983 */ /* 0x000f620000300800 */
[----:B------:R-:W-:-:S02]  /*aee0*/  LEA.HI.X.SX32 R96, R12, R4, 0x1, P2 ;  /* 0x000000040c607211 */ /* 0x000fc400010f0eff */
[----:B------:R-:W-:Y:S01]  /*aef0*/  IADD3 R103, P5, PT, R43, R11, RZ ;  /* 0x0000000b2b677210 */ /* 0x000fe20007fbe0ff */
[----:B------:R-:W5:Y:S01]  /*af00*/  LDL.LU R12, [R1+0x130] ;  /* 0x00013000010c7983 */ /* 0x000f620000300800 */
[-C--:B------:R-:W-:Y:S02]  /*af10*/  LEA.HI.X.SX32 R98, R13, R4.reuse, 0x1, P6 ;  /* 0x000000040d627211 */ /* 0x080fe400030f0eff */
[C---:B------:R-:W-:Y:S01]  /*af20*/  IADD3 R105, P2, PT, R43.reuse, R7, RZ ;  /* 0x000000072b697210 */ /* 0x040fe20007f5e0ff */
[----:B------:R-:W5:Y:S01]  /*af30*/  LDL.LU R13, [R1+0x134] ;  /* 0x00013400010d7983 */ /* 0x000f620000300800 */
[-C--:B------:R-:W-:Y:S02]  /*af40*/  LEA.HI.X.SX32 R100, R10, R4.reuse, 0x1, P3 ;  /* 0x000000040a647211 */ /* 0x080fe400018f0eff */
[----:B------:R-:W-:Y:S01]  /*af50*/  IADD3 R107, P6, PT, R43, R5, RZ ;  /* 0x000000052b6b7210 */ /* 0x000fe20007fde0ff */
[----:B------:R-:W5:Y:S01]  /*af60*/  LDL.LU R10, [R1+0x138] ;  /* 0x00013800010a7983 */ /* 0x000f620000300800 */
[----:B------:R-:W-:-:S02]  /*af70*/  LEA.HI.X.SX32 R102, R11, R4, 0x1, P5 ;  /* 0x000000040b667211 */ /* 0x000fc400028f0eff */
[-C--:B------:R-:W-:Y:S01]  /*af80*/  LEA.HI.X.SX32 R104, R7, R4.reuse, 0x1, P2 ;  /* 0x0000000407687211 */ /* 0x080fe200010f0eff */
[----:B------:R-:W5:Y:S01]  /*af90*/  LDL.LU R11, [R1+0x13c] ;  /* 0x00013c00010b7983 */ /* 0x000f620000300800 */
[----:B------:R-:W-:-:S03]  /*afa0*/  LEA.HI.X.SX32 R106, R5, R4, 0x1, P6 ;  /* 0x00000004056a7211 */ /* 0x000fc600030f0eff */
[----:B------:R-:W5:Y:S04]  /*afb0*/  LDL.LU R7, [R1+0x140] ;  /* 0x0001400001077983 */ /* 0x000f680000300800 */
[----:B------:R-:W5:Y:S01]  /*afc0*/  LDL.LU R5, [R1+0x144] ;  /* 0x0001440001057983 */ /* 0x000f620000300800 */
[C---:B--2---:R-:W-:Y:S02]  /*afd0*/  IADD3 R109, P3, PT, R43.reuse, R248, RZ ;  /* 0x000000f82b6d7210 */ /* 0x044fe40007f7e0ff */
[----:B---3--:R-:W-:-:S04]  /*afe0*/  IADD3 R111, P5, PT, R43, R151, RZ ;  /* 0x000000972b6f7210 */ /* 0x008fc80007fbe0ff */
[----:B------:R-:W-:Y:S02]  /*aff0*/  LEA.HI.X.SX32 R110, R151, R4, 0x1, P5 ;  /* 0x00000004976e7211 */ /* 0x000fe400028f0eff */
[C---:B----4-:R-:W-:Y:S01]  /*b000*/  IADD3 R113, P2, PT, R43.reuse, R150, RZ ;  /* 0x000000962b717210 */ /* 0x050fe20007f5e0ff */
[----:B------:R-:W2:Y:S01]  /*b010*/  LDL.LU R151, [R1+0x148] ;  /* 0x0001480001977983 */ /* 0x000ea20000300800 */
[-C--:B------:R-:W-:Y:S02]  /*b020*/  LEA.HI.X.SX32 R108, R248, R4.reuse, 0x1, P3 ;  /* 0x00000004f86c7211 */ /* 0x080fe400018f0eff */
[----:B-----5:R-:W-:Y:S01]  /*b030*/  IADD3 R115, P6, PT, R43, R9, RZ ;  /* 0x000000092b737210 */ /* 0x020fe20007fde0ff */
[----:B------:R-:W3:Y:S01]  /*b040*/  LDL.LU R248, [R1+0x10c] ;  /* 0x00010c0001f87983 */ /* 0x000ee20000300800 */
[-C--:B------:R-:W-:Y:S02]  /*b050*/  LEA.HI.X.SX32 R112, R150, R4.reuse, 0x1, P2 ;  /* 0x0000000496707211 */ /* 0x080fe400010f0eff */
[----:B------:R-:W-:Y:S01]  /*b060*/  LEA.HI.X.SX32 R114, R9, R4, 0x1, P6 ;  /* 0x0000000409727211 */ /* 0x000fe200030f0eff */
[----:B------:R-:W4:Y:S04]  /*b070*/  LDL.LU R150, [R1+0x14c] ;  /* 0x00014c0001967983 */ /* 0x000f280000300800 */
[----:B------:R-:W5:Y:S01]  /*b080*/  LDL.LU R9, [R1+0x150] ;  /* 0x0001500001097983 */ /* 0x000f620000300800 */
[----:B------:R-:W-:-:S04]  /*b090*/  IADD3 R119, P5, PT, R43, R21, RZ ;  /* 0x000000152b777210 */ /* 0x000fc80007fbe0ff */
[----:B------:R-:W-:Y:S02]  /*b0a0*/  LEA.HI.X.SX32 R118, R21, R4, 0x1, P5 ;  /* 0x0000000415767211 */ /* 0x000fe400028f0eff */
[C---:B------:R-:W-:Y:S02]  /*b0b0*/  IADD3 R117, P3, PT, R43.reuse, R20, RZ ;  /* 0x000000142b757210 */ /* 0x040fe40007f7e0ff */
[C---:B------:R-:W-:Y:S02]  /*b0c0*/  IADD3 R125, P5, PT, R43.reuse, R16, RZ ;  /* 0x000000102b7d7210 */ /* 0x040fe40007fbe0ff */
[----:B------:R-:W-:Y:S02]  /*b0d0*/  IADD3 R121, P2, PT, R43, R18, RZ ;  /* 0x000000122b797210 */ /* 0x000fe40007f5e0ff */
[-C--:B------:R-:W-:Y:S02]  /*b0e0*/  LEA.HI.X.SX32 R124, R16, R4.reuse, 0x1, P5 ;  /* 0x00000004107c7211 */ /* 0x080fe400028f0eff */
[----:B------:R-:W-:-:S02]  /*b0f0*/  LEA.HI.X.SX32 R116, R20, R4, 0x1, P3 ;  /* 0x0000000414747211 */ /* 0x000fc400018f0eff */
[-C--:B------:R-:W-:Y:S02]  /*b100*/  LEA.HI.X.SX32 R120, R18, R4.reuse, 0x1, P2 ;  /* 0x0000000412787211 */ /* 0x080fe400010f0eff */
[C---:B------:R-:W-:Y:S02]  /*b110*/  IADD3 R131, P5, PT, R43.reuse, R15, RZ ;  /* 0x0000000f2b837210 */ /* 0x040fe40007fbe0ff */
[C---:B------:R-:W-:Y:S02]  /*b120*/  IADD3 R123, P3, PT, R43.reuse, R19, RZ ;  /* 0x000000132b7b7210 */ /* 0x040fe40007f7e0ff */
[----:B------:R-:W-:Y:S02]  /*b130*/  IADD3 R127, P2, PT, R43, R17, RZ ;  /* 0x000000112b7f7210 */ /* 0x000fe40007f5e0ff */
[-C--:B------:R-:W-:Y:S02]  /*b140*/  LEA.HI.X.SX32 R130, R15, R4.reuse, 0x1, P5 ;  /* 0x000000040f827211 */ /* 0x080fe400028f0eff */
[----:B------:R-:W-:-:S02]  /*b150*/  LEA.HI.X.SX32 R122, R19, R4, 0x1, P3 ;  /* 0x00000004137a7211 */ /* 0x000fc400018f0eff */
        /* <DEDUP_REMOVED lines=10> */
[----:B------:R-:W-:Y:S02]  /*b200*/  LEA.HI.X.SX32 R142, R5, R4, 0x1, P5 ;  /* 0x00000004058e7211 */ /* 0x000fe400028f0eff */
[----:B------:R-:W-:-:S02]  /*b210*/  SHF.R.S32.HI R5, RZ, 0x1f, R184 ;  /* 0x0000001fff057819 */ /* 0x000fc400000114b8 */
[-C--:B------:R-:W-:Y:S02]  /*b220*/  LEA.HI.X.SX32 R134, R13, R4.reuse, 0x1, P3 ;  /* 0x000000040d867211 */ /* 0x080fe400018f0eff */
[----:B------:R-:W-:Y:S02]  /*b230*/  LEA.HI.X.SX32 R138, R11, R4, 0x1, P2 ;  /* 0x000000040b8a7211 */ /* 0x000fe400010f0eff */
[----:B------:R-:W-:Y:S02]  /*b240*/  IADD3 R141, P3, PT, R43, R7, RZ ;  /* 0x000000072b8d7210 */ /* 0x000fe40007f7e0ff */
[----:B------:R-:W-:Y:S02]  /*b250*/  LEA.HI R5, R5, R184, RZ, 0x5 ;  /* 0x000000b805057211 */ /* 0x000fe400078f28ff */
[----:B------:R-:W-:Y:S02]  /*b260*/  LEA.HI.X.SX32 R140, R7, R4, 0x1, P3 ;  /* 0x00000004078c7211 */ /* 0x000fe400018f0eff */
[----:B------:R-:W-:-:S04]  /*b270*/  SHF.R.S32.HI R5, RZ, 0x5, R5 ;  /* 0x00000005ff057819 */ /* 0x000fc80000011405 */
[C---:B------:R-:W-:Y:S01]  /*b280*/  VIMNMX R237, PT, PT, R5.reuse, 0x2, !PT ;  /* 0x0000000205ed7848 */ /* 0x040fe20007fe0100 */
[----:B------:R-:W-:Y:S01]  /*b290*/  VIADD R41, R5, 0xfffffffc ;  /* 0xfffffffc05297836 */ /* 0x000fe20000000000 */
[C---:B------:R-:W-:Y:S01]  /*b2a0*/  SHF.L.U64.HI R236, R235.reuse, 0x2, R236 ;  /* 0x00000002ebec7819 */ /* 0x040fe200000102ec */
[----:B------:R-:W-:Y:S01]  /*b2b0*/  IMAD.SHL.U32 R235, R235, 0x4, RZ ;  /* 0x00000004ebeb7824 */ /* 0x000fe200078e00ff */
        /* <DEDUP_REMOVED lines=179> */
[----:B------:R-:W-:-:S02]  /*bdf0*/  IMAD.SHL.U32 R153, R153, 0x4, RZ ;  /* 0x0000000499997824 */ /* 0x000fc400078e00ff */
[----:B------:R-:W-:Y:S01]  /*be00*/  VIADD R237, R237, 0xffffffff ;  /* 0xffffffffeded7836 */ /* 0x000fe20000000000 */
[----:B------:R-:W-:Y:S01]  /*be10*/  UMOV UR13, 0x1 ;  /* 0x00000001000d7882 */ /* 0x000fe20000000000 */
[----:B------:R-:W-:Y:S01]  /*be20*/  UMOV UR14, 0x3 ;  /* 0x00000003000e7882 */ /* 0x000fe20000000000 */
[----:B------:R-:W-:Y:S01]  /*be30*/  UMOV UR6, URZ ;  /* 0x000000ff00067c82 */ /* 0x000fe20008000000 */
[----:B------:R-:W-:Y:S01]  /*be40*/  UMOV UR7, URZ ;  /* 0x000000ff00077c82 */ /* 0x000fe20008000000 */
[----:B------:R-:W-:Y:S01]  /*be50*/  UMOV UR8, URZ ;  /* 0x000000ff00087c82 */ /* 0x000fe20008000000 */
[----:B------:R-:W-:Y:S01]  /*be60*/  UMOV UR5, URZ ;  /* 0x000000ff00057c82 */ /* 0x000fe20008000000 */
[----:B--2---:R-:W-:-:S04]  /*be70*/  IADD3 R145, P2, PT, R43, R151, RZ ;  /* 0x000000972b917210 */ /* 0x004fc80007f5e0ff */
[----:B------:R-:W-:Y:S02]  /*be80*/  LEA.HI.X.SX32 R144, R151, R4, 0x1, P2 ;  /* 0x0000000497907211 */ /* 0x000fe400010f0eff */
[C---:B---3--:R-:W-:Y:S02]  /*be90*/  IADD3 R147, P3, PT, R43.reuse, R248, RZ ;  /* 0x000000f82b937210 */ /* 0x048fe40007f7e0ff */
[C---:B----4-:R-:W-:Y:S02]  /*bea0*/  IADD3 R149, P5, PT, R43.reuse, R150, RZ ;  /* 0x000000962b957210 */ /* 0x050fe40007fbe0ff */
[----:B-----5:R-:W-:Y:S02]  /*beb0*/  IADD3 R151, P2, PT, R43, R9, RZ ;  /* 0x000000092b977210 */ /* 0x020fe40007f5e0ff */
[-C--:B------:R-:W-:Y:S02]  /*bec0*/  LEA.HI.X.SX32 R148, R150, R4.reuse, 0x1, P5 ;  /* 0x0000000496947211 */ /* 0x080fe400028f0eff */
[----:B------:R-:W-:-:S02]  /*bed0*/  LEA.HI.X.SX32 R146, R248, R4, 0x1, P3 ;  /* 0x00000004f8927211 */ /* 0x000fc400018f0eff */
[----:B------:R-:W-:Y:S02]  /*bee0*/  LEA.HI.X.SX32 R150, R9, R4, 0x1, P2 ;  /* 0x0000000409967211 */ /* 0x000fe400010f0eff */
[----:B------:R-:W-:Y:S01]  /*bef0*/  SHF.L.U64.HI R43, R43, 0x2, R4 ;  /* 0x000000022b2b7819 */ /* 0x000fe20000010204 */
[----:B------:R-:W-:Y:S01]  /*bf00*/  IMAD.MOV.U32 R4, RZ, RZ, RZ ;  /* 0x000000ffff047224 */ /* 0x000fe200078e00ff */
[C---:B------:R-:W-:Y:S01]  /*bf10*/  SHF.L.U64.HI R144, R145.reuse, 0x2, R144 ;  /* 0x0000000291907819 */ /* 0x040fe20000010290 */
[----:B------:R-:W-:Y:S01]  /*bf20*/  IMAD.SHL.U32 R145, R145, 0x4, RZ ;  /* 0x0000000491917824 */ /* 0x000fe200078e00ff */
[C---:B------:R-:W-:Y:S01]  /*bf30*/  SHF.L.U64.HI R146, R147.reuse, 0x2, R146 ;  /* 0x0000000293927819 */ /* 0x040fe20000010292 */
[----:B------:R-:W-:Y:S01]  /*bf40*/  IMAD.SHL.U32 R147, R147, 0x4, RZ ;  /* 0x0000000493937824 */ /* 0x000fe200078e00ff */
[C---:B------:R-:W-:Y:S01]  /*bf50*/  SHF.L.U64.HI R148, R149.reuse, 0x2, R148 ;  /* 0x0000000295947819 */ /* 0x040fe20000010294 */
[----:B------:R-:W-:Y:S01]  /*bf60*/  IMAD.SHL.U32 R149, R149, 0x4, RZ ;  /* 0x0000000495957824 */ /* 0x000fe200078e00ff */
[C---:B------:R-:W-:Y:S01]  /*bf70*/  SHF.L.U64.HI R150, R151.reuse, 0x2, R150 ;  /* 0x0000000297967819 */ /* 0x040fe20000010296 */
[----:B------:R-:W-:-:S07]  /*bf80*/  IMAD.SHL.U32 R151, R151, 0x4, RZ ;  /* 0x0000000497977824 */ /* 0x000fce00078e00ff */
.L_x_11:
[----:B------:R-:W-:Y:S01]  /*bf90*/  IMAD.U32 R4, R4, -0x80000000, RZ ;  /* 0x8000000004047824 */ /* 0x000fe200078e00ff */
[----:B------:R-:W-:-:S03]  /*bfa0*/  UIADD3 UR7, UPT, UPT, UR7, 0x1, URZ ;  /* 0x0000000107077890 */ /* 0x000fc6000fffe0ff */
[----:B------:R-:W1:Y:S01]  /*bfb0*/  SYNCS.PHASECHK.TRANS64.TRYWAIT P2, [UR12], R4 ;  /* 0x00000004ff0075a7 */ /* 0x000e62000804110c */
[----:B------:R-:W-:-:S04]  /*bfc0*/  UISETP.GT.AND UP1, UPT, UR7, 0x2, UPT ;  /* 0x000000020700788c */ /* 0x000fc8000bf24270 */
[----:B------:R-:W-:-:S04]  /*bfd0*/  USEL UR7, UR7, URZ, !UP1 ;  /* 0x000000ff07077287 */ /* 0x000fc8000c800000 */
[----:B------:R-:W-:Y:S01]  /*bfe0*/  ULEA UR4, UR7, UR10, 0xe ;  /* 0x0000000a07047291 */ /* 0x000fe2000f8e70ff */
[----:B-12---:R-:W-:Y:S11]  /*bff0*/  @!P2 BRA `(.L_x_9) ;  /* 0x000000a0001ca947 */ /* 0x006ff60003800000 */
.L_x_17:
[----:B------:R-:W-:-:S04]  /*c000*/  DEPBAR.LE SB0, 0x4 ;  /* 0x000081000000791a */ /* 0x000fc80000000000 */
[----:B------:R-:W-:Y:S01]  /*c010*/  LEA R184, R0, UR4, 0x7 ;  /* 0x0000000400b87c11 */ /* 0x000fe2000f8e38ff */
[----:B------:R-:W-:Y:S01]  /*c020*/  BAR.SYNC.DEFER_BLOCKING 0x0 ;  /* 0x0000000000007b1d */ /* 0x000fe20000010000 */
[----:B------:R-:W-:Y:S02]  /*c030*/  UIADD3 UR6, UPT, UPT, UR6, 0x1, URZ ;  /* 0x0000000106067890 */ /* 0x000fe4000fffe0ff */
[----:B------:R-:W-:Y:S02]  /*c040*/  ULEA UR12, UR13, UR10, 0x3 ;  /* 0x0000000a0d0c7291 */ /* 0x000fe4000f8e18ff */
[----:B------:R-:W-:Y:S02]  /*c050*/  UISETP.GT.AND UP1, UPT, UR6, 0x3, UPT ;  /* 0x000000030600788c */ /* 0x000fe4000bf24270 */
[----:B------:R-:W-:Y:S02]  /*c060*/  UIADD3 UR12, UPT, UPT, UR12, 0x2c000, URZ ;  /* 0x0002c0000c0c7890 */ /* 0x000fe4000fffe0ff */
[----:B------:R-:W-:Y:S01]  /*c070*/  USEL UR6, UR6, URZ, !UP1 ;  /* 0x000000ff06067287 */ /* 0x000fe2000c800000 */
[----:B------:R-:W-:Y:S01]  /*c080*/  UMOV UR4, UR8 ;  /* 0x0000000800047c82 */ /* 0x000fe20008000000 */
        /* <DEDUP_REMOVED lines=8> */
[----:B-1----:R1:W-:Y:S01]  /*c110*/  STTM.x32 tmem[UR11+0x100], R4 ;  /* 0x00010004000079ed */ /* 0x0023e200082c000b */
[----:B------:R-:W2:Y:S02]  /*c120*/  FENCE.VIEW.ASYNC.T ;  /* 0x00000000000073c6 */ /* 0x000ea40000000200 */
[----:B--2---:R-:W-:Y:S06]  /*c130*/  BAR.SYNC.DEFER_BLOCKING 0x0 ;  /* 0x0000000000007b1d */ /* 0x004fec0000010000 */
[----:B------:R-:W-:Y:S05]  /*c140*/  @P0 BRA `(.L_x_10) ;  /* 0x00000000007c0947 */ /* 0x000fea0003800000 */
[----:B------:R-:W-:Y:S02]  /*c150*/  ULEA UR8, UR6, UR10, 0xf ;  /* 0x0000000a06087291 */ /* 0x000fe4000f8e78ff */
[----:B------:R-:W-:Y:S02]  /*c160*/  UIADD3 UR15, UPT, UPT, UR20, 0x108, URZ ;  /* 0x00000108140f7890 */ /* 0x000fe4000fffe0ff */
[----:B------:R-:W-:Y:S02]  /*c170*/  USHF.R.U32.HI UR8, URZ, 0x4, UR8 ;  /* 0x00000004ff087899 */ /* 0x000fe40008011608 */
[----:B------:R-:W-:Y:S02]  /*c180*/  UIADD3 UR23, UPT, UPT, UR20, 0x110, URZ ;  /* 0x0000011014177890 */ /* 0x000fe4000fffe0ff */
[----:B------:R-:W-:Y:S02]  /*c190*/  USGXT.U32 UR16, UR8, 0xe ;  /* 0x0000000e0810789a */ /* 0x000fe40008000000 */
[----:B------:R-:W-:-:S02]  /*c1a0*/  UIADD3 UR36, UPT, UPT, UR20, 0x118, URZ ;  /* 0x0000011814247890 */ /* 0x000fc4000fffe0ff */
[----:B------:R-:W-:Y:S01]  /*c1b0*/  UIADD3 UR24, UP1, UPT, UR16, 0x2, URZ ;  /* 0x0000000210187890 */ /* 0x000fe2000ff3e0ff */
[----:B------:R-:W-:Y:S01]  /*c1c0*/  UMOV UR8, URZ ;  /* 0x000000ff00087c82 */ /* 0x000fe20008000000 */
[----:B------:R-:W-:Y:S02]  /*c1d0*/  UMOV UR30, 0x0 ;  /* 0x00000000001e7882 */ /* 0x000fe40000000000 */
[----:B------:R-:W-:Y:S02]  /*c1e0*/  UIADD3.X UR25, UPT, UPT, UR8, 0x40004040, URZ, UP1, !UPT ;  /* 0x4000404008197890 */ /* 0x000fe40008ffe4ff */
[----:B------:R-:W-:Y:S02]  /*c1f0*/  UIADD3 UR26, UP1, UPT, UR24, 0x2, URZ ;  /* 0x00000002181a7890 */ /* 0x000fe4000ff3e0ff */
[----:B------:R-:W-:Y:S02]  /*c200*/  UIADD3 UR28, UP2, UPT, UR24, 0x4, URZ ;  /* 0x00000004181c7890 */ /* 0x000fe4000ff5e0ff */
[----:B------:R-:W-:-:S02]  /*c210*/  UIADD3.X UR27, UPT, UPT, UR25, URZ, URZ, UP1, !UPT ;  /* 0x000000ff191b7290 */ /* 0x000fc40008ffe4ff */
[----:B------:R-:W-:Y:S01]  /*c220*/  UIADD3.X UR29, UPT, UPT, UR25, URZ, URZ, UP2, !UPT ;  /* 0x000000ff191d7290 */ /* 0x000fe200097fe4ff */
[----:B------:R-:W-:Y:S01]  /*c230*/  UMOV UR31, 0x8400910 ;  /* 0x08400910001f7882 */ /* 0x000fe20000000000 */
[----:B------:R-:W-:Y:S01]  /*c240*/  UMOV UR17, 0x40004040 ;  /* 0x4000404000117882 */ /* 0x000fe20000000000 */
[----:B------:R-:W-:Y:S01]  /*c250*/  UMOV UR32, 0x0 ;  /* 0x0000000000207882 */ /* 0x000fe20000000000 */
[----:B------:R-:W-:Y:S01]  /*c260*/  UMOV UR33, 0x8400910 ;  /* 0x0840091000217882 */ /* 0x000fe20000000000 */
[----:B------:R-:W-:Y:S01]  /*c270*/  UMOV UR34, 0x0 ;  /* 0x0000000000227882 */ /* 0x000fe20000000000 */
[----:B------:R-:W-:Y:S01]  /*c280*/  UMOV UR35, 0x8400910 ;  /* 0x0840091000237882 */ /* 0x000fe20000000000 */
[----:B------:R-:W-:Y:S01]  /*c290*/  UMOV UR8, UR12 ;  /* 0x0000000c00087c82 */ /* 0x000fe20008000000 */
[----:B------:R-:W-:Y:S01]  /*c2a0*/  UMOV UR9, URZ ;  /* 0x000000ff00097c82 */ /* 0x000fe20008000000 */
[----:B------:R2:W-:Y:S01]  /*c2b0*/  UTCHMMA tmem[UR21], gdesc[UR16], tmem[UR20], tmem[UR30], idesc[UR31], UPT ;  /* 0x00ff1e10150079ea */ /* 0x0005e2000b800014 */
        /* <DEDUP_REMOVED lines=8> */
.L_x_10:
[----:B------:R-:W-:Y:S01]  /*c340*/  R2UR UR9, R41 ;  /* 0x00000000290972ca */ /* 0x000fe200000e0000 */
[----:B------:R-:W-:Y:S01]  /*c350*/  UISETP.GT.AND UP1, UPT, UR22, URZ, UPT ;  /* 0x000000ff1600728c */ /* 0x000fe2000bf24270 */
[----:B------:R-:W-:Y:S01]  /*c360*/  BAR.SYNC.DEFER_BLOCKING 0x0 ;  /* 0x0000000000007b1d */ /* 0x000fe20000010000 */
[----:B------:R-:W-:Y:S01]  /*c370*/  UISETP.GT.AND UP2, UPT, UR22, 0x1, UPT ;  /* 0x000000011600788c */ /* 0x000fe2000bf44270 */
[C---:B-1----:R-:W-:Y:S01]  /*c380*/  IADD3 R4, P5, PT, R40.reuse, R238, RZ ;  /* 0x000000ee28047210 */ /* 0x042fe20007fbe0ff */
[----:B--2---:R-:W-:Y:S01]  /*c390*/  USEL UR8, URZ, 0x4, !UP1 ;  /* 0x00000004ff087887 */ /* 0x004fe2000c800000 */
[----:B------:R-:W-:Y:S01]  /*c3a0*/  IADD3 R6, P6, PT, R40, R153, RZ ;  /* 0x0000009928067210 */ /* 0x000fe20007fde0ff */
[----:B------:R-:W-:Y:S02]  /*c3b0*/  UISETP.GT.AND UP3, UPT, UR22, 0x3, UPT ;  /* 0x000000031600788c */ /* 0x000fe4000bf64270 */
[C---:B------:R-:W-:Y:S01]  /*c3c0*/  IMAD.X R5, R42.reuse, 0x1, R43, P5 ;  /* 0x000000012a057824 */ /* 0x040fe200028e062b */
[----:B------:R-:W-:Y:S01]  /*c3d0*/  UISETP.GT.AND UP4, UPT, UR22, 0x7, UPT ;  /* 0x000000071600788c */ /* 0x000fe2000bf84270 */
[----:B------:R-:W-:Y:S01]  /*c3e0*/  IMAD.X R7, R42, 0x1, R152, P6 ;  /* 0x000000012a077824 */ /* 0x000fe200030e0698 */
[----:B------:R-:W-:Y:S01]  /*c3f0*/  UISETP.GT.AND UP5, UPT, UR22, 0x9, UPT ;  /* 0x000000091600788c */ /* 0x000fe2000bfa4270 */
[----:B------:R-:W1:Y:S01]  /*c400*/  S2R R10, SR_TID.X ;  /* 0x00000000000a7919 */ /* 0x000e620000002100 */
[----:B------:R-:W-:-:S02]  /*c410*/  UISETP.GE.AND UP1, UPT, UR5, UR9, UPT ;  /* 0x000000090500728c */ /* 0x000fc4000bf26270 */
[----:B------:R-:W-:Y:S02]  /*c420*/  USEL UR9, URZ, 0x4, !UP2 ;  /* 0x00000004ff097887 */ /* 0x000fe4000d000000 */
[----:B------:R-:W-:Y:S02]  /*c430*/  USEL UR8, UR8, URZ, !UP1 ;  /* 0x000000ff08087287 */ /* 0x000fe4000c800000 */
[----:B------:R-:W-:Y:S02]  /*c440*/  USEL UR9, UR9, URZ, !UP1 ;  /* 0x000000ff09097287 */ /* 0x000fe4000c800000 */
[----:B------:R-:W-:Y:S02]  /*c450*/  UISETP.GT.AND UP2, UPT, UR22, 0x2, UPT ;  /* 0x000000021600788c */ /* 0x000fe4000bf44270 */
[----:B------:R-:W-:Y:S01]  /*c460*/  ISETP.NE.U32.AND P3, PT, RZ, UR8, PT ;  /* 0x00000008ff007c0c */ /* 0x000fe2000bf65070 */
[----:B------:R-:W-:Y:S01]  /*c470*/  UIADD3 UR14, UPT, UPT, UR14, 0x1, URZ ;  /* 0x000000010e0e7890 */ /* 0x000fe2000fffe0ff */
[----:B------:R-:W-:Y:S01]  /*c480*/  ISETP.NE.U32.AND P2, PT, RZ, UR9, PT ;  /* 0x00000009ff007c0c */ /* 0x000fe2000bf45070 */
[----:B------:R-:W-:-:S02]  /*c490*/  USEL UR8, URZ, 0x4, !UP2 ;  /* 0x00000004ff087887 */ /* 0x000fc4000d000000 */
[----:B------:R-:W-:Y:S02]  /*c4a0*/  USEL UR9, URZ, 0x4, !UP3 ;  /* 0x00000004ff097887 */ /* 0x000fe4000d800000 */
[----:B------:R-:W-:Y:S02]  /*c4b0*/  USEL UR8, UR8, URZ, !UP1 ;  /* 0x000000ff08087287 */ /* 0x000fe4000c800000 */
[----:B------:R-:W-:Y:S02]  /*c4c0*/  USEL UR9, UR9, URZ, !UP1 ;  /* 0x000000ff09097287 */ /* 0x000fe4000c800000 */
[----:B------:R-:W-:Y:S02]  /*c4d0*/  UISETP.GT.AND UP2, UPT, UR22, 0x4, UPT ;  /* 0x000000041600788c */ /* 0x000fe4000bf44270 */
[----:B------:R-:W-:Y:S01]  /*c4e0*/  @!PT LDS RZ, [RZ] ;  /* 0x00000000fffff984 */ /* 0x000fe20000000800 */
[----:B------:R-:W-:Y:S01]  /*c4f0*/  @!PT LDS RZ, [RZ] ;  /* 0x00000000fffff984 */ /* 0x000fe20000000800 */
[----:B------:R-:W-:Y:S01]  /*c500*/  @!PT LDS RZ, [RZ] ;  /* 0x00000000fffff984 */ /* 0x000fe20000000800 */
[----:B------:R2:W-:Y:S01]  /*c510*/  LDGSTS.E [R184+0x20000], desc[UR18][R4.64], P3 ;  /* 0x2000000004b87fae */ /* 0x0005e200099a1012 */
[----:B------:R-:W-:Y:S01]  /*c520*/  ISETP.NE.U32.AND P3, PT, RZ, UR8, PT ;  /* 0x00000008ff007c0c */ /* 0x000fe2000bf65070 */
[----:B------:R-:W-:-:S02]  /*c530*/  UISETP.GT.AND UP3, UPT, UR22, 0x5, UPT ;  /* 0x000000051600788c */ /* 0x000fc4000bf64270 */
[----:B------:R3:W-:Y:S01]  /*c540*/  LDGSTS.E [R184+0x20004], desc[UR18][R6.64], P2 ;  /* 0x2000400006b87fae */ /* 0x0007e200091a1012 */
[----:B------:R-:W-:Y:S01]  /*c550*/  ISETP.NE.U32.AND P2, PT, RZ, UR9, PT ;  /* 0x00000009ff007c0c */ /* 0x000fe2000bf45070 */
[----:B------:R-:W-:Y:S02]  /*c560*/  USEL UR8, URZ, 0x4, !UP2 ;  /* 0x00000004ff087887 */ /* 0x000fe4000d000000 */
[----:B------:R-:W-:Y:S01]  /*c570*/  USEL UR9, URZ, 0x4, !UP3 ;  /* 0x00000004ff097887 */ /* 0x000fe2000d800000 */
[----:B-1----:R-:W-:Y:S01]  /*c580*/  LOP3.LUT R10, R10, 0x1f, RZ, 0xc0, !PT ;  /* 0x0000001f0a0a7812 */ /* 0x002fe200078ec0ff */
[----:B------:R-:W-:Y:S01]  /*c590*/  USEL UR8, UR8, URZ, !UP1 ;  /* 0x000000ff08087287 */ /* 0x000fe2000c800000 */
[C---:B--2---:R-:W-:Y:S01]  /*c5a0*/  IADD3 R4, P5, PT, R40.reuse, R151, RZ ;  /* 0x0000009728047210 */ /* 0x044fe20007fbe0ff */
[----:B------:R-:W-:Y:S02]  /*c5b0*/  USEL UR9, UR9, URZ, !UP1 ;  /* 0x000000ff09097287 */ /* 0x000fe4000c800000 */
[----:B------:R-:W-:Y:S01]  /*c5c0*/  UISETP.GT.AND UP3, UPT, UR22, 0x6, UPT ;  /* 0x000000061600788c */ /* 0x000fe2000bf64270 */
[----:B---3--:R-:W-:Y:S01]  /*c5d0*/  IADD3 R6, P6, PT, R40, R149, RZ ;  /* 0x0000009528067210 */ /* 0x008fe20007fde0ff */
[----:B------:R-:W-:Y:S01]  /*c5e0*/  IMAD.X R5, R42, 0x1, R150, P5 ;  /* 0x000000012a057824 */ /* 0x000fe200028e0696 */
[----:B------:R-:W-:-:S02]  /*c5f0*/  UISETP.GT.AND UP2, UPT, UR22, 0x8, UPT ;  /* 0x000000081600788c */ /* 0x000fc4000bf44270 */
[----:B------:R-:W-:Y:S01]  /*c600*/  UIADD3 UR5, UPT, UPT, UR5, 0x1, URZ ;  /* 0x0000000105057890 */ /* 0x000fe2000fffe0ff */
[----:B------:R-:W-:Y:S01]  /*c610*/  IMAD.X R7, R42, 0x1, R148, P6 ;  /* 0x000000012a077824 */ /* 0x000fe200030e0694 */
[----:B------:R1:W-:Y:S01]  /*c620*/  LDGSTS.E [R184+0x20008], desc[UR18][R4.64], P3 ;  /* 0x2000800004b87fae */ /* 0x0003e200099a1012 */
[----:B------:R-:W-:Y:S01]  /*c630*/  ISETP.NE.U32.AND P3, PT, RZ, UR9, PT ;  /* 0x00000009ff007c0c */ /* 0x000fe2000bf65070 */
[----:B------:R-:W-:Y:S02]  /*c640*/  USEL UR9, URZ, 0x4, !UP4 ;  /* 0x00000004ff097887 */ /* 0x000fe4000e000000 */
[----:B------:R2:W-:Y:S01]  /*c650*/  LDGSTS.E [R184+0x2000c], desc[UR18][R6.64], P2 ;  /* 0x2000c00006b87fae */ /* 0x0005e200091a1012 */
[----:B------:R-:W-:Y:S01]  /*c660*/  ISETP.NE.U32.AND P2, PT, RZ, UR8, PT ;  /* 0x00000008ff007c0c */ /* 0x000fe2000bf45070 */
[----:B------:R-:W-:Y:S02]  /*c670*/  USEL UR8, URZ, 0x4, !UP3 ;  /* 0x00000004ff087887 */ /* 0x000fe4000d800000 */
[----:B------:R-:W-:-:S02]  /*c680*/  USEL UR9, UR9, URZ, !UP1 ;  /* 0x000000ff09097287 */ /* 0x000fc4000c800000 */
[----:B------:R-:W-:Y:S01]  /*c690*/  USEL UR8, UR8, URZ, !UP1 ;  /* 0x000000ff08087287 */ /* 0x000fe2000c800000 */
[C---:B-1----:R-:W-:Y:S01]  /*c6a0*/  IADD3 R4, P5, PT, R40.reuse, R147, RZ ;  /* 0x0000009328047210 */ /* 0x042fe20007fbe0ff */
[----:B------:R-:W-:Y:S02]  /*c6b0*/  UISETP.GT.AND UP3, UPT, UR22, 0xa, UPT ;  /* 0x0000000a1600788c */ /* 0x000fe4000bf64270 */
[----:B------:R-:W-:Y:S01]  /*c6c0*/  UISETP.GT.AND UP4, UPT, UR22, 0xb, UPT ;  /* 0x0000000b1600788c */ /* 0x000fe2000bf84270 */
[----:B--2---:R-:W-:Y:S01]  /*c6d0*/  IADD3 R6, P6, PT, R40, R145, RZ ;  /* 0x0000009128067210 */ /* 0x004fe20007fde0ff */
[----:B------:R-:W-:Y:S01]  /*c6e0*/  IMAD.X R5, R42, 0x1, R146, P5 ;  /* 0x000000012a057824 */ /* 0x000fe200028e0692 */
[----:B------:R-:W-:-:S03]  /*c6f0*/  UIADD3 UR13, UPT, UPT, UR13, 0x1, URZ ;  /* 0x000000010d0d7890 */ /* 0x000fc6000fffe0ff */
[----:B------:R-:W-:Y:S01]  /*c700*/  IMAD.X R7, R42, 0x1, R144, P6 ;  /* 0x000000012a077824 */ /* 0x000fe200030e0690 */
[----:B------:R1:W-:Y:S01]  /*c710*/  LDGSTS.E [R184+0x20010], desc[UR18][R4.64], P2 ;  /* 0x2001000004b87fae */ /* 0x0003e200091a1012 */
[----:B------:R-:W-:Y:S01]  /*c720*/  ISETP.NE.U32.AND P2, PT, RZ, UR9, PT ;  /* 0x00000009ff007c0c */ /* 0x000fe2000bf45070 */
[----:B------:R-:W-:Y:S02]  /*c730*/  USEL UR9, URZ, 0x4, !UP5 ;  /* 0x00000004ff097887 */ /* 0x000fe4000e800000 */
[----:B------:R2:W-:Y:S01]  /*c740*/  LDGSTS.E [R184+0x20014], desc[UR18][R6.64], P3 ;  /* 0x2001400006b87fae */ /* 0x0005e200099a1012 */
[----:B------:R-:W-:Y:S01]  /*c750*/  ISETP.NE.U32.AND P3, PT, RZ, UR8, PT ;  /* 0x00000008ff007c0c */ /* 0x000fe2000bf65070 */
[----:B------:R-:W-:Y:S02]  /*c760*/  USEL UR8, URZ, 0x4, !UP2 ;  /* 0x00000004ff087887 */ /* 0x000fe4000d000000 */
[----:B------:R-:W-:Y:S02]  /*c770*/  USEL UR9, UR9, URZ, !UP1 ;  /* 0x000000ff09097287 */ /* 0x000fe4000c800000 */
[----:B------:R-:W-:Y:S01]  /*c780*/  USEL UR8, UR8, URZ, !UP1 ;  /* 0x000000ff08087287 */ /* 0x000fe2000c800000 */
[----:B-1----:R-:W-:Y:S01]  /*c790*/  IADD3 R4, P5, PT, R40, R143, RZ ;  /* 0x0000008f28047210 */ /* 0x002fe20007fbe0ff */
[----:B------:R-:W-:-:S02]  /*c7a0*/  UISETP.GT.AND UP5, UPT, UR22, 0xc, UPT ;  /* 0x0000000c1600788c */ /* 0x000fc4000bfa4270 */
[----:B------:R-:W-:Y:S01]  /*c7b0*/  UISETP.GT.AND UP2, UPT, UR22, 0xd, UPT ;  /* 0x0000000d1600788c */ /* 0x000fe2000bf44270 */
[----:B--2---:R-:W-:Y:S01]  /*c7c0*/  IADD3 R6, P6, PT, R40, R141, RZ ;  /* 0x0000008d28067210 */ /* 0x004fe20007fde0ff */
[C---:B------:R-:W-:Y:S01]  /*c7d0*/  IMAD.X R5, R42.reuse, 0x1, R142, P5 ;  /* 0x000000012a057824 */ /* 0x040fe200028e068e */
[----:B------:R-:W-:Y:S02]  /*c7e0*/  USEL UR15, URZ, 0x4, !UP5 ;  /* 0x00000004ff0f7887 */ /* 0x000fe4000e800000 */
[----:B------:R-:W-:Y:S01]  /*c7f0*/  UISETP.GT.AND UP5, UPT, UR22, 0x14, UPT ;  /* 0x000000141600788c */ /* 0x000fe2000bfa4270 */
[----:B------:R-:W-:Y:S01]  /*c800*/  IMAD.X R7, R42, 0x1, R140, P6 ;  /* 0x000000012a077824 */ /* 0x000fe200030e068c */
[----:B------:R1:W-:Y:S01]  /*c810*/  LDGSTS.E [R184+0x20018], desc[UR18][R4.64], P3 ;  /* 0x2001800004b87fae */ /* 0x0003e200099a1012 */
[----:B------:R-:W-:Y:S01]  /*c820*/  ISETP.NE.U32.AND P3, PT, RZ, UR8, PT ;  /* 0x00000008ff007c0c */ /* 0x000fe2000bf65070 */
[----:B------:R-:W-:Y:S02]  /*c830*/  USEL UR8, URZ, 0x4, !UP3 ;  /* 0x00000004ff087887 */ /* 0x000fe4000d800000 */
[----:B------:R2:W-:Y:S01]  /*c840*/  LDGSTS.E [R184+0x2001c], desc[UR18][R6.64], P2 ;  /* 0x2001c00006b87fae */ /* 0x0005e200091a1012 */
[----:B------:R-:W-:Y:S01]  /*c850*/  ISETP.NE.U32.AND P2, PT, RZ, UR9, PT ;  /* 0x00000009ff007c0c */ /* 0x000fe2000bf45070 */
[----:B------:R-:W-:-:S02]  /*c860*/  USEL UR9, URZ, 0x4, !UP4 ;  /* 0x00000004ff097887 */ /* 0x000fc4000e000000 */
[----:B------:R-:W-:Y:S02]  /*c870*/  USEL UR8, UR8, URZ, !UP1 ;  /* 0x000000ff08087287 */ /* 0x000fe4000c800000 */
[----:B------:R-:W-:Y:S01]  /*c880*/  USEL UR9, UR9, URZ, !UP1 ;  /* 0x000000ff09097287 */ /* 0x000fe2000c800000 */
[C---:B-1----:R-:W-:Y:S01]  /*c890*/  IADD3 R4, P5, PT, R40.reuse, R139, RZ ;  /* 0x0000008b28047210 */ /* 0x042fe20007fbe0ff */
[----:B------:R-:W-:Y:S02]  /*c8a0*/  USEL UR15, UR15, URZ, !UP1 ;  /* 0x000000ff0f0f7287 */ /* 0x000fe4000c800000 */
[----:B------:R-:W-:Y:S01]  /*c8b0*/  UISETP.GT.AND UP3, UPT, UR22, 0xe, UPT ;  /* 0x0000000e1600788c */ /* 0x000fe2000bf64270 */
[----:B--2---:R-:W-:Y:S01]  /*c8c0*/  IADD3 R6, P6, PT, R40, R137, RZ ;  /* 0x0000008928067210 */ /* 0x004fe20007fde0ff */
[----:B------:R-:W-:Y:S01]  /*c8d0*/  IMAD.X R5, R42, 0x1, R138, P5 ;  /* 0x000000012a057824 */ /* 0x000fe200028e068a */
[----:B------:R-:W-:-:S03]  /*c8e0*/  UISETP.GT.AND UP4, UPT, UR22, 0x12, UPT ;  /* 0x000000121600788c */ /* 0x000fc6000bf84270 */
        /* <DEDUP_REMOVED lines=13> */
[----:B------:R-:W-:Y:S01]  /*c9c0*/  IMAD.X R5, R42, 0x1, R134, P5 ;  /* 0x000000012a057824 */ /* 0x000fe200028e0686 */
[----:B------:R-:W-:-:S03]  /*c9d0*/  IADD3 R8, P5, PT, R40, R131, RZ ;  /* 0x0000008328087210 */ /* 0x000fc60007fbe0ff */
[C---:B------:R-:W-:Y:S01]  /*c9e0*/  IMAD.X R7, R42.reuse, 0x1, R132, P6 ;  /* 0x000000012a077824 */ /* 0x040fe200030e0684 */
[----:B------:R-:W-:Y:S01]  /*c9f0*/  ISETP.NE.U32.AND P6, PT, RZ, UR15, PT ;  /* 0x0000000fff007c0c */ /* 0x000fe2000bfc5070 */
        /* <DEDUP_REMOVED lines=9> */
[----:B------:R-:W-:Y:S01]  /*ca90*/  LDGSTS.E [R184+0x20030], desc[UR18][R8.64], P6 ;  /* 0x2003000008b87fae */ /* 0x000fe2000b1a1012 */
[C---:B-1----:R-:W-:Y:S01]  /*caa0*/  IADD3 R4, P5, PT, R40.reuse, R129, RZ ;  /* 0x0000008128047210 */ /* 0x042fe20007fbe0ff */
[----:B------:R-:W-:Y:S02]  /*cab0*/  UISETP.GT.AND UP3, UPT, UR22, 0x11, UPT ;  /* 0x000000111600788c */ /* 0x000fe4000bf64270 */
[----:B------:R-:W-:Y:S01]  /*cac0*/  UISETP.GT.AND UP2, UPT, UR22, 0x13, UPT ;  /* 0x000000131600788c */ /* 0x000fe2000bf44270 */
[----:B--2---:R-:W-:Y:S01]  /*cad0*/  IADD3 R6, P6, PT, R40, R127, RZ ;  /* 0x0000007f28067210 */ /* 0x004fe20007fde0ff */
[----:B------:R-:W-:-:S04]  /*cae0*/  IMAD.X R5, R42, 0x1, R128, P5 ;  /* 0x000000012a057824 */ /* 0x000fc800028e0680 */
        /* <DEDUP_REMOVED lines=28> */
[----:B------:R-:W-:-:S03]  /*ccb0*/  USEL UR15, URZ, 0x4, !UP5 ;  /* 0x00000004ff0f7887 */ /* 0x000fc6000e800000 */
        /* <DEDUP_REMOVED lines=10> */
[----:B------:R-:W-:-:S02]  /*cd60*/  USEL UR15, UR15, URZ, !UP1 ;  /* 0x000000ff0f0f7287 */ /* 0x000fc4000c800000 */
        /* <DEDUP_REMOVED lines=45> */
[----:B------:R-:W-:-:S02]  /*d040*/  UISETP.NE.U32.AND UP3, UPT, UR9, URZ, UPT ;  /* 0x000000ff0900728c */ /* 0x000fc4000bf65070 */
        /* <DEDUP_REMOVED lines=8> */
[----:B------:R-:W-:Y:S01]  /*d0d0*/  PLOP3.LUT P2, PT, PT, PT, UP3, 0x40, 0x4 ;  /* 0x000000000004781c */ /* 0x000fe20003f4e838 */
[----:B------:R-:W-:Y:S02]  /*d0e0*/  UISETP.GT.AND UP3, UPT, UR22, 0x1f, UPT ;  /* 0x0000001f1600788c */ /* 0x000fe4000bf64270 */
[----:B------:R-:W-:Y:S02]  /*d0f0*/  USEL UR8, UR8, URZ, !UP1 ;  /* 0x000000ff08087287 */ /* 0x000fe4000c800000 */
[----:B------:R-:W-:Y:S01]  /*d100*/  USEL UR9, URZ, 0x4, !UP3 ;  /* 0x00000004ff097887 */ /* 0x000fe2000d800000 */
[----:B-1----:R-:W-:-:S03]  /*d110*/  IADD3 R4, P5, PT, R40, R99, RZ ;  /* 0x0000006328047210 */ /* 0x002fc60007fbe0ff */
[----:B------:R-:W-:Y:S01]  /*d120*/  USEL UR9, UR9, URZ, !UP1 ;  /* 0x000000ff09097287 */ /* 0x000fe2000c800000 */
[----:B--2---:R-:W-:Y:S01]  /*d130*/  IADD3 R6, P6, PT, R40, R97, RZ ;  /* 0x0000006128067210 */ /* 0x004fe20007fde0ff */
[----:B------:R-:W-:-:S04]  /*d140*/  IMAD.X R5, R42, 0x1, R98, P5 ;  /* 0x000000012a057824 */ /* 0x000fc800028e0662 */
[----:B------:R-:W-:Y:S01]  /*d150*/  IMAD.X R7, R42, 0x1, R96, P6 ;  /* 0x000000012a077824 */ /* 0x000fe200030e0660 */
[----:B------:R1:W-:Y:S01]  /*d160*/  LDGSTS.E [R184+0x20070], desc[UR18][R4.64], P3 ;  /* 0x2007000004b87fae */ /* 0x0003e200099a1012 */
[----:B------:R-:W-:Y:S01]  /*d170*/  ISETP.GE.AND P3, PT, R10, UR22, PT ;  /* 0x000000160a007c0c */ /* 0x000fe2000bf66270 */
[----:B------:R-:W-:Y:S01]  /*d180*/  UIADD3 UR22, UPT, UPT, UR22, -0x20, URZ ;  /* 0xffffffe016167890 */ /* 0x000fe2000fffe0ff */
[----:B------:R-:W-:Y:S01]  /*d190*/  ISETP.NE.U32.AND P6, PT, RZ, UR8, PT ;  /* 0x00000008ff007c0c */ /* 0x000fe2000bfc5070 */
[----:B------:R2:W-:Y:S01]  /*d1a0*/  LDGSTS.E [R184+0x20074], desc[UR18][R6.64], !P2 ;  /* 0x2007400006b87fae */ /* 0x0005e2000d1a1012 */
[----:B------:R-:W-:Y:S02]  /*d1b0*/  SEL R8, RZ, 0x4, P3 ;  /* 0x00000004ff087807 */ /* 0x000fe40001800000 */
[----:B------:R-:W-:Y:S01]  /*d1c0*/  PLOP3.LUT P3, PT, PT, PT, UP1, 0x40, 0x4 ;  /* 0x000000000004781c */ /* 0x000fe20003f6e818 */
[----:B------:R-:W-:-:S03]  /*d1d0*/  UISETP.GT.AND UP1, UPT, UR14, 0x3, UPT ;  /* 0x000000030e00788c */ /* 0x000fc6000bf24270 */
[----:B------:R-:W-:Y:S01]  /*d1e0*/  SEL R8, R8, RZ, P3 ;  /* 0x000000ff08087207 */ /* 0x000fe20001800000 */
[----:B------:R-:W-:Y:S01]  /*d1f0*/  USEL UR14, UR14, URZ, !UP1 ;  /* 0x000000ff0e0e7287 */ /* 0x000fe2000c800000 */
[----:B-1----:R-:W-:Y:S01]  /*d200*/  IADD3 R4, P2, PT, R40, R95, RZ ;  /* 0x0000005f28047210 */ /* 0x002fe20007f5e0ff */
[----:B------:R-:W-:Y:S01]  /*d210*/  UISETP.GT.AND UP1, UPT, UR13, 0x1, UPT ;  /* 0x000000010d00788c */ /* 0x000fe2000bf24270 */
[----:B------:R-:W-:Y:S01]  /*d220*/  ISETP.NE.U32.AND P3, PT, R8, RZ, PT ;  /* 0x000000ff0800720c */ /* 0x000fe20003f65070 */
[----:B------:R-:W-:Y:S01]  /*d230*/  ULEA UR8, UR14, UR10, 0xf ;  /* 0x0000000a0e087291 */ /* 0x000fe2000f8e78ff */
[----:B------:R-:W-:Y:S01]  /*d240*/  IADD3 R8, P5, PT, R40, R93, RZ ;  /* 0x0000005d28087210 */ /* 0x000fe20007fbe0ff */
[C---:B------:R-:W-:Y:S01]  /*d250*/  IMAD.X R5, R42.reuse, 0x1, R94, P2 ;  /* 0x000000012a057824 */ /* 0x040fe200010e065e */
[----:B------:R-:W-:Y:S01]  /*d260*/  ISETP.NE.U32.AND P2, PT, RZ, UR9, PT ;  /* 0x00000009ff007c0c */ /* 0x000fe2000bf45070 */
[----:B------:R-:W-:Y:S02]  /*d270*/  USEL UR13, UR13, URZ, !UP1 ;  /* 0x000000ff0d0d7287 */ /* 0x000fe4000c800000 */
[----:B------:R-:W-:Y:S01]  /*d280*/  IMAD.X R9, R42, 0x1, R92, P5 ;  /* 0x000000012a097824 */ /* 0x000fe200028e065c */
[----:B------:R1:W-:Y:S01]  /*d290*/  LDGSTS.E [R184+0x20078], desc[UR18][R4.64], P6 ;  /* 0x2007800004b87fae */ /* 0x0003e2000b1a1012 */
[----:B--2---:R-:W-:Y:S01]  /*d2a0*/  IADD3 R6, P5, PT, R154, R87, RZ ;  /* 0x000000579a067210 */ /* 0x004fe20007fbe0ff */
[----:B------:R-:W-:-:S02]  /*d2b0*/  VIADD R10, R2, UR8 ;  /* 0x00000008020a7c36 */ /* 0x000fc40008000000 */
[----:B------:R-:W-:Y:S01]  /*d2c0*/  VIADD R12, R239, UR8 ;  /* 0x00000008ef0c7c36 */ /* 0x000fe20008000000 */
[----:B------:R-:W-:Y:S01]  /*d2d0*/  USEL UR8, URZ, 0x1, !UP1 ;  /* 0x00000001ff087887 */ /* 0x000fe2000c800000 */
[----:B------:R-:W-:-:S03]  /*d2e0*/  IMAD.X R7, R44, 0x1, R86, P5 ;  /* 0x000000012c077824 */ /* 0x000fc600028e0656 */
[----:B------:R2:W-:Y:S01]  /*d2f0*/  LDGSTS.E [R184+0x2007c], desc[UR18][R8.64], P2 ;  /* 0x2007c00008b87fae */ /* 0x0005e200091a1012 */
[----:B------:R-:W-:Y:S01]  /*d300*/  ULOP3.LUT UR8, UR4, UR8, URZ, 0x3c, !UPT ;  /* 0x0000000804087292 */ /* 0x000fe2000f8e3cff */
[----:B-1----:R-:W-:Y:S02]  /*d310*/  IADD3 R4, P6, PT, R154, R91, RZ ;  /* 0x0000005b9a047210 */ /* 0x002fe40007fde0ff */
[----:B------:R-:W0:Y:S03]  /*d320*/  LDGDEPBAR ;  /* 0x00000000000079af */ /* 0x000e260000000000 */
[----:B------:R-:W-:Y:S01]  /*d330*/  IMAD.X R5, R44, 0x1, R90, P6 ;  /* 0x000000012c057824 */ /* 0x000fe200030e065a */
[----:B--2---:R-:W-:-:S04]  /*d340*/  IADD3 R8, P2, PT, R154, R83, RZ ;  /* 0x000000539a087210 */ /* 0x004fc80007f5e0ff */
[----:B------:R1:W-:Y:S01]  /*d350*/  LDGSTS.E [R10], desc[UR18][R4.64], P3 ;  /* 0x00000000040a7fae */ /* 0x0003e200099a1012 */
[----:B------:R-:W-:-:S03]  /*d360*/  IMAD.X R9, R44, 0x1, R82, P2 ;  /* 0x000000012c097824 */ /* 0x000fc600010e0652 */
[----:B------:R2:W-:Y:S04]  /*d370*/  LDGSTS.E [R10+0x400], desc[UR18][R6.64], P3 ;  /* 0x00400000060a7fae */ /* 0x0005e800099a1012 */
[----:B------:R3:W-:Y:S01]  /*d380*/  LDGSTS.E [R10+0x800], desc[UR18][R8.64], P3 ;  /* 0x00800000080a7fae */ /* 0x0007e200099a1012 */
[C---:B-1----:R-:W-:Y:S02]  /*d390*/  IADD3 R4, P5, PT, R154.reuse, R79, RZ ;  /* 0x0000004f9a047210 */ /* 0x042fe40007fbe0ff */
[----:B--2---:R-:W-:-:S03]  /*d3a0*/  IADD3 R6, P2, PT, R154, R75, RZ ;  /* 0x0000004b9a067210 */ /* 0x004fc60007f5e0ff */
[----:B------:R-:W-:Y:S01]  /*d3b0*/  IMAD.X R5, R44, 0x1, R78, P5 ;  /* 0x000000012c057824 */ /* 0x000fe200028e064e */
[----:B---3--:R-:W-:Y:S01]  /*d3c0*/  IADD3 R8, P5, PT, R154, R71, RZ ;  /* 0x000000479a087210 */ /* 0x008fe20007fbe0ff */
[----:B------:R-:W-:-:S03]  /*d3d0*/  IMAD.X R7, R44, 0x1, R74, P2 ;  /* 0x000000012c077824 */ /* 0x000fc600010e064a */
[----:B------:R1:W-:Y:S01]  /*d3e0*/  LDGSTS.E [R10+0xc00], desc[UR18][R4.64], P3 ;  /* 0x00c00000040a7fae */ /* 0x0003e200099a1012 */
        /* <DEDUP_REMOVED lines=168> */
[C---:B------:R-:W-:Y:S02]  /*de70*/  IADD3 R10, P6, PT, R154.reuse, R235, RZ ;  /* 0x000000eb9a0a7210 */ /* 0x040fe40007fde0ff */
[----:B---3--:R-:W-:Y:S01]  /*de80*/  IADD3 R8, P5, PT, R154, R231, RZ ;  /* 0x000000e79a087210 */ /* 0x008fe20007fbe0ff */
[C---:B------:R-:W-:Y:S01]  /*de90*/  IMAD.X R7, R44.reuse, 0x1, R228, P2 ;  /* 0x000000012c077824 */ /* 0x040fe200010e06e4 */
[----:B------:R-:W-:Y:S01]  /*dea0*/  ISETP.NE.U32.AND P2, PT, R237, UR5, PT ;  /* 0x00000005ed007c0c */ /* 0x000fe2000bf45070 */
[C---:B------:R-:W-:Y:S01]  /*deb0*/  IMAD.X R11, R44.reuse, 0x1, R236, P6 ;  /* 0x000000012c0b7824 */ /* 0x040fe200030e06ec */
[----:B------:R1:W-:Y:S01]  /*dec0*/  LDGSTS.E [R12+0x7200], desc[UR18][R4.64], P3 ;  /* 0x07200000040c7fae */ /* 0x0003e200099a1012 */
[----:B------:R-:W-:Y:S01]  /*ded0*/  IMAD.X R9, R44, 0x1, R232, P5 ;  /* 0x000000012c097824 */ /* 0x000fe200028e06e8 */
[----:B------:R-:W-:Y:S02]  /*dee0*/  IADD3 R40, P5, PT, R40, R36, RZ ;  /* 0x0000002428287210 */ /* 0x000fe40007fbe0ff */
[----:B------:R2:W-:Y:S03]  /*def0*/  LDGSTS.E [R12+0x7600], desc[UR18][R6.64], P3 ;  /* 0x07600000060c7fae */ /* 0x0005e600099a1012 */
[----:B------:R-:W-:Y:S01]  /*df00*/  IMAD.X R42, R42, 0x1, R37, P5 ;  /* 0x000000012a2a7824 */ /* 0x000fe200028e0625 */
[----:B------:R2:W-:Y:S04]  /*df10*/  LDGSTS.E [R12+0x7a00], desc[UR18][R8.64], P3 ;  /* 0x07a00000080c7fae */ /* 0x0005e800099a1012 */
[----:B------:R2:W-:Y:S01]  /*df20*/  LDGSTS.E [R12+0x7e00], desc[UR18][R10.64], P3 ;  /* 0x07e000000a0c7fae */ /* 0x0005e200099a1012 */
[----:B------:R-:W-:Y:S01]  /*df30*/  IADD3 R154, P3, PT, R154, R38, RZ ;  /* 0x000000269a9a7210 */ /* 0x000fe20007f7e0ff */
[----:B-1----:R-:W-:-:S02]  /*df40*/  IMAD.U32 R4, RZ, RZ, UR4 ;  /* 0x00000004ff047e24 */ /* 0x002fc4000f8e00ff */
[----:B------:R-:W0:Y:S02]  /*df50*/  LDGDEPBAR ;  /* 0x00000000000079af */ /* 0x000e240000000000 */
[----:B------:R-:W-:Y:S01]  /*df60*/  IMAD.X R44, R44, 0x1, R39, P3 ;  /* 0x000000012c2c7824 */ /* 0x000fe200018e0627 */
[----:B------:R-:W-:Y:S07]  /*df70*/  @P2 BRA `(.L_x_11) ;  /* 0xffffffe000042947 */ /* 0x000fee000383ffff */
.L_x_8:
[----:B--2---:R-:W2:Y:S01]  /*df80*/  LDL.LU R8, [R1+0xd4] ;  /* 0x0000d40001087983 */ /* 0x004ea20000300800 */
[----:B------:R-:W1:Y:S01]  /*df90*/  LDCU UR5, c[0x0][0x3b8] ;  /* 0x00007700ff0577ac */ /* 0x000e620008000800 */
[C---:B------:R-:W-:Y:S02]  /*dfa0*/  VIADD R2, R3.reuse, 0x3 ;  /* 0x0000000303027836 */ /* 0x040fe40000000000 */
[C---:B------:R-:W-:Y:S01]  /*dfb0*/  VIADD R6, R3.reuse, 0x1 ;  /* 0x0000000103067836 */ /* 0x040fe20000000000 */
[----:B------:R-:W3:Y:S01]  /*dfc0*/  LDCU UR6, c[0x0][0x3b4] ;  /* 0x00007680ff0677ac */ /* 0x000ee20008000800 */
[C---:B------:R-:W-:Y:S01]  /*dfd0*/  VIADD R4, R3.reuse, 0x2 ;  /* 0x0000000203047836 */ /* 0x040fe20000000000 */
[----:B------:R-:W2:Y:S01]  /*dfe0*/  LDCU.128 UR24, c[0x0][0x390] ;  /* 0x00007200ff1877ac */ /* 0x000ea20008000c00 */
[----:B------:R-:W4:Y:S01]  /*dff0*/  LDCU UR9, c[0x0][0x39c] ;  /* 0x00007380ff0977ac */ /* 0x000f220008000800 */
[----:B------:R-:W5:Y:S01]  /*e000*/  LDCU UR7, c[0x0][0x39c] ;  /* 0x00007380ff0777ac */ /* 0x000f620008000800 */
[----:B-1----:R-:W-:Y:S01]  /*e010*/  IMAD R5, R3, UR5, RZ ;  /* 0x0000000503057c24 */ /* 0x002fe2000f8e02ff */
[----:B------:R-:W1:Y:S03]  /*e020*/  LDCU UR8, c[0x0][0x39c] ;  /* 0x00007380ff0877ac */ /* 0x000e660008000800 */
[----:B------:R-:W-:Y:S01]  /*e030*/  VIADD R7, R5, UR5 ;  /* 0x0000000505077c36 */ /* 0x000fe20008000000 */
[----:B------:R-:W1:Y:S03]  /*e040*/  LDCU UR13, c[0x0][0x39c] ;  /* 0x00007380ff0d77ac */ /* 0x000e660008000800 */
[----:B------:R-:W-:Y:S01]  /*e050*/  VIADD R9, R7, UR5 ;  /* 0x0000000507097c36 */ /* 0x000fe20008000000 */
[----:B------:R-:W1:Y:S03]  /*e060*/  LDCU UR14, c[0x0][0x39c] ;  /* 0x00007380ff0e77ac */ /* 0x000e660008000800 */
[----:B------:R-:W-:-:S04]  /*e070*/  VIADD R11, R9, UR5 ;  /* 0x00000005090b7c36 */ /* 0x000fc80008000000 */
        /* <DEDUP_REMOVED lines=13> */
[----:B------:R-:W-:Y:S01]  /*e150*/  VIADD R39, R37, UR5 ;  /* 0x0000000525277c36 */ /* 0x000fe20008000000 */
[C---:B--2---:R-:W-:Y:S01]  /*e160*/  ISETP.GE.AND P0, PT, R8.reuse, UR26, PT ;  /* 0x0000001a08007c0c */ /* 0x044fe2000bf06270 */
[----:B---3--:R-:W-:-:S03]  /*e170*/  IMAD R0, R8, UR6, RZ ;  /* 0x0000000608007c24 */ /* 0x008fc6000f8e02ff */
[----:B----4-:R-:W-:Y:S02]  /*e180*/  ISETP.LT.AND P2, PT, R2, UR9, !P0 ;  /* 0x0000000902007c0c */ /* 0x010fe4000c741270 */
[----:B-----5:R-:W-:Y:S02]  /*e190*/  ISETP.LT.AND P3, PT, R6, UR7, !P0 ;  /* 0x0000000706007c0c */ /* 0x020fe4000c761270 */
[----:B-1----:R-:W-:Y:S02]  /*e1a0*/  ISETP.LT.AND P6, PT, R4, UR8, !P0 ;  /* 0x0000000804007c0c */ /* 0x002fe4000c7c1270 */
[----:B------:R-:W-:Y:S01]  /*e1b0*/  LEA R2, P5, R0, UR24, 0x2 ;  /* 0x0000001800027c11 */ /* 0x000fe2000f8a10ff */
[----:B------:R-:W-:-:S12]  /*e1c0*/  @!P4 BRA `(.L_x_12) ;  /* 0x000000000010c947 */ /* 0x000fd80003800000 */
[----:B------:R-:W-:-:S06]  /*e1d0*/  USHF.L.U32 UR4, UR4, 0x1f, URZ ;  /* 0x0000001f04047899 */ /* 0x000fcc00080006ff */
[----:B------:R-:W-:-:S04]  /*e1e0*/  IMAD.U32 R4, RZ, RZ, UR4 ;  /* 0x00000004ff047e24 */ /* 0x000fc8000f8e00ff */
[----:B------:R-:W1:Y:S02]  /*e1f0*/  SYNCS.PHASECHK.TRANS64.TRYWAIT P4, [UR12], R4 ;  /* 0x00000004ff0075a7 */ /* 0x000e64000808110c */
[----:B-1----:R-:W-:Y:S05]  /*e200*/  @!P4 BRA `(.L_x_13) ;  /* 0x0000007c00a4c947 */ /* 0x002fea0003800000 */
.L_x_12:
[----:B------:R-:W-:-:S04]  /*e210*/  DEPBAR.LE SB0, 0x0 ;  /* 0x000080000000791a */ /* 0x000fc80000000000 */
[----:B------:R-:W-:Y:S01]  /*e220*/  BAR.SYNC.DEFER_BLOCKING 0x0 ;  /* 0x0000000000007b1d */ /* 0x000fe20000010000 */
[----:B------:R-:W-:Y:S01]  /*e230*/  LEA.HI.X.SX32 R0, R0, UR25, 0x2, P5 ;  /* 0x0000001900007c11 */ /* 0x000fe2000a8f16ff */
[----:B------:R-:W-:Y:S01]  /*e240*/  VIADD R41, R39, UR5 ;  /* 0x0000000527297c36 */ /* 0x000fe20008000000 */
[----:B------:R-:W-:Y:S01]  /*e250*/  LEA R48, P5, R5, R2, 0x2 ;  /* 0x0000000205307211 */ /* 0x000fe200078a10ff */
[C---:B------:R-:W-:Y:S01]  /*e260*/  VIADD R4, R3.reuse, 0x4 ;  /* 0x0000000403047836 */ /* 0x040fe20000000000 */
[----:B------:R-:W-:Y:S01]  /*e270*/  ISETP.LT.AND P4, PT, R3, UR27, !P0 ;  /* 0x0000001b03007c0c */ /* 0x000fe2000c781270 */
[----:B------:R-:W-:Y:S01]  /*e280*/  VIADD R43, R41, UR5 ;  /* 0x00000005292b7c36 */ /* 0x000fe20008000000 */
[----:B------:R-:W-:Y:S01]  /*e290*/  LEA.HI.X.SX32 R49, R5, R0, 0x2, P5 ;  /* 0x0000000005317211 */ /* 0x000fe200028f16ff */
[----:B------:R-:W1:Y:S01]  /*e2a0*/  LDCU UR4, c[0x0][0x39c] ;  /* 0x00007380ff0477ac */ /* 0x000e620008000800 */
[----:B------:R-:W-:Y:S01]  /*e2b0*/  LEA R52, P5, R7, R2, 0x2 ;  /* 0x0000000207347211 */ /* 0x000fe200078a10ff */
[----:B------:R-:W-:Y:S01]  /*e2c0*/  VIADD R5, R43, UR5 ;  /* 0x000000052b057c36 */ /* 0x000fe20008000000 */
[----:B------:R-:W2:Y:S02]  /*e2d0*/  LDCU UR6, c[0x0][0x39c] ;  /* 0x00007380ff0677ac */ /* 0x000ea40008000800 */
[----:B------:R-:W-:Y:S01]  /*e2e0*/  LEA.HI.X.SX32 R53, R7, R0, 0x2, P5 ;  /* 0x0000000007357211 */ /* 0x000fe200028f16ff */
[----:B------:R-:W-:Y:S01]  /*e2f0*/  VIADD R45, R5, UR5 ;  /* 0x00000005052d7c36 */ /* 0x000fe20008000000 */
[----:B------:R-:W-:Y:S01]  /*e300*/  LEA R56, P5, R9, R2, 0x2 ;  /* 0x0000000209387211 */ /* 0x000fe200078a10ff */
[----:B------:R-:W3:Y:S02]  /*e310*/  LDCU UR7, c[0x0][0x39c] ;  /* 0x00007380ff0777ac */ /* 0x000ee40008000800 */
[----:B------:R-:W-:Y:S01]  /*e320*/  VIADD R7, R45, UR5 ;  /* 0x000000052d077c36 */ /* 0x000fe20008000000 */
[----:B------:R-:W-:Y:S01]  /*e330*/  LEA.HI.X.SX32 R57, R9, R0, 0x2, P5 ;  /* 0x0000000009397211 */ /* 0x000fe200028f16ff */
[----:B------:R-:W4:Y:S01]  /*e340*/  LDCU UR8, c[0x0][0x39c] ;  /* 0x00007380ff0877ac */ /* 0x000f220008000800 */
[----:B------:R-:W-:Y:S01]  /*e350*/  LEA R60, P5, R13, R2, 0x2 ;  /* 0x000000020d3c7211 */ /* 0x000fe200078a10ff */
[----:B------:R-:W-:Y:S01]  /*e360*/  VIADD R9, R7, UR5 ;  /* 0x0000000507097c36 */ /* 0x000fe20008000000 */
[----:B------:R-:W5:Y:S02]  /*e370*/  @!P1 SYNCS.CCTL.IV [UR10+0x2c000] ;  /* 0x02c00000ff0099b1 */ /* 0x000f64000800000a */
[----:B-----5:R-:W-:Y:S01]  /*e380*/  BAR.SYNC.DEFER_BLOCKING 0x0 ;  /* 0x0000000000007b1d */ /* 0x020fe20000010000 */
[----:B------:R-:W-:Y:S01]  /*e390*/  LEA.HI.X.SX32 R61, R13, R0, 0x2, P5 ;  /* 0x000000000d3d7211 */ /* 0x000fe200028f16ff */
[----:B------:R-:W-:Y:S01]  /*e3a0*/  VIADD R47, R9, UR5 ;  /* 0x00000005092f7c36 */ /* 0x000fe20008000000 */
[----:B------:R-:W-:-:S04]  /*e3b0*/  LEA R50, P5, R17, R2, 0x2 ;  /* 0x0000000211327211 */ /* 0x000fc800078a10ff */
[----:B------:R-:W-:Y:S01]  /*e3c0*/  LEA.HI.X.SX32 R51, R17, R0, 0x2, P5 ;  /* 0x0000000011337211 */ /* 0x000fe200028f16ff */
[----:B------:R-:W5:Y:S01]  /*e3d0*/  LDTM.x64 R64, tmem[UR11] ;  /* 0x0000000b004079ee */ /* 0x000f620008340000 */
[----:B------:R-:W1:Y:S01]  /*e3e0*/  LDTM.x64 R132, tmem[UR11+0x40] ;  /* 0x0000400b008479ee */ /* 0x000e620008340000 */
[----:B------:R-:W1:Y:S01]  /*e3f0*/  @!P1 SYNCS.CCTL.IV [UR10+0x2c008] ;  /* 0x02c00800ff0099b1 */ /* 0x000e62000800000a */
[----:B------:R-:W-:-:S04]  /*e400*/  LEA R58, P1, R11, R2, 0x2 ;  /* 0x000000020b3a7211 */ /* 0x000fc800078210ff */
[----:B------:R-:W-:Y:S01]  /*e410*/  LEA.HI.X.SX32 R59, R11, R0, 0x2, P1 ;  /* 0x000000000b3b7211 */ /* 0x000fe200008f16ff */
[----:B------:R-:W-:Y:S01]  /*e420*/  VIADD R11, R47, UR5 ;  /* 0x000000052f0b7c36 */ /* 0x000fe20008000000 */
[-C--:B------:R-:W-:Y:S01]  /*e430*/  LEA R62, P1, R15, R2.reuse, 0x2 ;  /* 0x000000020f3e7211 */ /* 0x080fe200078210ff */
[----:B-----5:R-:W-:Y:S01]  /*e440*/  STL.64 [R1+0x20], R72 ;  /* 0x0000204801007387 */ /* 0x020fe20000100a00 */
[----:B------:R-:W-:Y:S01]  /*e450*/  IMAD.MOV.U32 R10, RZ, RZ, R66 ;  /* 0x000000ffff0a7224 */ /* 0x000fe200078e0042 */
[----:B------:R-:W-:Y:S01]  /*e460*/  LEA R66, P5, R21, R2, 0x2 ;  /* 0x0000000215427211 */ /* 0x000fe200078a10ff */
[----:B------:R-:W-:Y:S01]  /*e470*/  IMAD.MOV.U32 R16, RZ, RZ, R67 ;  /* 0x000000ffff107224 */ /* 0x000fe200078e0043 */
[----:B------:R-:W-:Y:S01]  /*e480*/  STL.64 [R1+0x28], R74 ;  /* 0x0000284a01007387 */ /* 0x000fe20000100a00 */
[----:B------:R-:W-:Y:S01]  /*e490*/  LEA.HI.X.SX32 R63, R15, R0, 0x2, P1 ;  /* 0x000000000f3f7211 */ /* 0x000fe200008f16ff */
[----:B------:R-:W-:Y:S01]  /*e4a0*/  IMAD.MOV.U32 R6, RZ, RZ, R64 ;  /* 0x000000ffff067224 */ /* 0x000fe200078e0040 */
[----:B------:R-:W-:Y:S01]  /*e4b0*/  LEA R54, P1, R19, R2, 0x2 ;  /* 0x0000000213367211 */ /* 0x000fe200078210ff */
[----:B------:R-:W-:Y:S01]  /*e4c0*/  STL.64 [R1+0x30], R76 ;  /* 0x0000304c01007387 */ /* 0x000fe20000100a00 */
[-C--:B------:R-:W-:Y:S01]  /*e4d0*/  LEA.HI.X.SX32 R67, R21, R0.reuse, 0x2, P5 ;  /* 0x0000000015437211 */ /* 0x080fe200028f16ff */
[----:B------:R-:W-:Y:S01]  /*e4e0*/  IMAD.MOV.U32 R14, RZ, RZ, R65 ;  /* 0x000000ffff0e7224 */ /* 0x000fe200078e0041 */
[----:B------:R-:W-:Y:S01]  /*e4f0*/  LEA.HI.X.SX32 R55, R19, R0, 0x2, P1 ;  /* 0x0000000013377211 */ /* 0x000fe200008f16ff */
[----:B------:R-:W-:Y:S01]  /*e500*/  STL.64 [R1+0x38], R78 ;  /* 0x0000384e01007387 */ /* 0x000fe20000100a00 */
[----:B------:R-:W-:Y:S01]  /*e510*/  LEA R64, P1, R23, R2, 0x2 ;  /* 0x0000000217407211 */ /* 0x000fe200078210ff */
[----:B------:R-:W-:-:S02]  /*e520*/  VIADD R13, R11, UR5 ;  /* 0x000000050b0d7c36 */ /* 0x000fc40008000000 */
[----:B------:R-:W-:Y:S01]  /*e530*/  STL.64 [R1+0x40], R80 ;  /* 0x0000405001007387 */ /* 0x000fe20000100a00 */
[----:B------:R-:W-:Y:S01]  /*e540*/  LEA.HI.X.SX32 R65, R23, R0, 0x2, P1 ;  /* 0x0000000017417211 */ /* 0x000fe200008f16ff */
[----:B------:R-:W-:Y:S02]  /*e550*/  VIADD R15, R13, UR5 ;  /* 0x000000050d0f7c36 */ /* 0x000fe40008000000 */
[----:B------:R-:W-:Y:S01]  /*e560*/  STL.64 [R1+0x48], R82 ;  /* 0x0000485201007387 */ /* 0x000fe20000100a00 */
[----:B------:R-:W-:Y:S02]  /*e570*/  IMAD.MOV.U32 R20, RZ, RZ, R69 ;  /* 0x000000ffff147224 */ /* 0x000fe400078e0045 */
[----:B------:R-:W-:Y:S01]  /*e580*/  VIADD R17, R15, UR5 ;  /* 0x000000050f117c36 */ /* 0x000fe20008000000 */
[----:B------:R-:W-:Y:S01]  /*e590*/  STL.64 [R1+0x50], R84 ;  /* 0x0000505401007387 */ /* 0x000fe20000100a00 */
[----:B------:R-:W-:Y:S02]  /*e5a0*/  IMAD.MOV.U32 R18, RZ, RZ, R68 ;  /* 0x000000ffff127224 */ /* 0x000fe400078e0044 */
[----:B------:R-:W-:Y:S01]  /*e5b0*/  VIADD R19, R17, UR5 ;  /* 0x0000000511137c36 */ /* 0x000fe20008000000 */
[----:B------:R-:W-:Y:S01]  /*e5c0*/  STL.64 [R1+0x58], R86 ;  /* 0x0000585601007387 */ /* 0x000fe20000100a00 */
[----:B------:R-:W-:-:S02]  /*e5d0*/  IMAD.MOV.U32 R12, RZ, RZ, R71 ;  /* 0x000000ffff0c7224 */ /* 0x000fc400078e0047 */
[----:B------:R-:W-:Y:S01]  /*e5e0*/  VIADD R21, R19, UR5 ;  /* 0x0000000513157c36 */ /* 0x000fe20008000000 */
[----:B------:R-:W-:Y:S01]  /*e5f0*/  STL.64 [R1+0x60], R88 ;  /* 0x0000605801007387 */ /* 0x000fe20000100a00 */
[----:B------:R-:W-:-:S03]  /*e600*/  IMAD.MOV.U32 R8, RZ, RZ, R70 ;  /* 0x000000ffff087224 */ /* 0x000fc600078e0046 */
[----:B------:R-:W-:Y:S04]  /*e610*/  STL.64 [R1+0x68], R90 ;  /* 0x0000685a01007387 */ /* 0x000fe80000100a00 */
        /* <DEDUP_REMOVED lines=17> */
[----:B------:R5:W-:Y:S04]  /*e730*/  STL.64 [R1+0xf8], R126 ;  /* 0x0000f87e01007387 */ /* 0x000be80000100a00 */
[----:B------:R1:W-:Y:S04]  /*e740*/  STL.64 [R1+0x1d0], R66 ;  /* 0x0001d04201007387 */ /* 0x0003e80000100a00 */
[----:B------:R2:W-:Y:S01]  /*e750*/  STL.64 [R1+0x1c8], R64 ;  /* 0x0001c84001007387 */ /* 0x0005e20000100a00 */
[----:B-----5:R-:W5:Y:S01]  /*e760*/  LDTM.x64 R68, tmem[UR11+0x80] ;  /* 0x0000800b004479ee */ /* 0x020f620008340000 */
[----:B-1----:R-:W-:-:S04]  /*e770*/  LEA R66, P5, R25, R2, 0x2 ;  /* 0x0000000219427211 */ /* 0x002fc800078a10ff */
[----:B------:R-:W-:Y:S02]  /*e780*/  LEA.HI.X.SX32 R67, R25, R0, 0x2, P5 ;  /* 0x0000000019437211 */ /* 0x000fe400028f16ff */
[-C--:B------:R-:W-:Y:S02]  /*e790*/  LEA R22, P5, R29, R2.reuse, 0x2 ;  /* 0x000000021d167211 */ /* 0x080fe400078a10ff */
[----:B--2---:R-:W-:Y:S01]  /*e7a0*/  LEA R64, P1, R27, R2, 0x2 ;  /* 0x000000021b407211 */ /* 0x004fe200078210ff */
[----:B------:R-:W-:Y:S01]  /*e7b0*/  STL.64 [R1+0x1c0], R66 ;  /* 0x0001c04201007387 */ /* 0x000fe20000100a00 */
[-C--:B------:R-:W-:Y:S02]  /*e7c0*/  LEA.HI.X.SX32 R23, R29, R0.reuse, 0x2, P5 ;  /* 0x000000001d177211 */ /* 0x080fe400028f16ff */
[----:B------:R-:W-:Y:S02]  /*e7d0*/  LEA.HI.X.SX32 R65, R27, R0, 0x2, P1 ;  /* 0x000000001b417211 */ /* 0x000fe400008f16ff */
[C---:B------:R-:W-:Y:S01]  /*e7e0*/  LEA R24, P1, R31.reuse, R2, 0x2 ;  /* 0x000000021f187211 */ /* 0x040fe200078210ff */
[----:B------:R1:W-:Y:S03]  /*e7f0*/  STL.64 [R1+0x1b0], R22 ;  /* 0x0001b01601007387 */ /* 0x0003e60000100a00 */
[----:B------:R-:W-:Y:S01]  /*e800*/  LEA.HI.X.SX32 R25, R31, R0, 0x2, P1 ;  /* 0x000000001f197211 */ /* 0x000fe200008f16ff */
[----:B------:R2:W-:Y:S01]  /*e810*/  STL.64 [R1+0x1b8], R64 ;  /* 0x0001b84001007387 */ /* 0x0005e20000100a00 */
[----:B------:R-:W-:-:S03]  /*e820*/  LEA R26, P1, R35, R2, 0x2 ;  /* 0x00000002231a7211 */ /* 0x000fc600078210ff */
[----:B------:R3:W-:Y:S01]  /*e830*/  STL.64 [R1+0x1a8], R24 ;  /* 0x0001a81801007387 */ /* 0x0007e20000100a00 */
[----:B------:R-:W-:Y:S02]  /*e840*/  LEA.HI.X.SX32 R27, R35, R0, 0x2, P1 ;  /* 0x00000000231b7211 */ /* 0x000fe400008f16ff */
[-C--:B------:R-:W-:Y:S01]  /*e850*/  LEA R32, P1, R39, R2.reuse, 0x2 ;  /* 0x0000000227207211 */ /* 0x080fe200078210ff */
[----:B-1----:R-:W-:Y:S02]  /*e860*/  VIADD R23, R21, UR5 ;  /* 0x0000000515177c36 */ /* 0x002fe40008000000 */
[----:B------:R1:W-:Y:S01]  /*e870*/  STL.64 [R1+0x198], R26 ;  /* 0x0001981a01007387 */ /* 0x0003e20000100a00 */
[----:B--2---:R-:W-:-:S04]  /*e880*/  LEA R64, P5, R33, R2, 0x2 ;  /* 0x0000000221407211 */ /* 0x004fc800078a10ff */
[----:B------:R-:W-:Y:S01]  /*e890*/  LEA.HI.X.SX32 R65, R33, R0, 0x2, P5 ;  /* 0x0000000021417211 */ /* 0x000fe200028f16ff */
[----:B---3--:R-:W-:Y:S01]  /*e8a0*/  VIADD R25, R23, UR5 ;  /* 0x0000000517197c36 */ /* 0x008fe20008000000 */
[----:B------:R-:W-:Y:S02]  /*e8b0*/  LEA R28, P5, R37, R2, 0x2 ;  /* 0x00000002251c7211 */ /* 0x000fe400078a10ff */
[-C--:B------:R-:W-:Y:S01]  /*e8c0*/  LEA.HI.X.SX32 R33, R39, R0.reuse, 0x2, P1 ;  /* 0x0000000027217211 */ /* 0x080fe200008f16ff */
[----:B------:R-:W-:Y:S01]  /*e8d0*/  STL.64 [R1+0x1a0], R64 ;  /* 0x0001a04001007387 */ /* 0x000fe20000100a00 */
[----:B------:R-:W-:Y:S01]  /*e8e0*/  LEA.HI.X.SX32 R29, R37, R0, 0x2, P5 ;  /* 0x00000000251d7211 */ /* 0x000fe200028f16ff */
[----:B-1----:R-:W-:Y:S01]  /*e8f0*/  VIADD R27, R25, UR5 ;  /* 0x00000005191b7c36 */ /* 0x002fe20008000000 */
[----:B------:R-:W-:-:S03]  /*e900*/  LEA R30, P5, R41, R2, 0x2 ;  /* 0x00000002291e7211 */ /* 0x000fc600078a10ff */
[----:B------:R1:W-:Y:S01]  /*e910*/  STL.64 [R1+0x190], R28 ;  /* 0x0001901c01007387 */ /* 0x0003e20000100a00 */
[----:B------:R-:W-:Y:S02]  /*e920*/  LEA.HI.X.SX32 R31, R41, R0, 0x2, P5 ;  /* 0x00000000291f7211 */ /* 0x000fe400028f16ff */
[C---:B------:R-:W-:Y:S01]  /*e930*/  LEA R36, P5, R5.reuse, R2, 0x2 ;  /* 0x0000000205247211 */ /* 0x040fe200078a10ff */
[----:B------:R2:W-:Y:S03]  /*e940*/  STL.64 [R1+0x188], R32 ;  /* 0x0001882001007387 */ /* 0x0005e60000100a00 */
[----:B------:R-:W-:Y:S01]  /*e950*/  LEA.HI.X.SX32 R37, R5, R0, 0x2, P5 ;  /* 0x0000000005257211 */ /* 0x000fe200028f16ff */
[----:B------:R3:W-:Y:S01]  /*e960*/  STL.64 [R1+0x180], R30 ;  /* 0x0001801e01007387 */ /* 0x0007e20000100a00 */
[----:B-1----:R-:W-:Y:S01]  /*e970*/  VIADD R29, R27, UR5 ;  /* 0x000000051b1d7c36 */ /* 0x002fe20008000000 */
[----:B--2---:R-:W-:-:S04]  /*e980*/  LEA R32, P1, R43, R2, 0x2 ;  /* 0x000000022b207211 */ /* 0x004fc800078210ff */
[----:B------:R-:W-:Y:S01]  /*e990*/  LEA.HI.X.SX32 R33, R43, R0, 0x2, P1 ;  /* 0x000000002b217211 */ /* 0x000fe200008f16ff */
[----:B---3--:R-:W-:Y:S01]  /*e9a0*/  VIADD R31, R29, UR5 ;  /* 0x000000051d1f7c36 */ /* 0x008fe20008000000 */
[----:B------:R-:W-:-:S03]  /*e9b0*/  LEA R34, P1, R45, R2, 0x2 ;  /* 0x000000022d227211 */ /* 0x000fc600078210ff */
[----:B------:R1:W-:Y:S01]  /*e9c0*/  STL.64 [R1+0x178], R32 ;  /* 0x0001782001007387 */ /* 0x0003e20000100a00 */
[----:B------:R-:W-:-:S03]  /*e9d0*/  LEA.HI.X.SX32 R35, R45, R0, 0x2, P1 ;  /* 0x000000002d237211 */ /* 0x000fc600008f16ff */
[----:B------:R2:W-:Y:S04]  /*e9e0*/  STL.64 [R1+0x170], R36 ;  /* 0x0001702401007387 */ /* 0x0005e80000100a00 */
[----:B------:R3:W-:Y:S01]  /*e9f0*/  STL.64 [R1+0x168], R34 ;  /* 0x0001682201007387 */ /* 0x0007e20000100a00 */
[----:B-1----:R-:W-:Y:S01]  /*ea00*/  VIADD R33, R31, UR5 ;  /* 0x000000051f217c36 */ /* 0x002fe20008000000 */
[----:B--2---:R-:W-:-:S03]  /*ea10*/  LEA R36, P5, R7, R2, 0x2 ;  /* 0x0000000207247211 */ /* 0x004fc600078a10ff */
[----:B------:R-:W-:Y:S01]  /*ea20*/  VIADD R5, R33, UR5 ;  /* 0x0000000521057c36 */ /* 0x000fe20008000000 */
[----:B---3--:R-:W-:Y:S02]  /*ea30*/  LEA R34, P1, R9, R2, 0x2 ;  /* 0x0000000209227211 */ /* 0x008fe400078210ff */
[-C--:B------:R-:W-:Y:S01]  /*ea40*/  LEA.HI.X.SX32 R37, R7, R0.reuse, 0x2, P5 ;  /* 0x0000000007257211 */ /* 0x080fe200028f16ff */
[----:B------:R-:W-:Y:S01]  /*ea50*/  VIADD R7, R5, UR5 ;  /* 0x0000000505077c36 */ /* 0x000fe20008000000 */
[----:B------:R-:W-:-:S03]  /*ea60*/  LEA.HI.X.SX32 R35, R9, R0, 0x2, P1 ;  /* 0x0000000009237211 */ /* 0x000fc600008f16ff */
[----:B------:R1:W-:Y:S01]  /*ea70*/  STL.64 [R1+0x160], R36 ;  /* 0x0001602401007387 */ /* 0x0003e20000100a00 */
[----:B------:R-:W-:-:S03]  /*ea80*/  VIADD R9, R7, UR5 ;  /* 0x0000000507097c36 */ /* 0x000fc60008000000 */
[----:B------:R2:W-:Y:S01]  /*ea90*/  STL.64 [R1+0x158], R34 ;  /* 0x0001582201007387 */ /* 0x0005e20000100a00 */
[-C--:B-1----:R-:W-:Y:S02]  /*eaa0*/  LEA R36, P5, R47, R2.reuse, 0x2 ;  /* 0x000000022f247211 */ /* 0x082fe400078a10ff */
[----:B--2---:R-:W-:Y:S02]  /*eab0*/  LEA R34, P1, R11, R2, 0x2 ;  /* 0x000000020b227211 */ /* 0x004fe400078210ff */
[-C--:B------:R-:W-:Y:S02]  /*eac0*/  LEA.HI.X.SX32 R37, R47, R0.reuse, 0x2, P5 ;  /* 0x000000002f257211 */ /* 0x080fe400028f16ff */
[----:B------:R-:W-:Y:S01]  /*ead0*/  LEA.HI.X.SX32 R35, R11, R0, 0x2, P1 ;  /* 0x000000000b237211 */ /* 0x000fe200008f16ff */
[----:B------:R-:W-:Y:S02]  /*eae0*/  VIADD R11, R9, UR5 ;  /* 0x00000005090b7c36 */ /* 0x000fe40008000000 */
[----:B------:R1:W-:Y:S04]  /*eaf0*/  STL.64 [R1+0x150], R36 ;  /* 0x0001502401007387 */ /* 0x0003e80000100a00 */
[----:B------:R2:W-:Y:S01]  /*eb00*/  STL.64 [R1+0x148], R34 ;  /* 0x0001482201007387 */ /* 0x0005e20000100a00 */
[----:B-1----:R-:W-:-:S02]  /*eb10*/  LEA R36, P5, R13, R2, 0x2 ;  /* 0x000000020d247211 */ /* 0x002fc400078a10ff */
[----:B--2---:R-:W-:Y:S02]  /*eb20*/  LEA R34, P1, R15, R2, 0x2 ;  /* 0x000000020f227211 */ /* 0x004fe400078210ff */
        /* <DEDUP_REMOVED lines=19> */
[----:B------:R1:W-:Y:S04]  /*ec60*/  STL.64 [R1+0x120], R36 ;  /* 0x0001202401007387 */ /* 0x0003e80000100a00 */
[----:B------:R2:W-:Y:S01]  /*ec70*/  STL.64 [R1+0x118], R34 ;  /* 0x0001182201007387 */ /* 0x0005e20000100a00 */
[-C--:B-1----:R-:W-:Y:S02]  /*ec80*/  LEA R36, P5, R25, R2.reuse, 0x2 ;  /* 0x0000000219247211 */ /* 0x082fe400078a10ff */
[----:B--2---:R-:W-:Y:S02]  /*ec90*/  LEA R34, P1, R27, R2, 0x2 ;  /* 0x000000021b227211 */ /* 0x004fe400078210ff */
[----:B------:R-:W-:Y:S02]  /*eca0*/  LEA.HI.X.SX32 R37, R25, R0, 0x2, P5 ;  /* 0x0000000019257211 */ /* 0x000fe400028f16ff */
[----:B------:R-:W-:-:S02]  /*ecb0*/  LEA R22, P5, R29, R2, 0x2 ;  /* 0x000000021d167211 */ /* 0x000fc400078a10ff */
[-C--:B------:R-:W-:Y:S01]  /*ecc0*/  LEA.HI.X.SX32 R35, R27, R0.reuse, 0x2, P1 ;  /* 0x000000001b237211 */ /* 0x080fe200008f16ff */
[----:B------:R-:W-:Y:S01]  /*ecd0*/  STL.64 [R1+0x110], R36 ;  /* 0x0001102401007387 */ /* 0x000fe20000100a00 */
[----:B------:R-:W-:Y:S02]  /*ece0*/  LEA.HI.X.SX32 R23, R29, R0, 0x2, P5 ;  /* 0x000000001d177211 */ /* 0x000fe400028f16ff */
[-C--:B------:R-:W-:Y:S01]  /*ecf0*/  LEA R250, P1, R31, R2.reuse, 0x2 ;  /* 0x000000021ffa7211 */ /* 0x080fe200078210ff */
[----:B------:R-:W-:Y:S01]  /*ed00*/  STL.64 [R1+0x108], R34 ;  /* 0x0001082201007387 */ /* 0x000fe20000100a00 */
[----:B------:R-:W-:Y:S02]  /*ed10*/  LEA R248, P5, R33, R2, 0x2 ;  /* 0x0000000221f87211 */ /* 0x000fe400078a10ff */
[----:B------:R-:W-:Y:S01]  /*ed20*/  LEA.HI.X.SX32 R251, R31, R0, 0x2, P1 ;  /* 0x000000001ffb7211 */ /* 0x000fe200008f16ff */
[----:B------:R1:W-:Y:S01]  /*ed30*/  STL.64 [R1+0x100], R22 ;  /* 0x0001001601007387 */ /* 0x0003e20000100a00 */
[----:B------:R-:W-:-:S02]  /*ed40*/  LEA R246, P1, R5, R2, 0x2 ;  /* 0x0000000205f67211 */ /* 0x000fc400078210ff */
[----:B------:R-:W-:Y:S01]  /*ed50*/  LEA.HI.X.SX32 R249, R33, R0, 0x2, P5 ;  /* 0x0000000021f97211 */ /* 0x000fe200028f16ff */
[----:B------:R2:W-:Y:S01]  /*ed60*/  STL.64 [R1+0x1f8], R250 ;  /* 0x0001f8fa01007387 */ /* 0x0005e20000100a00 */
[----:B------:R-:W-:Y:S02]  /*ed70*/  LEA R244, P5, R7, R2, 0x2 ;  /* 0x0000000207f47211 */ /* 0x000fe400078a10ff */
[----:B------:R-:W-:Y:S01]  /*ed80*/  LEA.HI.X.SX32 R247, R5, R0, 0x2, P1 ;  /* 0x0000000005f77211 */ /* 0x000fe200008f16ff */
[----:B------:R-:W-:Y:S01]  /*ed90*/  STL.64 [R1+0x200], R248 ;  /* 0x000200f801007387 */ /* 0x000fe20000100a00 */
[----:B------:R-:W-:Y:S02]  /*eda0*/  LEA R242, P1, R9, R2, 0x2 ;  /* 0x0000000209f27211 */ /* 0x000fe400078210ff */
[----:B------:R-:W-:Y:S01]  /*edb0*/  LEA.HI.X.SX32 R245, R7, R0, 0x2, P5 ;  /* 0x0000000007f57211 */ /* 0x000fe200028f16ff */
[----:B-1----:R-:W-:Y:S01]  /*edc0*/  VIADD R23, R21, UR5 ;  /* 0x0000000515177c36 */ /* 0x002fe20008000000 */
[----:B------:R-:W-:Y:S01]  /*edd0*/  LEA R240, P5, R11, R2, 0x2 ;  /* 0x000000020bf07211 */ /* 0x000fe200078a10ff */
[----:B------:R-:W-:Y:S01]  /*ede0*/  STL [R1+0x220], R246 ;  /* 0x000220f601007387 */ /* 0x000fe20000100800 */
[----:B------:R-:W-:Y:S01]  /*edf0*/  LEA.HI.X.SX32 R243, R9, R0, 0x2, P1 ;  /* 0x0000000009f37211 */ /* 0x000fe200008f16ff */
[----:B------:R-:W-:Y:S01]  /*ee00*/  VIADD R25, R23, UR5 ;  /* 0x0000000517197c36 */ /* 0x000fe20008000000 */
        /* <DEDUP_REMOVED lines=13> */
[----:B------:R1:W-:Y:S01]  /*eee0*/  STL [R1+0x1e8], R241 ;  /* 0x0001e8f101007387 */ /* 0x0003e20000100800 */
[----:B------:R-:W-:Y:S01]  /*eef0*/  LEA.HI.X.SX32 R235, R17, R0, 0x2, P1 ;  /* 0x0000000011eb7211 */ /* 0x000fe200008f16ff */
[----:B------:R-:W-:Y:S01]  /*ef00*/  VIADD R11, R9, UR5 ;  /* 0x00000005090b7c36 */ /* 0x000fe20008000000 */
[----:B------:R-:W-:Y:S01]  /*ef10*/  LEA R230, P1, R21, R2, 0x2 ;  /* 0x0000000215e67211 */ /* 0x000fe200078210ff */
[----:B------:R3:W-:Y:S01]  /*ef20*/  STL [R1+0x238], R240 ;  /* 0x000238f001007387 */ /* 0x0007e20000100800 */
[----:B------:R-:W-:Y:S01]  /*ef30*/  LEA.HI.X.SX32 R233, R19, R0, 0x2, P5 ;  /* 0x0000000013e97211 */ /* 0x000fe200028f16ff */
[----:B------:R-:W-:Y:S01]  /*ef40*/  VIADD R13, R11, UR5 ;  /* 0x000000050b0d7c36 */ /* 0x000fe20008000000 */
[----:B------:R-:W-:Y:S01]  /*ef50*/  LEA R228, P5, R23, R2, 0x2 ;  /* 0x0000000217e47211 */ /* 0x000fe200078a10ff */
[----:B--2---:R-:W-:Y:S01]  /*ef60*/  IMAD.MOV.U32 R251, RZ, RZ, R20 ;  /* 0x000000fffffb7224 */ /* 0x004fe200078e0014 */
[----:B------:R-:W-:Y:S01]  /*ef70*/  LEA.HI.X.SX32 R231, R21, R0, 0x2, P1 ;  /* 0x0000000015e77211 */ /* 0x000fe200008f16ff */
[----:B------:R-:W-:Y:S01]  /*ef80*/  VIADD R15, R13, UR5 ;  /* 0x000000050d0f7c36 */ /* 0x000fe20008000000 */
[----:B------:R-:W-:Y:S01]  /*ef90*/  LEA R226, P1, R25, R2, 0x2 ;  /* 0x0000000219e27211 */ /* 0x000fe200078210ff */
[----:B-1----:R-:W-:Y:S01]  /*efa0*/  IMAD.MOV.U32 R241, RZ, RZ, R63 ;  /* 0x000000fffff17224 */ /* 0x002fe200078e003f */
[----:B------:R-:W-:Y:S01]  /*efb0*/  LEA.HI.X.SX32 R229, R23, R0, 0x2, P5 ;  /* 0x0000000017e57211 */ /* 0x000fe200028f16ff */
[----:B------:R-:W-:Y:S01]  /*efc0*/  VIADD R17, R15, UR5 ;  /* 0x000000050f117c36 */ /* 0x000fe20008000000 */
[----:B------:R-:W-:Y:S01]  /*efd0*/  LEA R224, P5, R5, R2, 0x2 ;  /* 0x0000000205e07211 */ /* 0x000fe200078a10ff */
[----:B---3--:R-:W-:Y:S01]  /*efe0*/  IMAD.MOV.U32 R240, RZ, RZ, R62 ;  /* 0x000000fffff07224 */ /* 0x008fe200078e003e */
[----:B------:R-:W-:Y:S01]  /*eff0*/  LEA.HI.X.SX32 R227, R25, R0, 0x2, P1 ;  /* 0x0000000019e37211 */ /* 0x000fe200008f16ff */
[----:B------:R-:W-:Y:S01]  /*f000*/  IMAD.MOV.U32 R245, RZ, RZ, R18 ;  /* 0x000000fffff57224 */ /* 0x000fe200078e0012 */
[----:B------:R-:W-:Y:S01]  /*f010*/  LEA R222, P1, R7, R2, 0x2 ;  /* 0x0000000207de7211 */ /* 0x000fe200078210ff */
[----:B------:R-:W-:Y:S01]  /*f020*/  IMAD.MOV.U32 R243, RZ, RZ, R16 ;  /* 0x000000fffff37224 */ /* 0x000fe200078e0010 */
[----:B------:R-:W-:Y:S01]  /*f030*/  LEA.HI.X.SX32 R225, R5, R0, 0x2, P5 ;  /* 0x0000000005e17211 */ /* 0x000fe200028f16ff */
[----:B------:R-:W-:Y:S01]  /*f040*/  VIADD R5, R17, UR5 ;  /* 0x0000000511057c36 */ /* 0x000fe20008000000 */
[----:B------:R-:W-:Y:S01]  /*f050*/  LEA R220, P5, R9, R2, 0x2 ;  /* 0x0000000209dc7211 */ /* 0x000fe200078a10ff */
[----:B------:R-:W-:Y:S01]  /*f060*/  STL.64 [R1+0x240], R240 ;  /* 0x000240f001007387 */ /* 0x000fe20000100a00 */
        /* <DEDUP_REMOVED lines=17> */
[----:B-1----:R-:W-:Y:S01]  /*f180*/  IMAD.MOV.U32 R237, RZ, RZ, R6 ;  /* 0x000000ffffed7224 */ /* 0x002fe200078e0006 */
[----:B------:R-:W-:Y:S01]  /*f190*/  LEA R210, P1, R5, R2, 0x2 ;  /* 0x0000000205d27211 */ /* 0x000fe200078210ff */
[----:B------:R-:W-:Y:S01]  /*f1a0*/  STL [R1+0x1d8], R233 ;  /* 0x0001d8e901007387 */ /* 0x000fe20000100800 */
[----:B------:R-:W-:Y:S01]  /*f1b0*/  LEA.HI.X.SX32 R213, R17, R0, 0x2, P5 ;  /* 0x0000000011d57211 */ /* 0x000fe200028f16ff */
[----:B------:R-:W-:Y:S01]  /*f1c0*/  IMAD.MOV.U32 R240, RZ, RZ, R48 ;  /* 0x000000fffff07224 */ /* 0x000fe200078e0030 */
[----:B------:R-:W-:Y:S01]  /*f1d0*/  LEA R208, P5, R7, R2, 0x2 ;  /* 0x0000000207d07211 */ /* 0x000fe200078a10ff */
[----:B------:R-:W-:Y:S01]  /*f1e0*/  STL.64 [R1+0x210], R230 ;  /* 0x000210e601007387 */ /* 0x000fe20000100a00 */
[-C--:B------:R-:W-:Y:S01]  /*f1f0*/  LEA.HI.X.SX32 R211, R5, R0.reuse, 0x2, P1 ;  /* 0x0000000005d37211 */ /* 0x080fe200008f16ff */
[----:B------:R-:W-:Y:S01]  /*f200*/  VIADD R5, R13, UR5 ;  /* 0x000000050d057c36 */ /* 0x000fe20008000000 */
[----:B------:R-:W-:Y:S01]  /*f210*/  LEA.HI.X.SX32 R209, R7, R0, 0x2, P5 ;  /* 0x0000000007d17211 */ /* 0x000fe200028f16ff */
[----:B------:R1:W-:Y:S01]  /*f220*/  STL.64 [R1+0x218], R228 ;  /* 0x000218e401007387 */ /* 0x0003e20000100a00 */
[-C--:B------:R-:W-:Y:S01]  /*f230*/  LEA R206, P1, R9, R2.reuse, 0x2 ;  /* 0x0000000209ce7211 */ /* 0x080fe200078210ff */
[----:B------:R-:W-:Y:S01]  /*f240*/  VIADD R7, R5, UR5 ;  /* 0x0000000505077c36 */ /* 0x000fe20008000000 */
[----:B------:R-:W-:Y:S01]  /*f250*/  LEA R204, P5, R11, R2, 0x2 ;  /* 0x000000020bcc7211 */ /* 0x000fe200078a10ff */
[----:B------:R2:W-:Y:S01]  /*f260*/  STL.64 [R1+0x228], R226 ;  /* 0x000228e201007387 */ /* 0x0005e20000100a00 */
[-C--:B------:R-:W-:Y:S01]  /*f270*/  LEA.HI.X.SX32 R207, R9, R0.reuse, 0x2, P1 ;  /* 0x0000000009cf7211 */ /* 0x080fe200008f16ff */
[----:B------:R-:W-:Y:S01]  /*f280*/  VIADD R252, R7, UR5 ;  /* 0x0000000507fc7c36 */ /* 0x000fe20008000000 */
[----:B------:R-:W-:Y:S01]  /*f290*/  LEA.HI.X.SX32 R205, R11, R0, 0x2, P5 ;  /* 0x000000000bcd7211 */ /* 0x000fe200028f16ff */
[----:B------:R-:W-:Y:S01]  /*f2a0*/  IMAD.MOV.U32 R241, RZ, RZ, R49 ;  /* 0x000000fffff17224 */ /* 0x000fe200078e0031 */
[-C--:B------:R-:W-:Y:S01]  /*f2b0*/  LEA R202, P1, R13, R2.reuse, 0x2 ;  /* 0x000000020dca7211 */ /* 0x080fe200078210ff */
[----:B------:R3:W-:Y:S01]  /*f2c0*/  STL.64 [R1+0x230], R224 ;  /* 0x000230e001007387 */ /* 0x0007e20000100a00 */
[----:B------:R-:W-:Y:S01]  /*f2d0*/  LEA R200, P5, R5, R2, 0x2 ;  /* 0x0000000205c87211 */ /* 0x000fe200078a10ff */
[----:B-1----:R-:W-:Y:S01]  /*f2e0*/  IMAD.MOV.U32 R228, RZ, RZ, R60 ;  /* 0x000000ffffe47224 */ /* 0x002fe200078e003c */
[-C--:B------:R-:W-:Y:S01]  /*f2f0*/  LEA.HI.X.SX32 R203, R13, R0.reuse, 0x2, P1 ;  /* 0x000000000dcb7211 */ /* 0x080fe200008f16ff */
[----:B------:R-:W-:Y:S01]  /*f300*/  IMAD.MOV.U32 R229, RZ, RZ, R61 ;  /* 0x000000ffffe57224 */ /* 0x000fe200078e003d */
[----:B------:R-:W-:Y:S01]  /*f310*/  LEA.HI.X.SX32 R201, R5, R0, 0x2, P5 ;  /* 0x0000000005c97211 */ /* 0x000fe200028f16ff */
[----:B------:R-:W-:Y:S01]  /*f320*/  VIADD R5, R3, 0x5 ;  /* 0x0000000503057836 */ /* 0x000fe20000000000 */
[CC--:B------:R-:W-:Y:S01]  /*f330*/  LEA R198, P1, R7.reuse, R2.reuse, 0x2 ;  /* 0x0000000207c67211 */ /* 0x0c0fe200078210ff */
[----:B--2---:R-:W-:Y:S01]  /*f340*/  IMAD.MOV.U32 R226, RZ, RZ, R58 ;  /* 0x000000ffffe27224 */ /* 0x004fe200078e003a */
[C---:B------:R-:W-:Y:S01]  /*f350*/  LEA R196, P5, R252.reuse, R2, 0x2 ;  /* 0x00000002fcc47211 */ /* 0x040fe200078a10ff */
[----:B------:R-:W-:Y:S01]  /*f360*/  IMAD.MOV.U32 R227, RZ, RZ, R59 ;  /* 0x000000ffffe37224 */ /* 0x000fe200078e003b */
[-C--:B------:R-:W-:Y:S01]  /*f370*/  LEA.HI.X.SX32 R199, R7, R0.reuse, 0x2, P1 ;  /* 0x0000000007c77211 */ /* 0x080fe200008f16ff */
[----:B------:R-:W-:Y:S01]  /*f380*/  IMAD.MOV.U32 R248, RZ, RZ, R56 ;  /* 0x000000fffff87224 */ /* 0x000fe200078e0038 */
[----:B------:R-:W-:Y:S01]  /*f390*/  LEA.HI.X.SX32 R197, R252, R0, 0x2, P5 ;  /* 0x00000000fcc57211 */ /* 0x000fe200028f16ff */
[----:B------:R-:W-:Y:S01]  /*f3a0*/  IMAD.MOV.U32 R249, RZ, RZ, R57 ;  /* 0x000000fffff97224 */ /* 0x000fe200078e0039 */
[----:B------:R-:W-:Y:S01]  /*f3b0*/  ISETP.LT.AND P1, PT, R4, UR13, !P0 ;  /* 0x0000000d04007c0c */ /* 0x000fe2000c721270 */
[----:B------:R-:W-:Y:S01]  /*f3c0*/  IMAD.MOV.U32 R234, RZ, RZ, R54 ;  /* 0x000000ffffea7224 */ /* 0x000fe200078e0036 */
[----:B------:R-:W-:Y:S01]  /*f3d0*/  ISETP.LT.AND P5, PT, R5, UR14, !P0 ;  /* 0x0000000e05007c0c */ /* 0x000fe2000c7a1270 */
[----:B------:R-:W-:-:S02]  /*f3e0*/  IMAD.MOV.U32 R235, RZ, RZ, R55 ;  /* 0x000000ffffeb7224 */ /* 0x000fc400078e0037 */
[----:B------:R-:W-:Y:S02]  /*f3f0*/  IMAD.MOV.U32 R239, RZ, RZ, R14 ;  /* 0x000000ffffef7224 */ /* 0x000fe400078e000e */
[----:B------:R-:W-:Y:S02]  /*f400*/  IMAD.MOV.U32 R246, RZ, RZ, R12 ;  /* 0x000000fffff67224 */ /* 0x000fe400078e000c */
[----:B------:R-:W-:Y:S02]  /*f410*/  IMAD.MOV.U32 R250, RZ, RZ, R10 ;  /* 0x000000fffffa7224 */ /* 0x000fe400078e000a */
[----:B---3--:R-:W-:Y:S02]  /*f420*/  IMAD.MOV.U32 R224, RZ, RZ, R52 ;  /* 0x000000ffffe07224 */ /* 0x008fe400078e0034 */
[----:B------:R-:W-:Y:S02]  /*f430*/  IMAD.MOV.U32 R225, RZ, RZ, R53 ;  /* 0x000000ffffe17224 */ /* 0x000fe400078e0035 */
[----:B------:R-:W-:-:S02]  /*f440*/  IMAD.MOV.U32 R230, RZ, RZ, R50 ;  /* 0x000000ffffe67224 */ /* 0x000fc400078e0032 */
[----:B------:R-:W-:Y:S02]  /*f450*/  IMAD.MOV.U32 R231, RZ, RZ, R51 ;  /* 0x000000ffffe77224 */ /* 0x000fe400078e0033 */
[----:B------:R-:W-:Y:S02]  /*f460*/  IMAD.MOV.U32 R247, RZ, RZ, R8 ;  /* 0x000000fffff77224 */ /* 0x000fe400078e0008 */
[----:B------:R-:W1:Y:S01]  /*f470*/  LDTM.x64 R4, tmem[UR11+0xc0] ;  /* 0x0000c00b000479ee */ /* 0x000e620008340000 */
[----:B------:R-:W-:Y:S01]  /*f480*/  NOP ;  /* 0x0000000000007918 */ /* 0x000fe20000000000 */
[----:B------:R2:W-:Y:S04]  /*f490*/  @P4 STG.E desc[UR18][R240.64], R237 ;  /* 0x000000edf0004986 */ /* 0x0005e8000c101912 */
[----:B--2---:R-:W2:Y:S01]  /*f4a0*/  LDL.LU.64 R240, [R1+0x240] ;  /* 0x0002400001f07983 */ /* 0x004ea20000300a00 */
[----:B------:R-:W-:-:S03]  /*f4b0*/  VIADD R233, R3, 0x6 ;  /* 0x0000000603e97836 */ /* 0x000fc60000000000 */
[----:B------:R3:W-:Y:S02]  /*f4c0*/  @P3 STG.E desc[UR18][R224.64], R239 ;  /* 0x000000efe0003986 */ /* 0x0007e4000c101912 */
[----:B------:R-:W-:Y:S01]  /*f4d0*/  ISETP.LT.AND P4, PT, R233, UR4, !P0 ;  /* 0x00000004e9007c0c */ /* 0x000fe2000c781270 */
[----:B------:R-:W1:Y:S01]  /*f4e0*/  LDCU UR4, c[0x0][0x39c] ;  /* 0x00007380ff0477ac */ /* 0x000e620008000800 */
[----:B------:R4:W-:Y:S04]  /*f4f0*/  @P6 STG.E desc[UR18][R248.64], R250 ;  /* 0x000000faf8006986 */ /* 0x0009e8000c101912 */
[----:B------:R1:W-:Y:S04]  /*f500*/  @P2 STG.E desc[UR18][R226.64], R243 ;  /* 0x000000f3e2002986 */ /* 0x0003e8000c101912 */
[----:B------:R-:W-:Y:S01]  /*f510*/  @P1 STG.E desc[UR18][R228.64], R245 ;  /* 0x000000f5e4001986 */ /* 0x000fe2000c101912 */
[----:B---3--:R-:W-:-:S03]  /*f520*/  VIADD R224, R3, 0x7 ;  /* 0x0000000703e07836 */ /* 0x008fc60000000000 */
[----:B----4-:R-:W3:Y:S04]  /*f530*/  LDL.LU.64 R248, [R1+0x1d0] ;  /* 0x0001d00001f87983 */ /* 0x010ee80000300a00 */
[----:B------:R-:W3:Y:S01]  /*f540*/  LDL.LU R250, [R1+0x20] ;  /* 0x0000200001fa7983 */ /* 0x000ee20000300800 */
[----:B-1----:R-:W-:Y:S01]  /*f550*/  ISETP.LT.AND P3, PT, R224, UR4, !P0 ;  /* 0x00000004e0007c0c */ /* 0x002fe2000c761270 */
[----:B------:R-:W1:Y:S02]  /*f560*/  LDCU UR4, c[0x0][0x39c] ;  /* 0x00007380ff0477ac */ /* 0x000e640008000800 */
[----:B------:R-:W4:Y:S04]  /*f570*/  LDL.LU.64 R226, [R1+0x1c8] ;  /* 0x0001c80001e27983 */ /* 0x000f280000300a00 */
[----:B------:R-:W4:Y:S01]  /*f580*/  LDL.LU R243, [R1+0x24] ;  /* 0x0000240001f37983 */ /* 0x000f220000300800 */
[----:B------:R-:W-:-:S05]  /*f590*/  VIADD R224, R3, 0x8 ;  /* 0x0000000803e07836 */ /* 0x000fca0000000000 */
[----:B-1----:R-:W-:Y:S01]  /*f5a0*/  ISETP.LT.AND P6, PT, R224, UR4, !P0 ;  /* 0x00000004e0007c0c */ /* 0x002fe2000c7c1270 */
[----:B------:R-:W1:Y:S01]  /*f5b0*/  LDCU UR4, c[0x0][0x39c] ;  /* 0x00007380ff0477ac */ /* 0x000e620008000800 */
[----:B--2---:R2:W-:Y:S04]  /*f5c0*/  @P5 STG.E desc[UR18][R240.64], R251 ;  /* 0x000000fbf0005986 */ /* 0x0045e8000c101912 */
[----:B--2---:R-:W2:Y:S04]  /*f5d0*/  LDL.LU.64 R240, [R1+0x1c0] ;  /* 0x0001c00001f07983 */ /* 0x004ea80000300a00 */
[----:B------:R-:W2:Y:S04]  /*f5e0*/  LDL.LU R251, [R1+0x28] ;  /* 0x0000280001fb7983 */ /* 0x000ea80000300800 */
[----:B------:R1:W-:Y:S04]  /*f5f0*/  @P4 STG.E desc[UR18][R230.64], R247 ;  /* 0x000000f7e6004986 */ /* 0x0003e8000c101912 */
[----:B------:R-:W5:Y:S01]  /*f600*/  LDL.LU.64 R228, [R1+0x1b8] ;  /* 0x0001b80001e47983 */ /* 0x000f620000300a00 */
[----:B------:R-:W-:-:S03]  /*f610*/  VIADD R224, R3, 0x9 ;  /* 0x0000000903e07836 */ /* 0x000fc60000000000 */
[----:B-1----:R-:W5:Y:S02]  /*f620*/  LDL.LU R247, [R1+0x2c] ;  /* 0x00002c0001f77983 */ /* 0x002f640000300800 */
[----:B------:R-:W-:Y:S01]  /*f630*/  ISETP.LT.AND P2, PT, R224, UR4, !P0 ;  /* 0x00000004e0007c0c */ /* 0x000fe2000c741270 */
[----:B------:R-:W1:Y:S01]  /*f640*/  LDCU UR4, c[0x0][0x39c] ;  /* 0x00007380ff0477ac */ /* 0x000e620008000800 */
[----:B------:R3:W-:Y:S04]  /*f650*/  @P3 STG.E desc[UR18][R234.64], R246 ;  /* 0x000000f6ea003986 */ /* 0x0007e8000c101912 */
[----:B------:R-:W5:Y:S01]  /*f660*/  LDL.LU.64 R230, [R1+0x1b0] ;  /* 0x0001b00001e67983 */ /* 0x000f620000300a00 */
[----:B------:R-:W-:-:S03]  /*f670*/  VIADD R224, R3, 0xa ;  /* 0x0000000a03e07836 */ /* 0x000fc60000000000 */
[----:B---3--:R-:W3:Y:S02]  /*f680*/  LDL.LU R246, [R1+0x30] ;  /* 0x0000300001f67983 */ /* 0x008ee40000300800 */
[----:B-1----:R-:W-:Y:S02]  /*f690*/  ISETP.LT.AND P1, PT, R224, UR4, !P0 ;  /* 0x00000004e0007c0c */ /* 0x002fe4000c721270 */
[----:B------:R-:W3:Y:S01]  /*f6a0*/  LDL.LU.64 R234, [R1+0x1a8] ;  /* 0x0001a80001ea7983 */ /* 0x000ee20000300a00 */
[----:B------:R-:W1:Y:S03]  /*f6b0*/  LDCU UR4, c[0x0][0x39c] ;  /* 0x00007380ff0477ac */ /* 0x000e660008000800 */
[----:B------:R-:W3:Y:S04]  /*f6c0*/  LDL.LU R245, [R1+0x34] ;  /* 0x0000340001f57983 */ /* 0x000ee80000300800 */
[----:B------:R1:W-:Y:S04]  /*f6d0*/  @P6 STG.E desc[UR18][R248.64], R250 ;  /* 0x000000faf8006986 */ /* 0x0003e8000c101912 */
[----:B----4-:R4:W-:Y:S04]  /*f6e0*/  @P2 STG.E desc[UR18][R226.64], R243 ;  /* 0x000000f3e2002986 */ /* 0x0109e8000c101912 */
[----:B-1----:R-:W3:Y:S04]  /*f6f0*/  LDL.LU.64 R248, [R1+0x1a0] ;  /* 0x0001a00001f87983 */ /* 0x002ee80000300a00 */
[----:B------:R-:W3:Y:S04]  /*f700*/  LDL.LU R250, [R1+0x38] ;  /* 0x0000380001fa7983 */ /* 0x000ee80000300800 */
[----:B----4-:R-:W4:Y:S04]  /*f710*/  LDL.LU.64 R226, [R1+0x198] ;  /* 0x0001980001e27983 */ /* 0x010f280000300a00 */
[----:B------:R-:W4:Y:S01]  /*f720*/  LDL.LU R243, [R1+0x3c] ;  /* 0x00003c0001f37983 */ /* 0x000f220000300800 */
[----:B------:R-:W-:-:S05]  /*f730*/  VIADD R224, R3, 0xb ;  /* 0x0000000b03e07836 */ /* 0x000fca0000000000 */
[----:B------:R-:W-:Y:S01]  /*f740*/  ISETP.LT.AND P5, PT, R224, UR4, !P0 ;  /* 0x00000004e0007c0c */ /* 0x000fe2000c7a1270 */
[----:B------:R-:W1:Y:S01]  /*f750*/  LDCU UR4, c[0x0][0x39c] ;  /* 0x00007380ff0477ac */ /* 0x000e620008000800 */
[C---:B------:R-:W-:Y:S01]  /*f760*/  VIADD R224, R3.reuse, 0xc ;  /* 0x0000000c03e07836 */ /* 0x040fe20000000000 */
[----:B--2---:R2:W-:Y:S04]  /*f770*/  @P1 STG.E desc[UR18][R240.64], R251 ;  /* 0x000000fbf0001986 */ /* 0x0045e8000c101912 */
[----:B--2---:R-:W2:Y:S04]  /*f780*/  LDL.LU.64 R240, [R1+0x190] ;  /* 0x0001900001f07983 */ /* 0x004ea80000300a00 */
[----:B------:R-:W2:Y:S01]  /*f790*/  LDL.LU R251, [R1+0x40] ;  /* 0x0000400001fb7983 */ /* 0x000ea20000300800 */
[----:B-1----:R-:W-:Y:S01]  /*f7a0*/  ISETP.LT.AND P4, PT, R224, UR4, !P0 ;  /* 0x00000004e0007c0c */ /* 0x002fe2000c781270 */
[----:B------:R-:W1:Y:S01]  /*f7b0*/  LDCU UR4, c[0x0][0x39c] ;  /* 0x00007380ff0477ac */ /* 0x000e620008000800 */
[----:B------:R-:W-:-:S05]  /*f7c0*/  VIADD R224, R3, 0xd ;  /* 0x0000000d03e07836 */ /* 0x000fca0000000000 */
[----:B-1----:R-:W-:Y:S01]  /*f7d0*/  ISETP.LT.AND P3, PT, R224, UR4, !P0 ;  /* 0x00000004e0007c0c */ /* 0x002fe2000c761270 */
[----:B------:R-:W1:Y:S01]  /*f7e0*/  LDCU UR4, c[0x0][0x39c] ;  /* 0x00007380ff0477ac */ /* 0x000e620008000800 */
[C---:B------:R-:W-:Y:S01]  /*f7f0*/  VIADD R224, R3.reuse, 0xe ;  /* 0x0000000e03e07836 */ /* 0x040fe20000000000 */
[----:B-----5:R5:W-:Y:S04]  /*f800*/  @P5 STG.E desc[UR18][R228.64], R247 ;  /* 0x000000f7e4005986 */ /* 0x020be8000c101912 */
[----:B-----5:R-:W5:Y:S01]  /*f810*/  LDL.LU.64 R228, [R1+0x188] ;  /* 0x0001880001e47983 */ /* 0x020f620000300a00 */
[----:B-1----:R-:W-:Y:S01]  /*f820*/  ISETP.LT.AND P6, PT, R224, UR4, !P0 ;  /* 0x00000004e0007c0c */ /* 0x002fe2000c7c1270 */
[----:B------:R-:W1:Y:S02]  /*f830*/  LDCU UR4, c[0x0][0x39c] ;  /* 0x00007380ff0477ac */ /* 0x000e640008000800 */
[----:B------:R-:W5:Y:S01]  /*f840*/  LDL.LU R247, [R1+0x44] ;  /* 0x0000440001f77983 */ /* 0x000f620000300800 */
[----:B------:R-:W-:-:S03]  /*f850*/  VIADD R224, R3, 0xf ;  /* 0x0000000f03e07836 */ /* 0x000fc60000000000 */
[----:B---3--:R3:W-:Y:S04]  /*f860*/  @P4 STG.E desc[UR18][R230.64], R246 ;  /* 0x000000f6e6004986 */ /* 0x0087e8000c101912 */
[----:B---3--:R-:W3:Y:S01]  /*f870*/  LDL.LU.64 R230, [R1+0x180] ;  /* 0x0001800001e67983 */ /* 0x008ee20000300a00 */
[----:B-1----:R-:W-:Y:S01]  /*f880*/  ISETP.LT.AND P2, PT, R224, UR4, !P0 ;  /* 0x00000004e0007c0c */ /* 0x002fe2000c741270 */
[----:B------:R-:W1:Y:S02]  /*f890*/  LDCU UR4, c[0x0][0x39c] ;  /* 0x00007380ff0477ac */ /* 0x000e640008000800 */
[----:B------:R-:W3:Y:S01]  /*f8a0*/  LDL.LU R246, [R1+0x48] ;  /* 0x0000480001f67983 */ /* 0x000ee20000300800 */
[----:B------:R-:W-:-:S03]  /*f8b0*/  VIADD R224, R3, 0x10 ;  /* 0x0000001003e07836 */ /* 0x000fc60000000000 */
[----:B------:R1:W-:Y:S02]  /*f8c0*/  @P3 STG.E desc[UR18][R234.64], R245 ;  /* 0x000000f5ea003986 */ /* 0x0003e4000c101912 */
        /* <DEDUP_REMOVED lines=10> */
[----:B------:R-:W-:-:S03]  /*f970*/  VIADD R224, R3, 0x11 ;  /* 0x0000001103e07836 */ /* 0x000fc60000000000 */
[----:B--2---:R1:W-:Y:S04]  /*f980*/  @P1 STG.E desc[UR18][R240.64], R251 ;  /* 0x000000fbf0001986 */ /* 0x0043e8000c101912 */
[----:B-1----:R-:W2:Y:S04]  /*f990*/  LDL.LU.64 R240, [R1+0x160] ;  /* 0x0001600001f07983 */ /* 0x002ea80000300a00 */
[----:B------:R-:W2:Y:S01]  /*f9a0*/  LDL.LU R251, [R1+0x58] ;  /* 0x0000580001fb7983 */ /* 0x000ea20000300800 */
[----:B------:R-:W-:Y:S01]  /*f9b0*/  ISETP.LT.AND P5, PT, R224, UR4, !P0 ;  /* 0x00000004e0007c0c */ /* 0x000fe2000c7a1270 */
[----:B------:R-:W1:Y:S01]  /*f9c0*/  LDCU UR4, c[0x0][0x39c] ;  /* 0x00007380ff0477ac */ /* 0x000e620008000800 */
[----:B------:R-:W-:-:S05]  /*f9d0*/  VIADD R224, R3, 0x12 ;  /* 0x0000001203e07836 */ /* 0x000fca0000000000 */
        /* <DEDUP_REMOVED lines=24> */
[----:B----4-:R-:W-:Y:S04]  /*fb60*/  @P2 STG.E desc[UR18][R226.64], R243 ;  /* 0x000000f3e2002986 */ /* 0x010fe8000c101912 */
[----:B-1----:R-:W4:Y:S04]  /*fb70*/  LDL.LU.64 R248, [R1+0x140] ;  /* 0x0001400001f87983 */ /* 0x002f280000300a00 */
        /* <DEDUP_REMOVED lines=24> */
[----:B-1----:R-:W-:Y:S01]  /*fd00*/  ISETP.LT.AND P5, PT, R224, UR4, !P0 ;  /* 0x00000004e0007c0c */ /* 0x002fe2000c7a1270 */
[----:B------:R-:W1:Y:S01]  /*fd10*/  LDCU UR4, c[0x0][0x39c] ;  /* 0x00007380ff0477ac */ /* 0x000e620008000800 */
[C---:B-----5:R-:W-:Y:S01]  /*fd20*/  VIADD R228, R3.reuse, 0x1e ;  /* 0x0000001e03e47836 */ /* 0x060fe20000000000 */
[----:B---3--:R3:W-:Y:S04]  /*fd30*/  @P4 STG.E desc[UR18][R230.64], R246 ;  /* 0x000000f6e6004986 */ /* 0x0087e8000c101912 */
[----:B------:R-:W5:Y:S04]  /*fd40*/  LDL.LU.64 R224, [R1+0x130] ;  /* 0x0001300001e07983 */ /* 0x000f680000300a00 */
[----:B------:R-:W5:Y:S01]  /*fd50*/  LDL.LU R239, [R1+0x70] ;  /* 0x0000700001ef7983 */ /* 0x000f620000300800 */
[----:B---3--:R-:W-:-:S03]  /*fd60*/  VIADD R230, R3, 0x1f ;  /* 0x0000001f03e67836 */ /* 0x008fc60000000000 */
[----:B------:R-:W3:Y:S01]  /*fd70*/  LDL.LU.64 R226, [R1+0x128] ;  /* 0x0001280001e27983 */ /* 0x000ee20000300a00 */
[----:B-1----:R-:W-:Y:S01]  /*fd80*/  ISETP.LT.AND P4, PT, R228, UR4, !P0 ;  /* 0x00000004e4007c0c */ /* 0x002fe2000c781270 */
[----:B------:R-:W1:Y:S02]  /*fd90*/  LDCU UR4, c[0x0][0x39c] ;  /* 0x00007380ff0477ac */ /* 0x000e640008000800 */
[----:B------:R-:W3:Y:S04]  /*fda0*/  LDL.LU R246, [R1+0x74] ;  /* 0x0000740001f67983 */ /* 0x000ee80000300800 */
[----:B------:R-:W3:Y:S04]  /*fdb0*/  LDL.LU.64 R228, [R1+0x120] ;  /* 0x0001200001e47983 */ /* 0x000ee80000300a00 */
[----:B------:R4:W-:Y:S04]  /*fdc0*/  @P3 STG.E desc[UR18][R234.64], R245 ;  /* 0x000000f5ea003986 */ /* 0x0009e8000c101912 */
[----:B------:R-:W3:Y:S01]  /*fdd0*/  LDL.LU R247, [R1+0x78] ;  /* 0x0000780001f77983 */ /* 0x000ee20000300800 */
[----:B-1----:R-:W-:-:S03]  /*fde0*/  ISETP.LT.AND P3, PT, R230, UR4, !P0 ;  /* 0x00000004e6007c0c */ /* 0x002fc6000c761270 */
[----:B----4-:R1:W-:Y:S01]  /*fdf0*/  @P6 STG.E desc[UR18][R248.64], R250 ;  /* 0x000000faf8006986 */ /* 0x0103e2000c101912 */
[----:B------:R-:W4:Y:S03]  /*fe00*/  LDCU UR4, c[0x0][0x39c] ;  /* 0x00007380ff0477ac */ /* 0x000f260008000800 */
[----:B------:R-:W3:Y:S04]  /*fe10*/  LDL.LU.64 R230, [R1+0x118] ;  /* 0x0001180001e67983 */ /* 0x000ee80000300a00 */
[----:B------:R-:W3:Y:S04]  /*fe20*/  LDL.LU R245, [R1+0x7c] ;  /* 0x00007c0001f57983 */ /* 0x000ee80000300800 */
[----:B------:R-:W3:Y:S04]  /*fe30*/  LDL.LU.64 R234, [R1+0x110] ;  /* 0x0001100001ea7983 */ /* 0x000ee80000300a00 */
[----:B------:R-:W3:Y:S04]  /*fe40*/  LDL.LU R243, [R1+0x80] ;  /* 0x0000800001f37983 */ /* 0x000ee80000300800 */
[----:B-1----:R-:W3:Y:S04]  /*fe50*/  LDL.LU.64 R248, [R1+0x108] ;  /* 0x0001080001f87983 */ /* 0x002ee80000300a00 */
[----:B------:R-:W3:Y:S04]  /*fe60*/  LDL.LU R237, [R1+0x84] ;  /* 0x0000840001ed7983 */ /* 0x000ee80000300800 */
[----:B--2---:R1:W-:Y:S04]  /*fe70*/  @P2 STG.E desc[UR18][R240.64], R251 ;  /* 0x000000fbf0002986 */ /* 0x0043e8000c101912 */
[----:B-1----:R-:W2:Y:S04]  /*fe80*/  LDL.LU R240, [R1+0x238] ;  /* 0x0002380001f07983 */ /* 0x002ea80000300800 */
[----:B------:R-:W2:Y:S04]  /*fe90*/  LDL.LU.64 R250, [R1+0x100] ;  /* 0x0001000001fa7983 */ /* 0x000ea80000300a00 */
[----:B------:R-:W2:Y:S01]  /*fea0*/  LDL.LU R241, [R1+0x88] ;  /* 0x0000880001f17983 */ /* 0x000ea20000300800 */
[----:B------:R-:W-:-:S05]  /*feb0*/  VIADD R233, R3, 0x20 ;  /* 0x0000002003e97836 */ /* 0x000fca0000000000 */
[----:B----4-:R-:W-:Y:S01]  /*fec0*/  ISETP.LT.AND P6, PT, R233, UR4, !P0 ;  /* 0x00000004e9007c0c */ /* 0x010fe2000c7c1270 */
[----:B------:R-:W1:Y:S01]  /*fed0*/  LDCU UR4, c[0x0][0x39c] ;  /* 0x00007380ff0477ac */ /* 0x000e620008000800 */
[----:B------:R-:W-:-:S05]  /*fee0*/  VIADD R233, R3, 0x21 ;  /* 0x0000002103e97836 */ /* 0x000fca0000000000 */
[----:B-1----:R-:W-:Y:S01]  /*fef0*/  ISETP.LT.AND P2, PT, R233, UR4, !P0 ;  /* 0x00000004e9007c0c */ /* 0x002fe2000c741270 */
[----:B------:R-:W1:Y:S01]  /*ff00*/  LDCU UR4, c[0x0][0x39c] ;  /* 0x00007380ff0477ac */ /* 0x000e620008000800 */
[----:B------:R-:W-:Y:S01]  /*ff10*/  VIADD R233, R3, 0x22 ;  /* 0x0000002203e97836 */ /* 0x000fe20000000000 */
[----:B-----5:R4:W-:Y:S04]  /*ff20*/  @P1 STG.E desc[UR18][R224.64], R239 ;  /* 0x000000efe0001986 */ /* 0x0209e8000c101912 */
[----:B-1----:R-:W-:Y:S01]  /*ff30*/  ISETP.LT.AND P1, PT, R233, UR4, !P0 ;  /* 0x00000004e9007c0c */ /* 0x002fe2000c721270 */
[----:B------:R-:W1:Y:S01]  /*ff40*/  LDCU UR4, c[0x0][0x39c] ;  /* 0x00007380ff0477ac */ /* 0x000e620008000800 */
[----:B---3--:R3:W-:Y:S04]  /*ff50*/  @P5 STG.E desc[UR18][R226.64], R246 ;  /* 0x000000f6e2005986 */ /* 0x0087e8000c101912 */
[----:B----4-:R-:W4:Y:S04]  /*ff60*/  LDL.LU.64 R224, [R1+0x230] ;  /* 0x0002300001e07983 */ /* 0x010f280000300a00 */
[----:B------:R-:W5:Y:S04]  /*ff70*/  LDL.LU R239, [R1+0x8c] ;  /* 0x00008c0001ef7983 */ /* 0x000f680000300800 */
[----:B---3--:R-:W3:Y:S04]  /*ff80*/  LDL.LU.64 R226, [R1+0x228] ;  /* 0x0002280001e27983 */ /* 0x008ee80000300a00 */
[----:B------:R-:W3:Y:S04]  /*ff90*/  LDL.LU R246, [R1+0x220] ;  /* 0x0002200001f67983 */ /* 0x000ee80000300800 */
[----:B------:R1:W-:Y:S04]  /*ffa0*/  @P4 STG.E desc[UR18][R228.64], R247 ;  /* 0x000000f7e4004986 */ /* 0x0003e8000c101912 */
[----:B------:R1:W-:Y:S04]  /*ffb0*/  @P3 STG.E desc[UR18][R230.64], R245 ;  /* 0x000000f5e6003986 */ /* 0x0003e8000c101912 */
[----:B-1----:R-:W3:Y:S04]  /*ffc0*/  LDL.LU.64 R228, [R1+0x218] ;  /* 0x0002180001e47983 */ /* 0x002ee80000300a00 */
[----:B------:R-:W3:Y:S04]  /*ffd0*/  LDL.LU R247, [R1+0x90] ;  /* 0x0000900001f77983 */ /* 0x000ee80000300800 */
[----:B------:R-:W3:Y:S04]  /*ffe0*/  LDL.LU.64 R230, [R1+0x210] ;  /* 0x0002100001e67983 */ /* 0x000ee80000300a00 */
[----:B------:R-:W3:Y:S04]  /*fff0*/  LDL.LU R245, [R1+0x94] ;  /* 0x0000940001f57983 */ /* 0x000ee80000300800 */
[----:B------:R1:W-:Y:S04]  /*10000*/  @P6 STG.E desc[UR18][R234.64], R243 ;  /* 0x000000f3ea006986 */ /* 0x0003e8000c101912 */
[----:B------:R1:W-:Y:S04]  /*10010*/  @P2 STG.E desc[UR18][R248.64], R237 ;  /* 0x000000edf8002986 */ /* 0x0003e8000c101912 */
[----:B-1----:R-:W3:Y:S04]  /*10020*/  LDL.LU R234, [R1+0x208] ;  /* 0x0002080001ea7983 */ /* 0x002ee80000300800 */
[----:B------:R-:W3:Y:S04]  /*10030*/  LDL.LU R243, [R1+0x98] ;  /* 0x0000980001f37983 */ /* 0x000ee80000300800 */
[----:B------:R-:W3:Y:S04]  /*10040*/  LDL.LU.64 R248, [R1+0x200] ;  /* 0x0002000001f87983 */ /* 0x000ee80000300a00 */
[----:B--2---:R1:W-:Y:S04]  /*10050*/  @P1 STG.E desc[UR18][R250.64], R241 ;  /* 0x000000f1fa001986 */ /* 0x0043e8000c101912 */
[----:B-1----:R-:W5:Y:S01]  /*10060*/  LDL.LU.64 R250, [R1+0x1f8] ;  /* 0x0001f80001fa7983 */ /* 0x002f620000300a00 */
[----:B------:R-:W-:-:S03]  /*10070*/  VIADD R233, R3, 0x23 ;  /* 0x0000002303e97836 */ /* 0x000fc60000000000 */
[----:B------:R-:W2:Y:S02]  /*10080*/  LDL.LU R241, [R1+0x9c] ;  /* 0x00009c0001f17983 */ /* 0x000ea40000300800 */
        /* <DEDUP_REMOVED lines=22> */
[----:B-----5:R-:W5:Y:S04]  /*101f0*/  LDL.LU R239, [R1+0xa0] ;  /* 0x0000a00001ef7983 */ /* 0x020f680000300800 */
[----:B------:R-:W2:Y:S04]  /*10200*/  LDL.LU R237, [R1+0xa4] ;  /* 0x0000a40001ed7983 */ /* 0x000ea80000300800 */
[----:B------:R-:W2:Y:S04]  /*10210*/  LDL.LU R235, [R1+0xa8] ;  /* 0x0000a80001eb7983 */ /* 0x000ea80000300800 */
[----:B------:R-:W2:Y:S04]  /*10220*/  LDL.LU R233, [R1+0xac] ;  /* 0x0000ac0001e97983 */ /* 0x000ea80000300800 */
[----:B------:R-:W2:Y:S04]  /*10230*/  LDL.LU R251, [R1+0xfc] ;  /* 0x0000fc0001fb7983 */ /* 0x000ea80000300800 */
[----:B---3--:R-:W3:Y:S01]  /*10240*/  LDL.LU R247, [R1+0x1f4] ;  /* 0x0001f40001f77983 */ /* 0x008ee20000300800 */
[----:B------:R-:W-:-:S03]  /*10250*/  VIADD R250, R3, 0x2a ;  /* 0x0000002a03fa7836 */ /* 0x000fc60000000000 */
[----:B------:R-:W2:Y:S02]  /*10260*/  LDL.LU R249, [R1+0xf8] ;  /* 0x0000f80001f97983 */ /* 0x000ea40000300800 */
[----:B-1----:R-:W-:Y:S01]  /*10270*/  ISETP.LT.AND P4, PT, R250, UR4, !P0 ;  /* 0x00000004fa007c0c */ /* 0x002fe2000c781270 */
[----:B------:R-:W1:Y:S01]  /*10280*/  LDCU UR4, c[0x0][0x39c] ;  /* 0x00007380ff0477ac */ /* 0x000e620008000800 */
[----:B------:R-:W2:Y:S04]  /*10290*/  LDL.LU R250, [R1+0xf4] ;  /* 0x0000f40001fa7983 */ /* 0x000ea80000300800 */
[----:B---3--:R3:W-:Y:S04]  /*102a0*/  @P3 STG.E desc[UR18][R246.64], R245 ;  /* 0x000000f5f6003986 */ /* 0x0087e8000c101912 */
[----:B---3--:R-:W3:Y:S01]  /*102b0*/  LDL.LU R245, [R1+0x1f0] ;  /* 0x0001f00001f57983 */ /* 0x008ee20000300800 */
[----:B------:R-:W-:-:S03]  /*102c0*/  VIADD R248, R3, 0x2b ;  /* 0x0000002b03f87836 */ /* 0x000fc60000000000 */
[----:B------:R-:W2:Y:S02]  /*102d0*/  LDL.LU R247, [R1+0xf0] ;  /* 0x0000f00001f77983 */ /* 0x000ea40000300800 */
[----:B-1----:R-:W-:Y:S01]  /*102e0*/  ISETP.LT.AND P3, PT, R248, UR4, !P0 ;  /* 0x00000004f8007c0c */ /* 0x002fe2000c761270 */
[----:B------:R-:W1:Y:S01]  /*102f0*/  LDCU UR4, c[0x0][0x39c] ;  /* 0x00007380ff0477ac */ /* 0x000e620008000800 */
[----:B------:R-:W2:Y:S04]  /*10300*/  LDL.LU R248, [R1+0xec] ;  /* 0x0000ec0001f87983 */ /* 0x000ea80000300800 */
[----:B---3--:R3:W-:Y:S04]  /*10310*/  @P6 STG.E desc[UR18][R244.64], R243 ;  /* 0x000000f3f4006986 */ /* 0x0087e8000c101912 */
[----:B---3--:R-:W2:Y:S01]  /*10320*/  LDL.LU R243, [R1+0x1ec] ;  /* 0x0001ec0001f37983 */ /* 0x008ea20000300800 */
[----:B------:R-:W-:-:S03]  /*10330*/  VIADD R246, R3, 0x2c ;  /* 0x0000002c03f67836 */ /* 0x000fc60000000000 */
[----:B------:R-:W3:Y:S02]  /*10340*/  LDL.LU R245, [R1+0xe8] ;  /* 0x0000e80001f57983 */ /* 0x000ee40000300800 */
[----:B-1----:R-:W-:Y:S01]  /*10350*/  ISETP.LT.AND P6, PT, R246, UR4, !P0 ;  /* 0x00000004f6007c0c */ /* 0x002fe2000c7c1270 */
[----:B------:R-:W1:Y:S01]  /*10360*/  LDCU UR4, c[0x0][0x39c] ;  /* 0x00007380ff0477ac */ /* 0x000e620008000800 */
[----:B------:R-:W3:Y:S04]  /*10370*/  LDL.LU R246, [R1+0xe4] ;  /* 0x0000e40001f67983 */ /* 0x000ee80000300800 */
[----:B--2---:R2:W-:Y:S04]  /*10380*/  @P2 STG.E desc[UR18][R242.64], R241 ;  /* 0x000000f1f2002986 */ /* 0x0045e8000c101912 */
[----:B--2---:R-:W5:Y:S01]  /*10390*/  LDL.LU R241, [R1+0x1e8] ;  /* 0x0001e80001f17983 */ /* 0x004f620000300800 */
[----:B------:R-:W-:-:S03]  /*103a0*/  VIADD R244, R3, 0x2d ;  /* 0x0000002d03f47836 */ /* 0x000fc60000000000 */
[----:B------:R-:W2:Y:S02]  /*103b0*/  LDL.LU R243, [R1+0xe0] ;  /* 0x0000e00001f37983 */ /* 0x000ea40000300800 */
[----:B-1----:R-:W-:Y:S01]  /*103c0*/  ISETP.LT.AND P2, PT, R244, UR4, !P0 ;  /* 0x00000004f4007c0c */ /* 0x002fe2000c741270 */
[----:B------:R-:W1:Y:S01]  /*103d0*/  LDCU UR4, c[0x0][0x39c] ;  /* 0x00007380ff0477ac */ /* 0x000e620008000800 */
[----:B------:R-:W2:Y:S04]  /*103e0*/  LDL.LU R244, [R1+0xdc] ;  /* 0x0000dc0001f47983 */ /* 0x000ea80000300800 */
[----:B-----5:R5:W-:Y:S04]  /*103f0*/  @P1 STG.E desc[UR18][R240.64], R239 ;  /* 0x000000eff0001986 */ /* 0x020be8000c101912 */
[----:B-----5:R-:W5:Y:S01]  /*10400*/  LDL.LU R239, [R1+0x1e4] ;  /* 0x0001e40001ef7983 */ /* 0x020f620000300800 */
        /* <DEDUP_REMOVED lines=11> */
[----:B------:R-:W2:Y:S01]  /*104c0*/  LDL.LU R240, [R1+0xcc] ;  /* 0x0000cc0001f07983 */ /* 0x000ea20000300800 */
[----:B------:R-:W-:-:S03]  /*104d0*/  VIADD R238, R3, 0x30 ;  /* 0x0000003003ee7836 */ /* 0x000fc60000000000 */
[----:B-----5:R5:W-:Y:S04]  /*104e0*/  @P4 STG.E desc[UR18][R236.64], R235 ;  /* 0x000000ebec004986 */ /* 0x020be8000c101912 */
[----:B-----5:R-:W5:Y:S01]  /*104f0*/  LDL.LU R235, [R1+0x1dc] ;  /* 0x0001dc0001eb7983 */ /* 0x020f620000300800 */
[----:B-1----:R-:W-:Y:S01]  /*10500*/  ISETP.LT.AND P4, PT, R238, UR4, !P0 ;  /* 0x00000004ee007c0c */ /* 0x002fe2000c781270 */
[----:B------:R-:W1:Y:S01]  /*10510*/  LDCU UR4, c[0x0][0x39c] ;  /* 0x00007380ff0477ac */ /* 0x000e620008000800 */
[C---:B------:R-:W-:Y:S01]  /*10520*/  VIADD R236, R3.reuse, 0x31 ;  /* 0x0000003103ec7836 */ /* 0x040fe20000000000 */
[----:B------:R-:W2:Y:S04]  /*10530*/  LDL.LU R237, [R1+0xc8] ;  /* 0x0000c80001ed7983 */ /* 0x000ea80000300800 */
[----:B------:R-:W2:Y:S04]  /*10540*/  LDL.LU R238, [R1+0xc4] ;  /* 0x0000c40001ee7983 */ /* 0x000ea80000300800 */
[----:B-----5:R5:W-:Y:S01]  /*10550*/  @P3 STG.E desc[UR18][R234.64], R233 ;  /* 0x000000e9ea003986 */ /* 0x020be2000c101912 */
[----:B-1----:R-:W-:Y:S01]  /*10560*/  ISETP.LT.AND P3, PT, R236, UR4, !P0 ;  /* 0x00000004ec007c0c */ /* 0x002fe2000c761270 */
[----:B------:R-:W1:Y:S02]  /*10570*/  LDCU UR4, c[0x0][0x39c] ;  /* 0x00007380ff0477ac */ /* 0x000e640008000800 */
[----:B-----5:R-:W5:Y:S04]  /*10580*/  LDL.LU R233, [R1+0x1d8] ;  /* 0x0001d80001e97983 */ /* 0x020f680000300800 */
[----:B------:R-:W4:Y:S04]  /*10590*/  LDL.LU R235, [R1+0xc0] ;  /* 0x0000c00001eb7983 */ /* 0x000f280000300800 */
[----:B------:R-:W5:Y:S01]  /*105a0*/  LDL.LU R236, [R1+0xb0] ;  /* 0x0000b00001ec7983 */ /* 0x000f620000300800 */
[----:B------:R-:W-:-:S03]  /*105b0*/  VIADD R234, R3, 0x32 ;  /* 0x0000003203ea7836 */ /* 0x000fc60000000000 */
[----:B-----5:R5:W-:Y:S02]  /*105c0*/  @P6 STG.E desc[UR18][R232.64], R236 ;  /* 0x000000ece8006986 */ /* 0x020be4000c101912 */
[----:B-1----:R-:W-:Y:S01]  /*105d0*/  ISETP.LT.AND P6, PT, R234, UR4, !P0 ;  /* 0x00000004ea007c0c */ /* 0x002fe2000c7c1270 */
[----:B------:R-:W1:Y:S01]  /*105e0*/  LDCU UR4, c[0x0][0x39c] ;  /* 0x00007380ff0477ac */ /* 0x000e620008000800 */
[----:B-----5:R-:W5:Y:S04]  /*105f0*/  LDL.LU R232, [R1+0xb8] ;  /* 0x0000b80001e87983 */ /* 0x020f680000300800 */
[----:B------:R-:W2:Y:S04]  /*10600*/  LDL.LU R233, [R1+0xbc] ;  /* 0x0000bc0001e97983 */ /* 0x000ea80000300800 */
[----:B------:R-:W2:Y:S01]  /*10610*/  LDL.LU R234, [R1+0xb4] ;  /* 0x0000b40001ea7983 */ /* 0x000ea20000300800 */
[----:B------:R-:W-:-:S03]  /*10620*/  VIADD R236, R3, 0x33 ;  /* 0x0000003303ec7836 */ /* 0x000fc60000000000 */
[----:B--2---:R2:W-:Y:S02]  /*10630*/  @P2 STG.E desc[UR18][R230.64], R234 ;  /* 0x000000eae6002986 */ /* 0x0045e4000c101912 */
[----:B-1----:R-:W-:Y:S01]  /*10640*/  ISETP.LT.AND P2, PT, R236, UR4, !P0 ;  /* 0x00000004ec007c0c */ /* 0x002fe2000c741270 */
[----:B------:R-:W1:Y:S01]  /*10650*/  LDCU UR4, c[0x0][0x39c] ;  /* 0x00007380ff0477ac */ /* 0x000e620008000800 */
[----:B-----5:R5:W-:Y:S01]  /*10660*/  @P1 STG.E desc[UR18][R228.64], R232 ;  /* 0x000000e8e4001986 */ /* 0x020be2000c101912 */
[----:B--2---:R-:W-:-:S05]  /*10670*/  VIADD R234, R3, 0x34 ;  /* 0x0000003403ea7836 */ /* 0x004fca0000000000 */
[----:B-1----:R-:W-:Y:S01]  /*10680*/  ISETP.LT.AND P1, PT, R234, UR4, !P0 ;  /* 0x00000004ea007c0c */ /* 0x002fe2000c721270 */
[----:B------:R-:W1:Y:S01]  /*10690*/  LDCU UR4, c[0x0][0x39c] ;  /* 0x00007380ff0477ac */ /* 0x000e620008000800 */
[C---:B-----5:R-:W-:Y:S01]  /*106a0*/  VIADD R232, R3.reuse, 0x35 ;  /* 0x0000003503e87836 */ /* 0x060fe20000000000 */
[----:B------:R2:W-:Y:S01]  /*106b0*/  @P5 STG.E desc[UR18][R226.64], R233 ;  /* 0x000000e9e2005986 */ /* 0x0005e2000c101912 */
[----:B------:R-:W-:-:S03]  /*106c0*/  VIADD R230, R3, 0x36 ;  /* 0x0000003603e67836 */ /* 0x000fc60000000000 */
[----:B-1----:R-:W-:Y:S01]  /*106d0*/  ISETP.LT.AND P5, PT, R232, UR4, !P0 ;  /* 0x00000004e8007c0c */ /* 0x002fe2000c7a1270 */
[----:B------:R-:W1:Y:S01]  /*106e0*/  LDCU UR4, c[0x0][0x39c] ;  /* 0x00007380ff0477ac */ /* 0x000e620008000800 */
[----:B----4-:R4:W-:Y:S01]  /*106f0*/  @P4 STG.E desc[UR18][R224.64], R235 ;  /* 0x000000ebe0004986 */ /* 0x0109e2000c101912 */
[C---:B------:R-:W-:Y:S01]  /*10700*/  VIADD R228, R3.reuse, 0x37 ;  /* 0x0000003703e47836 */ /* 0x040fe20000000000 */
[----:B-1----:R-:W-:Y:S01]  /*10710*/  ISETP.LT.AND P4, PT, R230, UR4, !P0 ;  /* 0x00000004e6007c0c */ /* 0x002fe2000c781270 */
[----:B------:R-:W1:Y:S01]  /*10720*/  LDCU UR4, c[0x0][0x39c] ;  /* 0x00007380ff0477ac */ /* 0x000e620008000800 */
[----:B------:R5:W-:Y:S01]  /*10730*/  @P3 STG.E desc[UR18][R222.64], R238 ;  /* 0x000000eede003986 */ /* 0x000be2000c101912 */
[C---:B--2---:R-:W-:Y:S01]  /*10740*/  VIADD R226, R3.reuse, 0x38 ;  /* 0x0000003803e27836 */ /* 0x044fe20000000000 */
[----:B-1----:R-:W-:Y:S01]  /*10750*/  ISETP.LT.AND P3, PT, R228, UR4, !P0 ;  /* 0x00000004e4007c0c */ /* 0x002fe2000c761270 */
[----:B------:R-:W1:Y:S01]  /*10760*/  LDCU UR4, c[0x0][0x39c] ;  /* 0x00007380ff0477ac */ /* 0x000e620008000800 */
[----:B------:R2:W-:Y:S01]  /*10770*/  @P6 STG.E desc[UR18][R220.64], R237 ;  /* 0x000000eddc006986 */ /* 0x0005e2000c101912 */
[C---:B----4-:R-:W-:Y:S01]  /*10780*/  VIADD R224, R3.reuse, 0x39 ;  /* 0x0000003903e07836 */ /* 0x050fe20000000000 */
[----:B-1----:R-:W-:Y:S01]  /*10790*/  ISETP.LT.AND P6, PT, R226, UR4, !P0 ;  /* 0x00000004e2007c0c */ /* 0x002fe2000c7c1270 */
[----:B------:R-:W1:Y:S01]  /*107a0*/  LDCU UR4, c[0x0][0x39c] ;  /* 0x00007380ff0477ac */ /* 0x000e620008000800 */
[----:B------:R4:W-:Y:S01]  /*107b0*/  @P2 STG.E desc[UR18][R218.64], R240 ;  /* 0x000000f0da002986 */ /* 0x0009e2000c101912 */
[C---:B-----5:R-:W-:Y:S01]  /*107c0*/  VIADD R222, R3.reuse, 0x3a ;  /* 0x0000003a03de7836 */ /* 0x060fe20000000000 */
        /* <DEDUP_REMOVED lines=18> */
[----:B------:R-:W-:Y:S01]  /*108f0*/  @P6 STG.E desc[UR18][R208.64], R243 ;  /* 0x000000f3d0006986 */ /* 0x000fe2000c101912 */
[C---:B----4-:R-:W-:Y:S01]  /*10900*/  VIADD R212, R3.reuse, 0x3f ;  /* 0x0000003f03d47836 */ /* 0x050fe20000000000 */
[----:B-1----:R-:W-:Y:S01]  /*10910*/  ISETP.LT.AND P6, PT, R214, UR4, !P0 ;  /* 0x00000004d6007c0c */ /* 0x002fe2000c7c1270 */
[----:B------:R-:W1:Y:S01]  /*10920*/  LDCU UR4, c[0x0][0x39c] ;  /* 0x00007380ff0477ac */ /* 0x000e620008000800 */
[----:B---3--:R2:W-:Y:S01]  /*10930*/  @P2 STG.E desc[UR18][R206.64], R246 ;  /* 0x000000f6ce002986 */ /* 0x0085e2000c101912 */
[----:B-----5:R-:W-:-:S03]  /*10940*/  VIADD R210, R3, 0x40 ;  /* 0x0000004003d27836 */ /* 0x020fc60000000000 */
[----:B------:R3:W-:Y:S02]  /*10950*/  @P1 STG.E desc[UR18][R204.64], R245 ;  /* 0x000000f5cc001986 */ /* 0x0007e4000c101912 */
[----:B------:R-:W-:Y:S01]  /*10960*/  ISETP.LT.AND P1, PT, R210, UR6, !P0 ;  /* 0x00000006d2007c0c */ /* 0x000fe2000c721270 */
[----:B------:R-:W4:Y:S01]  /*10970*/  LDCU UR6, c[0x0][0x39c] ;  /* 0x00007380ff0677ac */ /* 0x000f220008000800 */
[----:B-1----:R-:W-:Y:S01]  /*10980*/  ISETP.LT.AND P2, PT, R212, UR4, !P0 ;  /* 0x00000004d4007c0c */ /* 0x002fe2000c741270 */
[----:B------:R-:W1:Y:S01]  /*10990*/  LDCU UR4, c[0x0][0x39c] ;  /* 0x00007380ff0477ac */ /* 0x000e620008000800 */
[----:B--2---:R-:W-:Y:S01]  /*109a0*/  VIADD R207, R252, UR5 ;  /* 0x00000005fccf7c36 */ /* 0x004fe20008000000 */
[----:B------:R2:W-:Y:S01]  /*109b0*/  @P5 STG.E desc[UR18][R202.64], R248 ;  /* 0x000000f8ca005986 */ /* 0x0005e2000c101912 */
[----:B------:R-:W-:-:S03]  /*109c0*/  VIADD R206, R3, 0x43 ;  /* 0x0000004303ce7836 */ /* 0x000fc60000000000 */
[----:B------:R5:W-:Y:S01]  /*109d0*/  @P4 STG.E desc[UR18][R200.64], R247 ;  /* 0x000000f7c8004986 */ /* 0x000be2000c101912 */
[----:B------:R-:W-:-:S03]  /*109e0*/  VIADD R209, R3, 0x41 ;  /* 0x0000004103d17836 */ /* 0x000fc60000000000 */
[----:B------:R4:W-:Y:S01]  /*109f0*/  @P3 STG.E desc[UR18][R198.64], R250 ;  /* 0x000000fac6003986 */ /* 0x0009e2000c101912 */
[C---:B---3--:R-:W-:Y:S01]  /*10a00*/  LEA R204, P3, R207.reuse, R2, 0x2 ;  /* 0x00000002cfcc7211 */ /* 0x048fe200078610ff */
[----:B--2---:R-:W-:-:S03]  /*10a10*/  VIADD R203, R207, UR5 ;  /* 0x00000005cfcb7c36 */ /* 0x004fc60008000000 */
[----:B------:R-:W-:Y:S02]  /*10a20*/  LEA.HI.X.SX32 R205, R207, R0, 0x2, P3 ;  /* 0x00000000cfcd7211 */ /* 0x000fe400018f16ff */
[----:B------:R-:W-:Y:S01]  /*10a30*/  ISETP.LT.AND P5, PT, R209, UR7, !P0 ;  /* 0x00000007d1007c0c */ /* 0x000fe2000c7a1270 */
[----:B------:R-:W2:Y:S01]  /*10a40*/  LDCU UR7, c[0x0][0x39c] ;  /* 0x00007380ff0777ac */ /* 0x000ea20008000800 */
[----:B-1----:R-:W-:Y:S01]  /*10a50*/  ISETP.LT.AND P3, PT, R206, UR4, !P0 ;  /* 0x00000004ce007c0c */ /* 0x002fe2000c761270 */
[----:B-----5:R-:W-:Y:S01]  /*10a60*/  VIADD R201, R3, 0x44 ;  /* 0x0000004403c97836 */ /* 0x020fe20000000000 */
[----:B------:R-:W1:Y:S01]  /*10a70*/  LDCU UR4, c[0x0][0x39c] ;  /* 0x00007380ff0477ac */ /* 0x000e620008000800 */
[----:B------:R3:W-:Y:S01]  /*10a80*/  @P6 STG.E desc[UR18][R196.64], R249 ;  /* 0x000000f9c4006986 */ /* 0x0007e2000c101912 */
[----:B------:R-:W-:-:S03]  /*10a90*/  LEA R200, P6, R203, R2, 0x2 ;  /* 0x00000002cbc87211 */ /* 0x000fc600078c10ff */
[----:B------:R5:W-:Y:S01]  /*10aa0*/  @P2 STG.E desc[UR18][R204.64], R251 ;  /* 0x000000fbcc002986 */ /* 0x000be2000c101912 */
[----:B----4-:R-:W-:Y:S01]  /*10ab0*/  ISETP.LT.AND P2, PT, R201, UR6, !P0 ;  /* 0x00000006c9007c0c */ /* 0x010fe2000c741270 */
[----:B------:R-:W-:Y:S01]  /*10ac0*/  VIADD R202, R3, 0x46 ;  /* 0x0000004603ca7836 */ /* 0x000fe20000000000 */
[----:B------:R-:W-:Y:S01]  /*10ad0*/  LEA.HI.X.SX32 R201, R203, R0, 0x2, P6 ;  /* 0x00000000cbc97211 */ /* 0x000fe200030f16ff */
[----:B------:R-:W-:Y:S01]  /*10ae0*/  VIADD R199, R3, 0x45 ;  /* 0x0000004503c77836 */ /* 0x000fe20000000000 */
[----:B------:R-:W4:Y:S01]  /*10af0*/  LDCU UR6, c[0x0][0x39c] ;  /* 0x00007380ff0677ac */ /* 0x000f220008000800 */
[----:B---3--:R-:W-:-:S05]  /*10b00*/  VIADD R197, R203, UR5 ;  /* 0x00000005cbc57c36 */ /* 0x008fca0008000000 */
[C---:B------:R-:W-:Y:S01]  /*10b10*/  LEA R196, P6, R197.reuse, R2, 0x2 ;  /* 0x00000002c5c47211 */ /* 0x040fe200078c10ff */
[----:B------:R-:W-:-:S03]  /*10b20*/  VIADD R203, R197, UR5 ;  /* 0x00000005c5cb7c36 */ /* 0x000fc60008000000 */
[----:B------:R-:W-:Y:S01]  /*10b30*/  LEA.HI.X.SX32 R197, R197, R0, 0x2, P6 ;  /* 0x00000000c5c57211 */ /* 0x000fe200030f16ff */
[----:B------:R-:W-:Y:S01]  /*10b40*/  VIADD R208, R3, 0x42 ;  /* 0x0000004203d07836 */ /* 0x000fe20000000000 */
[----:B------:R3:W-:Y:S01]  /*10b50*/  @P1 STG.E desc[UR18][R200.64], R132 ;  /* 0x00000084c8001986 */ /* 0x0007e2000c101912 */
[----:B------:R-:W-:-:S03]  /*10b60*/  LEA R198, P6, R203, R2, 0x2 ;  /* 0x00000002cbc67211 */ /* 0x000fc600078c10ff */
[----:B------:R3:W-:Y:S01]  /*10b70*/  @P5 STG.E desc[UR18][R196.64], R133 ;  /* 0x00000085c4005986 */ /* 0x0007e2000c101912 */
[----:B-1----:R-:W-:Y:S01]  /*10b80*/  ISETP.LT.AND P5, PT, R202, UR4, !P0 ;  /* 0x00000004ca007c0c */ /* 0x002fe2000c7a1270 */
[----:B------:R-:W1:Y:S01]  /*10b90*/  LDCU UR4, c[0x0][0x39c] ;  /* 0x00007380ff0477ac */ /* 0x000e620008000800 */
[----:B--2---:R-:W-:Y:S02]  /*10ba0*/  ISETP.LT.AND P1, PT, R199, UR7, !P0 ;  /* 0x00000007c7007c0c */ /* 0x004fe4000c721270 */
[----:B------:R-:W-:Y:S01]  /*10bb0*/  ISETP.LT.AND P4, PT, R208, UR8, !P0 ;  /* 0x00000008d0007c0c */ /* 0x000fe2000c781270 */
[----:B------:R-:W2:Y:S01]  /*10bc0*/  LDCU UR7, c[0x0][0x39c] ;  /* 0x00007380ff0777ac */ /* 0x000ea20008000800 */
[C---:B------:R-:W-:Y:S01]  /*10bd0*/  LEA.HI.X.SX32 R199, R203.reuse, R0, 0x2, P6 ;  /* 0x00000000cbc77211 */ /* 0x040fe200030f16ff */
[----:B------:R-:W-:-:S04]  /*10be0*/  VIADD R203, R203, UR5 ;  /* 0x00000005cbcb7c36 */ /* 0x000fc80008000000 */
[C---:B-----5:R-:W-:Y:S01]  /*10bf0*/  VIADD R205, R203.reuse, UR5 ;  /* 0x00000005cbcd7c36 */ /* 0x060fe20008000000 */
[----:B---3--:R-:W-:Y:S01]  /*10c00*/  LEA R200, P6, R203, R2, 0x2 ;  /* 0x00000002cbc87211 */ /* 0x008fe200078c10ff */
[----:B------:R-:W-:-:S03]  /*10c10*/  VIADD R202, R3, 0x47 ;  /* 0x0000004703ca7836 */ /* 0x000fc60000000000 */
[----:B------:R-:W-:Y:S01]  /*10c20*/  LEA.HI.X.SX32 R201, R203, R0, 0x2, P6 ;  /* 0x00000000cbc97211 */ /* 0x000fe200030f16ff */
[C---:B------:R-:W-:Y:S01]  /*10c30*/  VIADD R203, R205.reuse, UR5 ;  /* 0x00000005cdcb7c36 */ /* 0x040fe20008000000 */
[----:B------:R-:W-:Y:S01]  /*10c40*/  LEA R132, P6, R205, R2, 0x2 ;  /* 0x00000002cd847211 */ /* 0x000fe200078c10ff */
[----:B------:R-:W-:Y:S01]  /*10c50*/  VIADD R197, R3, 0x48 ;  /* 0x0000004803c57836 */ /* 0x000fe20000000000 */
[----:B------:R3:W-:Y:S01]  /*10c60*/  @P4 STG.E desc[UR18][R198.64], R134 ;  /* 0x00000086c6004986 */ /* 0x0007e2000c101912 */
[----:B----4-:R-:W-:Y:S01]  /*10c70*/  ISETP.LT.AND P4, PT, R202, UR6, !P0 ;  /* 0x00000006ca007c0c */ /* 0x010fe2000c781270 */
[----:B------:R-:W4:Y:S01]  /*10c80*/  LDCU UR6, c[0x0][0x39c] ;  /* 0x00007380ff0677ac */ /* 0x000f220008000800 */
[----:B------:R-:W-:Y:S01]  /*10c90*/  LEA.HI.X.SX32 R133, R205, R0, 0x2, P6 ;  /* 0x00000000cd857211 */ /* 0x000fe200030f16ff */
[----:B------:R5:W-:Y:S01]  /*10ca0*/  @P3 STG.E desc[UR18][R200.64], R135 ;  /* 0x00000087c8003986 */ /* 0x000be2000c101912 */
[----:B------:R-:W-:Y:S02]  /*10cb0*/  LEA R196, P6, R203, R2, 0x2 ;  /* 0x00000002cbc47211 */ /* 0x000fe400078c10ff */
[----:B-1----:R-:W-:Y:S01]  /*10cc0*/  ISETP.LT.AND P3, PT, R197, UR4, !P0 ;  /* 0x00000004c5007c0c */ /* 0x002fe2000c761270 */
[----:B------:R-:W1:Y:S01]  /*10cd0*/  LDCU UR4, c[0x0][0x39c] ;  /* 0x00007380ff0477ac */ /* 0x000e620008000800 */
[C---:B------:R-:W-:Y:S01]  /*10ce0*/  LEA.HI.X.SX32 R197, R203.reuse, R0, 0x2, P6 ;  /* 0x00000000cbc57211 */ /* 0x040fe200030f16ff */
[----:B------:R-:W-:-:S02]  /*10cf0*/  VIADD R203, R203, UR5 ;  /* 0x00000005cbcb7c36 */ /* 0x000fc40008000000 */
[----:B---3--:R-:W-:Y:S01]  /*10d00*/  VIADD R134, R3, 0x49 ;  /* 0x0000004903867836 */ /* 0x008fe20000000000 */
[----:B------:R3:W-:Y:S01]  /*10d10*/  @P2 STG.E desc[UR18][R132.64], R136 ;  /* 0x0000008884002986 */ /* 0x0007e2000c101912 */
[----:B------:R-:W-:-:S03]  /*10d20*/  VIADD R199, R203, UR5 ;  /* 0x00000005cbc77c36 */ /* 0x000fc60008000000 */
[----:B--2---:R-:W-:Y:S01]  /*10d30*/  ISETP.LT.AND P2, PT, R134, UR7, !P0 ;  /* 0x0000000786007c0c */ /* 0x004fe2000c741270 */
[----:B------:R-:W2:Y:S01]  /*10d40*/  LDCU UR7, c[0x0][0x39c] ;  /* 0x00007380ff0777ac */ /* 0x000ea20008000800 */
[----:B------:R-:W-:Y:S01]  /*10d50*/  LEA R134, P6, R203, R2, 0x2 ;  /* 0x00000002cb867211 */ /* 0x000fe200078c10ff */
[----:B------:R-:W-:Y:S01]  /*10d60*/  VIADD R198, R3, 0x4a ;  /* 0x0000004a03c67836 */ /* 0x000fe20000000000 */
[----:B------:R1:W-:Y:S02]  /*10d70*/  @P1 STG.E desc[UR18][R196.64], R137 ;  /* 0x00000089c4001986 */ /* 0x0003e4000c101912 */
[----:B-----5:R-:W-:Y:S01]  /*10d80*/  LEA.HI.X.SX32 R135, R203, R0, 0x2, P6 ;  /* 0x00000000cb877211 */ /* 0x020fe200030f16ff */
[C---:B------:R-:W-:Y:S01]  /*10d90*/  VIADD R201, R199.reuse, UR5 ;  /* 0x00000005c7c97c36 */ /* 0x040fe20008000000 */
[----:B---3--:R-:W-:Y:S01]  /*10da0*/  LEA R132, P6, R199, R2, 0x2 ;  /* 0x00000002c7847211 */ /* 0x008fe200078c10ff */
[----:B------:R-:W-:Y:S01]  /*10db0*/  VIADD R136, R3, 0x4b ;  /* 0x0000004b03887836 */ /* 0x000fe20000000000 */
[----:B----4-:R-:W-:Y:S01]  /*10dc0*/  ISETP.LT.AND P1, PT, R198, UR6, !P0 ;  /* 0x00000006c6007c0c */ /* 0x010fe2000c721270 */
[----:B------:R-:W3:Y:S01]  /*10dd0*/  LDCU UR6, c[0x0][0x39c] ;  /* 0x00007380ff0677ac */ /* 0x000ee20008000800 */
[----:B------:R4:W-:Y:S01]  /*10de0*/  @P5 STG.E desc[UR18][R134.64], R138 ;  /* 0x0000008a86005986 */ /* 0x0009e2000c101912 */
[----:B------:R-:W-:Y:S01]  /*10df0*/  LEA.HI.X.SX32 R133, R199, R0, 0x2, P6 ;  /* 0x00000000c7857211 */ /* 0x000fe200030f16ff */
[----:B------:R-:W-:Y:S01]  /*10e00*/  VIADD R199, R201, UR5 ;  /* 0x00000005c9c77c36 */ /* 0x000fe20008000000 */
[----:B-1----:R-:W-:Y:S01]  /*10e10*/  ISETP.LT.AND P5, PT, R136, UR4, !P0 ;  /* 0x0000000488007c0c */ /* 0x002fe2000c7a1270 */
[----:B------:R-:W-:Y:S01]  /*10e20*/  VIADD R197, R3, 0x4c ;  /* 0x0000004c03c57836 */ /* 0x000fe20000000000 */
[C---:B------:R-:W-:Y:S01]  /*10e30*/  LEA R136, P6, R201.reuse, R2, 0x2 ;  /* 0x00000002c9887211 */ /* 0x040fe200078c10ff */
[----:B------:R-:W1:Y:S03]  /*10e40*/  LDCU UR4, c[0x0][0x39c] ;  /* 0x00007380ff0477ac */ /* 0x000e660008000800 */
[----:B------:R-:W-:-:S02]  /*10e50*/  LEA.HI.X.SX32 R137, R201, R0, 0x2, P6 ;  /* 0x00000000c9897211 */ /* 0x000fc400030f16ff */
[----:B------:R-:W-:Y:S01]  /*10e60*/  LEA R196, P6, R199, R2, 0x2 ;  /* 0x00000002c7c47211 */ /* 0x000fe200078c10ff */
[----:B------:R5:W-:Y:S01]  /*10e70*/  @P4 STG.E desc[UR18][R132.64], R139 ;  /* 0x0000008b84004986 */ /* 0x000be2000c101912 */
[----:B--2---:R-:W-:Y:S01]  /*10e80*/  ISETP.LT.AND P4, PT, R197, UR7, !P0 ;  /* 0x00000007c5007c0c */ /* 0x004fe2000c781270 */
[----:B------:R-:W-:Y:S01]  /*10e90*/  VIADD R198, R3, 0x4d ;  /* 0x0000004d03c67836 */ /* 0x000fe20000000000 */
[C---:B------:R-:W-:Y:S01]  /*10ea0*/  LEA.HI.X.SX32 R197, R199.reuse, R0, 0x2, P6 ;  /* 0x00000000c7c57211 */ /* 0x040fe200030f16ff */
[----:B------:R-:W2:Y:S01]  /*10eb0*/  LDCU UR7, c[0x0][0x39c] ;  /* 0x00007380ff0777ac */ /* 0x000ea20008000800 */
[----:B------:R-:W-:Y:S01]  /*10ec0*/  VIADD R199, R199, UR5 ;  /* 0x00000005c7c77c36 */ /* 0x000fe20008000000 */
[----:B------:R1:W-:Y:S01]  /*10ed0*/  @P3 STG.E desc[UR18][R136.64], R140 ;  /* 0x0000008c88003986 */ /* 0x0003e2000c101912 */
[----:B---3--:R-:W-:Y:S01]  /*10ee0*/  ISETP.LT.AND P3, PT, R198, UR6, !P0 ;  /* 0x00000006c6007c0c */ /* 0x008fe2000c761270 */
[----:B------:R-:W3:Y:S01]  /*10ef0*/  LDCU UR6, c[0x0][0x39c] ;  /* 0x00007380ff0677ac */ /* 0x000ee20008000800 */
[----:B----4-:R-:W-:Y:S01]  /*10f00*/  VIADD R135, R3, 0x4e ;  /* 0x0000004e03877836 */ /* 0x010fe20000000000 */
[----:B------:R4:W-:Y:S01]  /*10f10*/  @P2 STG.E desc[UR18][R196.64], R141 ;  /* 0x0000008dc4002986 */ /* 0x0009e2000c101912 */
[C---:B-----5:R-:W-:Y:S01]  /*10f20*/  VIADD R139, R199.reuse, UR5 ;  /* 0x00000005c78b7c36 */ /* 0x060fe20008000000 */
[----:B------:R-:W-:-:S04]  /*10f30*/  LEA R132, P2, R199, R2, 0x2 ;  /* 0x00000002c7847211 */ /* 0x000fc800078410ff */
[----:B------:R-:W-:Y:S02]  /*10f40*/  LEA R134, P6, R139, R2, 0x2 ;  /* 0x000000028b867211 */ /* 0x000fe400078c10ff */
[-C--:B------:R-:W-:Y:S01]  /*10f50*/  LEA.HI.X.SX32 R133, R199, R0.reuse, 0x2, P2 ;  /* 0x00000000c7857211 */ /* 0x080fe200010f16ff */
[----:B-1----:R-:W-:Y:S01]  /*10f60*/  VIADD R136, R3, 0x4f ;  /* 0x0000004f03887836 */ /* 0x002fe20000000000 */
[----:B------:R-:W-:Y:S01]  /*10f70*/  ISETP.LT.AND P2, PT, R135, UR4, !P0 ;  /* 0x0000000487007c0c */ /* 0x000fe2000c741270 */
[----:B------:R-:W1:Y:S01]  /*10f80*/  LDCU UR4, c[0x0][0x39c] ;  /* 0x00007380ff0477ac */ /* 0x000e620008000800 */
[C---:B------:R-:W-:Y:S01]  /*10f90*/  LEA.HI.X.SX32 R135, R139.reuse, R0, 0x2, P6 ;  /* 0x000000008b877211 */ /* 0x040fe200030f16ff */
[----:B------:R-:W-:Y:S01]  /*10fa0*/  VIADD R139, R139, UR5 ;  /* 0x000000058b8b7c36 */ /* 0x000fe20008000000 */
[----:B------:R5:W-:Y:S01]  /*10fb0*/  @P1 STG.E desc[UR18][R132.64], R142 ;  /* 0x0000008e84001986 */ /* 0x000be2000c101912 */
[----:B--2---:R-:W-:Y:S01]  /*10fc0*/  ISETP.LT.AND P1, PT, R136, UR7, !P0 ;  /* 0x0000000788007c0c */ /* 0x004fe2000c721270 */
[----:B------:R-:W-:Y:S01]  /*10fd0*/  VIADD R138, R3, 0x50 ;  /* 0x00000050038a7836 */ /* 0x000fe20000000000 */
[----:B------:R-:W2:Y:S01]  /*10fe0*/  LDCU UR7, c[0x0][0x39c] ;  /* 0x00007380ff0777ac */ /* 0x000ea20008000800 */
[----:B------:R1:W-:Y:S01]  /*10ff0*/  @P5 STG.E desc[UR18][R134.64], R143 ;  /* 0x0000008f86005986 */ /* 0x0003e2000c101912 */
[C---:B------:R-:W-:Y:S01]  /*11000*/  LEA R136, P5, R139.reuse, R2, 0x2 ;  /* 0x000000028b887211 */ /* 0x040fe200078a10ff */
[----:B----4-:R-:W-:-:S03]  /*11010*/  VIADD R141, R139, UR5 ;  /* 0x000000058b8d7c36 */ /* 0x010fc60008000000 */
[----:B------:R-:W-:Y:S02]  /*11020*/  LEA.HI.X.SX32 R137, R139, R0, 0x2, P5 ;  /* 0x000000008b897211 */ /* 0x000fe400028f16ff */
[----:B---3--:R-:W-:Y:S01]  /*11030*/  ISETP.LT.AND P5, PT, R138, UR6, !P0 ;  /* 0x000000068a007c0c */ /* 0x008fe2000c7a1270 */
[----:B------:R-:W3:Y:S01]  /*11040*/  LDCU UR6, c[0x0][0x39c] ;  /* 0x00007380ff0677ac */ /* 0x000ee20008000800 */
[----:B-----5:R-:W-:Y:S01]  /*11050*/  VIADD R133, R3, 0x51 ;  /* 0x0000005103857836 */ /* 0x020fe20000000000 */
[C---:B------:R-:W-:Y:S01]  /*11060*/  LEA R132, P6, R141.reuse, R2, 0x2 ;  /* 0x000000028d847211 */ /* 0x040fe200078c10ff */
[----:B-1----:R-:W-:Y:S01]  /*11070*/  VIADD R135, R141, UR5 ;  /* 0x000000058d877c36 */ /* 0x002fe20008000000 */
[----:B------:R1:W-:Y:S02]  /*11080*/  @P4 STG.E desc[UR18][R136.64], R144 ;  /* 0x0000009088004986 */ /* 0x0003e4000c101912 */
[----:B------:R-:W-:Y:S01]  /*11090*/  ISETP.LT.AND P4, PT, R133, UR4, !P0 ;  /* 0x0000000485007c0c */ /* 0x000fe2000c781270 */
[----:B------:R-:W-:Y:S01]  /*110a0*/  VIADD R139, R3, 0x52 ;  /* 0x00000052038b7836 */ /* 0x000fe20000000000 */
[----:B------:R-:W-:Y:S01]  /*110b0*/  LEA.HI.X.SX32 R133, R141, R0, 0x2, P6 ;  /* 0x000000008d857211 */ /* 0x000fe200030f16ff */
[C---:B------:R-:W-:Y:S01]  /*110c0*/  VIADD R141, R135.reuse, UR5 ;  /* 0x00000005878d7c36 */ /* 0x040fe20008000000 */
[C---:B------:R-:W-:Y:S01]  /*110d0*/  LEA R134, P6, R135.reuse, R2, 0x2 ;  /* 0x0000000287867211 */ /* 0x040fe200078c10ff */
[----:B------:R-:W4:Y:S03]  /*110e0*/  LDCU UR4, c[0x0][0x39c] ;  /* 0x00007380ff0477ac */ /* 0x000f260008000800 */
[----:B------:R-:W-:-:S02]  /*110f0*/  LEA.HI.X.SX32 R135, R135, R0, 0x2, P6 ;  /* 0x0000000087877211 */ /* 0x000fc400030f16ff */
[----:B------:R-:W-:Y:S01]  /*11100*/  LEA R138, P6, R141, R2, 0x2 ;  /* 0x000000028d8a7211 */ /* 0x000fe200078c10ff */
[----:B-1----:R-:W-:Y:S01]  /*11110*/  VIADD R136, R3, 0x53 ;  /* 0x0000005303887836 */ /* 0x002fe20000000000 */
[----:B------:R1:W-:Y:S01]  /*11120*/  @P3 STG.E desc[UR18][R132.64], R145 ;  /* 0x0000009184003986 */ /* 0x0003e2000c101912 */
[----:B--2---:R-:W-:Y:S01]  /*11130*/  ISETP.LT.AND P3, PT, R139, UR7, !P0 ;  /* 0x000000078b007c0c */ /* 0x004fe2000c761270 */
[----:B------:R-:W2:Y:S01]  /*11140*/  LDCU UR7, c[0x0][0x39c] ;  /* 0x00007380ff0777ac */ /* 0x000ea20008000800 */
[C---:B------:R-:W-:Y:S01]  /*11150*/  LEA.HI.X.SX32 R139, R141.reuse, R0, 0x2, P6 ;  /* 0x000000008d8b7211 */ /* 0x040fe200030f16ff */
[----:B------:R5:W-:Y:S01]  /*11160*/  @P2 STG.E desc[UR18][R134.64], R146 ;  /* 0x0000009286002986 */ /* 0x000be2000c101912 */
[----:B---3--:R-:W-:Y:S01]  /*11170*/  ISETP.LT.AND P2, PT, R136, UR6, !P0 ;  /* 0x0000000688007c0c */ /* 0x008fe2000c741270 */
[----:B------:R-:W-:Y:S01]  /*11180*/  VIADD R141, R141, UR5 ;  /* 0x000000058d8d7c36 */ /* 0x000fe20008000000 */
[----:B------:R-:W3:Y:S01]  /*11190*/  LDCU UR6, c[0x0][0x39c] ;  /* 0x00007380ff0677ac */ /* 0x000ee20008000800 */
[----:B------:R-:W-:-:S02]  /*111a0*/  VIADD R136, R3, 0x54 ;  /* 0x0000005403887836 */ /* 0x000fc40000000000 */
[C---:B------:R-:W-:Y:S01]  /*111b0*/  VIADD R137, R141.reuse, UR5 ;  /* 0x000000058d897c36 */ /* 0x040fe20008000000 */
[C---:B-1----:R-:W-:Y:S01]  /*111c0*/  LEA R132, P6, R141.reuse, R2, 0x2 ;  /* 0x000000028d847211 */ /* 0x042fe200078c10ff */
[----:B------:R1:W-:Y:S03]  /*111d0*/  @P1 STG.E desc[UR18][R138.64], R147 ;  /* 0x000000938a001986 */ /* 0x0003e6000c101912 */
[----:B------:R-:W-:Y:S01]  /*111e0*/  LEA.HI.X.SX32 R133, R141, R0, 0x2, P6 ;  /* 0x000000008d857211 */ /* 0x000fe200030f16ff */
[C---:B------:R-:W-:Y:S01]  /*111f0*/  VIADD R141, R137.reuse, UR5 ;  /* 0x00000005898d7c36 */ /* 0x040fe20008000000 */
[----:B-----5:R-:W-:Y:S02]  /*11200*/  LEA R134, P6, R137, R2, 0x2 ;  /* 0x0000000289867211 */ /* 0x020fe400078c10ff */
[----:B----4-:R-:W-:Y:S01]  /*11210*/  ISETP.LT.AND P1, PT, R136, UR4, !P0 ;  /* 0x0000000488007c0c */ /* 0x010fe2000c721270 */
[----:B------:R-:W4:Y:S01]  /*11220*/  LDCU UR4, c[0x0][0x39c] ;  /* 0x00007380ff0477ac */ /* 0x000f220008000800 */
[----:B------:R-:W-:Y:S01]  /*11230*/  VIADD R140, R3, 0x55 ;  /* 0x00000055038c7836 */ /* 0x000fe20000000000 */
[----:B------:R-:W-:-:S02]  /*11240*/  LEA.HI.X.SX32 R135, R137, R0, 0x2, P6 ;  /* 0x0000000089877211 */ /* 0x000fc400030f16ff */
[----:B------:R-:W-:Y:S01]  /*11250*/  LEA R136, P6, R141, R2, 0x2 ;  /* 0x000000028d887211 */ /* 0x000fe200078c10ff */
[----:B------:R5:W-:Y:S01]  /*11260*/  @P5 STG.E desc[UR18][R132.64], R148 ;  /* 0x0000009484005986 */ /* 0x000be2000c101912 */
[----:B---3--:R-:W-:Y:S01]  /*11270*/  ISETP.LT.AND P5, PT, R140, UR6, !P0 ;  /* 0x000000068c007c0c */ /* 0x008fe2000c7a1270 */
[----:B-1----:R-:W-:Y:S01]  /*11280*/  VIADD R138, R3, 0x56 ;  /* 0x00000056038a7836 */ /* 0x002fe20000000000 */
[C---:B------:R-:W-:Y:S01]  /*11290*/  LEA.HI.X.SX32 R137, R141.reuse, R0, 0x2, P6 ;  /* 0x000000008d897211 */ /* 0x040fe200030f16ff */
[----:B------:R-:W1:Y:S01]  /*112a0*/  LDCU UR6, c[0x0][0x39c] ;  /* 0x00007380ff0677ac */ /* 0x000e620008000800 */
[----:B------:R-:W-:Y:S01]  /*112b0*/  VIADD R141, R141, UR5 ;  /* 0x000000058d8d7c36 */ /* 0x000fe20008000000 */
[----:B------:R3:W-:Y:S01]  /*112c0*/  @P4 STG.E desc[UR18][R134.64], R149 ;  /* 0x0000009586004986 */ /* 0x0007e2000c101912 */
[----:B--2---:R-:W-:Y:S01]  /*112d0*/  ISETP.LT.AND P4, PT, R138, UR7, !P0 ;  /* 0x000000078a007c0c */ /* 0x004fe2000c781270 */
[----:B------:R-:W2:Y:S01]  /*112e0*/  LDCU UR7, c[0x0][0x39c] ;  /* 0x00007380ff0777ac */ /* 0x000ea20008000800 */
[----:B------:R-:W-:-:S02]  /*112f0*/  VIADD R139, R141, UR5 ;  /* 0x000000058d8b7c36 */ /* 0x000fc40008000000 */
[----:B------:R-:W-:Y:S01]  /*11300*/  VIADD R138, R3, 0x57 ;  /* 0x00000057038a7836 */ /* 0x000fe20000000000 */
[C---:B-----5:R-:W-:Y:S01]  /*11310*/  LEA R132, P6, R141.reuse, R2, 0x2 ;  /* 0x000000028d847211 */ /* 0x060fe200078c10ff */
[----:B------:R5:W-:Y:S03]  /*11320*/  @P3 STG.E desc[UR18][R136.64], R150 ;  /* 0x0000009688003986 */ /* 0x000be6000c101912 */
[----:B------:R-:W-:Y:S01]  /*11330*/  LEA.HI.X.SX32 R133, R141, R0, 0x2, P6 ;  /* 0x000000008d857211 */ /* 0x000fe200030f16ff */
[C---:B------:R-:W-:Y:S01]  /*11340*/  VIADD R141, R139.reuse, UR5 ;  /* 0x000000058b8d7c36 */ /* 0x040fe20008000000 */
[----:B---3--:R-:W-:Y:S02]  /*11350*/  LEA R134, P6, R139, R2, 0x2 ;  /* 0x000000028b867211 */ /* 0x008fe400078c10ff */
[----:B----4-:R-:W-:Y:S01]  /*11360*/  ISETP.LT.AND P3, PT, R138, UR4, !P0 ;  /* 0x000000048a007c0c */ /* 0x010fe2000c761270 */
[----:B------:R-:W3:Y:S01]  /*11370*/  LDCU UR4, c[0x0][0x39c] ;  /* 0x00007380ff0477ac */ /* 0x000ee20008000800 */
[----:B------:R-:W-:Y:S01]  /*11380*/  VIADD R138, R3, 0x58 ;  /* 0x00000058038a7836 */ /* 0x000fe20000000000 */
[----:B------:R-:W-:Y:S01]  /*11390*/  LEA.HI.X.SX32 R135, R139, R0, 0x2, P6 ;  /* 0x000000008b877211 */ /* 0x000fe200030f16ff */
[C---:B------:R-:W-:Y:S01]  /*113a0*/  VIADD R143, R141.reuse, UR5 ;  /* 0x000000058d8f7c36 */ /* 0x040fe20008000000 */
[----:B-----5:R-:W-:Y:S01]  /*113b0*/  LEA R136, P6, R141, R2, 0x2 ;  /* 0x000000028d887211 */ /* 0x020fe200078c10ff */
[----:B------:R4:W-:Y:S01]  /*113c0*/  @P2 STG.E desc[UR18][R132.64], R151 ;  /* 0x0000009784002986 */ /* 0x0009e2000c101912 */
[----:B-1----:R-:W-:Y:S01]  /*113d0*/  ISETP.LT.AND P2, PT, R138, UR6, !P0 ;  /* 0x000000068a007c0c */ /* 0x002fe2000c741270 */
[----:B------:R-:W-:Y:S01]  /*113e0*/  VIADD R139, R3, 0x59 ;  /* 0x00000059038b7836 */ /* 0x000fe20000000000 */
[----:B------:R-:W-:Y:S01]  /*113f0*/  LEA.HI.X.SX32 R137, R141, R0, 0x2, P6 ;  /* 0x000000008d897211 */ /* 0x000fe200030f16ff */
[----:B------:R-:W1:Y:S01]  /*11400*/  LDCU UR6, c[0x0][0x39c] ;  /* 0x00007380ff0677ac */ /* 0x000e620008000800 */
        /* <DEDUP_REMOVED lines=10> */
[C---:B------:R-:W-:Y:S01]  /*114b0*/  VIADD R141, R143.reuse, UR5 ;  /* 0x000000058f8d7c36 */ /* 0x040fe20008000000 */
[----:B------:R2:W-:Y:S01]  /*114c0*/  @P4 STG.E desc[UR18][R138.64], R154 ;  /* 0x0000009a8a004986 */ /* 0x0005e2000c101912 */
[----:B----4-:R-:W-:Y:S01]  /*114d0*/  LEA R132, P4, R143, R2, 0x2 ;  /* 0x000000028f847211 */ /* 0x010fe200078810ff */
[----:B-----5:R-:W-:-:S02]  /*114e0*/  VIADD R135, R3, 0x5b ;  /* 0x0000005b03877836 */ /* 0x020fc40000000000 */
[----:B------:R-:W-:Y:S02]  /*114f0*/  LEA R134, P6, R141, R2, 0x2 ;  /* 0x000000028d867211 */ /* 0x000fe400078c10ff */
[-C--:B------:R-:W-:Y:S02]  /*11500*/  LEA.HI.X.SX32 R133, R143, R0.reuse, 0x2, P4 ;  /* 0x000000008f857211 */ /* 0x080fe400020f16ff */
[----:B-1----:R-:W-:Y:S01]  /*11510*/  ISETP.LT.AND P4, PT, R135, UR6, !P0 ;  /* 0x0000000687007c0c */ /* 0x002fe2000c781270 */
[----:B------:R-:W1:Y:S01]  /*11520*/  LDCU UR6, c[0x0][0x39c] ;  /* 0x00007380ff0677ac */ /* 0x000e620008000800 */
[----:B------:R-:W-:Y:S01]  /*11530*/  VIADD R136, R3, 0x5c ;  /* 0x0000005c03887836 */ /* 0x000fe20000000000 */
[C---:B------:R-:W-:Y:S01]  /*11540*/  LEA.HI.X.SX32 R135, R141.reuse, R0, 0x2, P6 ;  /* 0x000000008d877211 */ /* 0x040fe200030f16ff */
[----:B------:R-:W-:Y:S01]  /*11550*/  VIADD R141, R141, UR5 ;  /* 0x000000058d8d7c36 */ /* 0x000fe20008000000 */
[----:B------:R4:W-:Y:S01]  /*11560*/  @P3 STG.E desc[UR18][R132.64], R155 ;  /* 0x0000009b84003986 */ /* 0x0009e2000c101912 */
[----:B--2---:R-:W-:Y:S01]  /*11570*/  VIADD R138, R3, 0x5d ;  /* 0x0000005d038a7836 */ /* 0x004fe20000000000 */
[----:B------:R-:W-:Y:S01]  /*11580*/  ISETP.LT.AND P3, PT, R136, UR7, !P0 ;  /* 0x0000000788007c0c */ /* 0x000fe2000c761270 */
[----:B------:R-:W2:Y:S01]  /*11590*/  LDCU UR7, c[0x0][0x39c] ;  /* 0x00007380ff0777ac */ /* 0x000ea20008000800 */
[----:B------:R5:W-:Y:S01]  /*115a0*/  @P2 STG.E desc[UR18][R134.64], R156 ;  /* 0x0000009c86002986 */ /* 0x000be2000c101912 */
[C---:B------:R-:W-:Y:S01]  /*115b0*/  LEA R136, P2, R141.reuse, R2, 0x2 ;  /* 0x000000028d887211 */ /* 0x040fe200078410ff */
[----:B------:R-:W-:-:S03]  /*115c0*/  VIADD R139, R141, UR5 ;  /* 0x000000058d8b7c36 */ /* 0x000fc60008000000 */
[----:B------:R-:W-:Y:S02]  /*115d0*/  LEA.HI.X.SX32 R137, R141, R0, 0x2, P2 ;  /* 0x000000008d897211 */ /* 0x000fe400010f16ff */
[----:B---3--:R-:W-:Y:S01]  /*115e0*/  ISETP.LT.AND P2, PT, R138, UR4, !P0 ;  /* 0x000000048a007c0c */ /* 0x008fe2000c741270 */
[----:B------:R-:W3:Y:S01]  /*115f0*/  LDCU UR4, c[0x0][0x39c] ;  /* 0x00007380ff0477ac */ /* 0x000ee20008000800 */
[----:B----4-:R-:W-:Y:S01]  /*11600*/  VIADD R133, R3, 0x5e ;  /* 0x0000005e03857836 */ /* 0x010fe20000000000 */
[C---:B------:R-:W-:Y:S01]  /*11610*/  LEA R132, P6, R139.reuse, R2, 0x2 ;  /* 0x000000028b847211 */ /* 0x040fe200078c10ff */
[----:B-----5:R-:W-:Y:S01]  /*11620*/  VIADD R135, R139, UR5 ;  /* 0x000000058b877c36 */ /* 0x020fe20008000000 */
[----:B------:R4:W-:Y:S02]  /*11630*/  @P1 STG.E desc[UR18][R136.64], R157 ;  /* 0x0000009d88001986 */ /* 0x0009e4000c101912 */
[----:B-1----:R-:W-:Y:S01]  /*11640*/  ISETP.LT.AND P1, PT, R133, UR6, !P0 ;  /* 0x0000000685007c0c */ /* 0x002fe2000c721270 */
[----:B------:R-:W1:Y:S01]  /*11650*/  LDCU UR6, c[0x0][0x39c] ;  /* 0x00007380ff0677ac */ /* 0x000e620008000800 */
[----:B------:R-:W-:Y:S01]  /*11660*/  LEA.HI.X.SX32 R133, R139, R0, 0x2, P6 ;  /* 0x000000008b857211 */ /* 0x000fe200030f16ff */
[C---:B------:R-:W-:Y:S01]  /*11670*/  VIADD R141, R135.reuse, UR5 ;  /* 0x00000005878d7c36 */ /* 0x040fe20008000000 */
[----:B------:R-:W-:Y:S01]  /*11680*/  LEA R134, P6, R135, R2, 0x2 ;  /* 0x0000000287867211 */ /* 0x000fe200078c10ff */
[----:B------:R-:W-:-:S03]  /*11690*/  VIADD R139, R3, 0x5f ;  /* 0x0000005f038b7836 */ /* 0x000fc60000000000 */
[----:B------:R-:W-:Y:S02]  /*116a0*/  LEA.HI.X.SX32 R135, R135, R0, 0x2, P6 ;  /* 0x0000000087877211 */ /* 0x000fe400030f16ff */
[----:B------:R-:W-:Y:S01]  /*116b0*/  LEA R138, P6, R141, R2, 0x2 ;  /* 0x000000028d8a7211 */ /* 0x000fe200078c10ff */
[----:B----4-:R-:W-:Y:S01]  /*116c0*/  VIADD R136, R3, 0x60 ;  /* 0x0000006003887836 */ /* 0x010fe20000000000 */
        /* <DEDUP_REMOVED lines=10> */
[C---:B----4-:R-:W-:Y:S01]  /*11770*/  LEA R132, P6, R141.reuse, R2, 0x2 ;  /* 0x000000028d847211 */ /* 0x050fe200078c10ff */
[----:B------:R4:W-:Y:S03]  /*11780*/  @P3 STG.E desc[UR18][R138.64], R160 ;  /* 0x000000a08a003986 */ /* 0x0009e6000c101912 */
[----:B------:R-:W-:Y:S01]  /*11790*/  LEA.HI.X.SX32 R133, R141, R0, 0x2, P6 ;  /* 0x000000008d857211 */ /* 0x000fe200030f16ff */
[C---:B------:R-:W-:Y:S01]  /*117a0*/  VIADD R141, R137.reuse, UR5 ;  /* 0x00000005898d7c36 */ /* 0x040fe20008000000 */
[----:B-----5:R-:W-:Y:S02]  /*117b0*/  LEA R134, P6, R137, R2, 0x2 ;  /* 0x0000000289867211 */ /* 0x020fe400078c10ff */
[----:B-1----:R-:W-:Y:S01]  /*117c0*/  ISETP.LT.AND P3, PT, R136, UR6, !P0 ;  /* 0x0000000688007c0c */ /* 0x002fe2000c761270 */
[----:B------:R-:W1:Y:S01]  /*117d0*/  LDCU UR6, c[0x0][0x39c] ;  /* 0x00007380ff0677ac */ /* 0x000e620008000800 */
[----:B------:R-:W-:Y:S01]  /*117e0*/  VIADD R140, R3, 0x62 ;  /* 0x00000062038c7836 */ /* 0x000fe20000000000 */
[----:B------:R-:W-:-:S02]  /*117f0*/  LEA.HI.X.SX32 R135, R137, R0, 0x2, P6 ;  /* 0x0000000089877211 */ /* 0x000fc400030f16ff */
[----:B------:R-:W-:Y:S01]  /*11800*/  LEA R136, P6, R141, R2, 0x2 ;  /* 0x000000028d887211 */ /* 0x000fe200078c10ff */
[----:B------:R5:W-:Y:S01]  /*11810*/  @P2 STG.E desc[UR18][R132.64], R161 ;  /* 0x000000a184002986 */ /* 0x000be2000c101912 */
[----:B---3--:R-:W-:Y:S01]  /*11820*/  ISETP.LT.AND P2, PT, R140, UR4, !P0 ;  /* 0x000000048c007c0c */ /* 0x008fe2000c741270 */
[----:B----4-:R-:W-:Y:S01]  /*11830*/  VIADD R138, R3, 0x63 ;  /* 0x00000063038a7836 */ /* 0x010fe20000000000 */
[C---:B------:R-:W-:Y:S01]  /*11840*/  LEA.HI.X.SX32 R137, R141.reuse, R0, 0x2, P6 ;  /* 0x000000008d897211 */ /* 0x040fe200030f16ff */
[----:B------:R-:W3:Y:S01]  /*11850*/  LDCU UR4, c[0x0][0x39c] ;  /* 0x00007380ff0477ac */ /* 0x000ee20008000800 */
        /* <DEDUP_REMOVED lines=10> */
[----:B----4-:R-:W-:Y:S02]  /*11900*/  LEA R134, P6, R139, R2, 0x2 ;  /* 0x000000028b867211 */ /* 0x010fe400078c10ff */
[----:B-1----:R-:W-:Y:S01]  /*11910*/  ISETP.LT.AND P5, PT, R138, UR6, !P0 ;  /* 0x000000068a007c0c */ /* 0x002fe2000c7a1270 */
[----:B------:R-:W1:Y:S01]  /*11920*/  LDCU UR6, c[0x0][0x39c] ;  /* 0x00007380ff0677ac */ /* 0x000e620008000800 */
[----:B------:R-:W-:Y:S01]  /*11930*/  VIADD R138, R3, 0x65 ;  /* 0x00000065038a7836 */ /* 0x000fe20000000000 */
[----:B------:R-:W-:Y:S01]  /*11940*/  LEA.HI.X.SX32 R135, R139, R0, 0x2, P6 ;  /* 0x000000008b877211 */ /* 0x000fe200030f16ff */
[C---:B------:R-:W-:Y:S01]  /*11950*/  VIADD R143, R141.reuse, UR5 ;  /* 0x000000058d8f7c36 */ /* 0x040fe20008000000 */
[----:B-----5:R-:W-:Y:S01]  /*11960*/  LEA R136, P6, R141, R2, 0x2 ;  /* 0x000000028d887211 */ /* 0x020fe200078c10ff */
[----:B------:R4:W-:Y:S01]  /*11970*/  @P4 STG.E desc[UR18][R132.64], R164 ;  /* 0x000000a484004986 */ /* 0x0009e2000c101912 */
[----:B---3--:R-:W-:Y:S01]  /*11980*/  ISETP.LT.AND P4, PT, R138, UR4, !P0 ;  /* 0x000000048a007c0c */ /* 0x008fe2000c781270 */
[----:B------:R-:W-:Y:S01]  /*11990*/  VIADD R139, R3, 0x66 ;  /* 0x00000066038b7836 */ /* 0x000fe20000000000 */
[----:B------:R-:W-:Y:S01]  /*119a0*/  LEA.HI.X.SX32 R137, R141, R0, 0x2, P6 ;  /* 0x000000008d897211 */ /* 0x000fe200030f16ff */
[----:B------:R-:W3:Y:S01]  /*119b0*/  LDCU UR4, c[0x0][0x39c] ;  /* 0x00007380ff0477ac */ /* 0x000ee20008000800 */
        /* <DEDUP_REMOVED lines=8> */
[----:B-1----:R-:W-:Y:S01]  /*11a40*/  ISETP.LT.AND P2, PT, R140, UR6, !P0 ;  /* 0x000000068c007c0c */ /* 0x002fe2000c741270 */
[----:B------:R-:W1:Y:S01]  /*11a50*/  LDCU UR6, c[0x0][0x39c] ;  /* 0x00007380ff0677ac */ /* 0x000e620008000800 */
[C---:B------:R-:W-:Y:S01]  /*11a60*/  VIADD R141, R143.reuse, UR5 ;  /* 0x000000058f8d7c36 */ /* 0x040fe20008000000 */
[----:B------:R2:W-:Y:S01]  /*11a70*/  @P1 STG.E desc[UR18][R138.64], R167 ;  /* 0x000000a78a001986 */ /* 0x0005e2000c101912 */
[----:B----4-:R-:W-:Y:S01]  /*11a80*/  LEA R132, P1, R143, R2, 0x2 ;  /* 0x000000028f847211 */ /* 0x010fe200078210ff */
[----:B-----5:R-:W-:-:S02]  /*11a90*/  VIADD R135, R3, 0x68 ;  /* 0x0000006803877836 */ /* 0x020fc40000000000 */
[----:B------:R-:W-:Y:S02]  /*11aa0*/  LEA R134, P6, R141, R2, 0x2 ;  /* 0x000000028d867211 */ /* 0x000fe400078c10ff */
[-C--:B------:R-:W-:Y:S02]  /*11ab0*/  LEA.HI.X.SX32 R133, R143, R0.reuse, 0x2, P1 ;  /* 0x000000008f857211 */ /* 0x080fe400008f16ff */
[----:B---3--:R-:W-:Y:S01]  /*11ac0*/  ISETP.LT.AND P1, PT, R135, UR4, !P0 ;  /* 0x0000000487007c0c */ /* 0x008fe2000c721270 */
[----:B------:R-:W3:Y:S01]  /*11ad0*/  LDCU UR4, c[0x0][0x39c] ;  /* 0x00007380ff0477ac */ /* 0x000ee20008000800 */
        /* <DEDUP_REMOVED lines=11> */
[----:B-1----:R-:W-:Y:S01]  /*11b90*/  ISETP.LT.AND P4, PT, R138, UR6, !P0 ;  /* 0x000000068a007c0c */ /* 0x002fe2000c781270 */
[----:B------:R-:W1:Y:S01]  /*11ba0*/  LDCU UR6, c[0x0][0x39c] ;  /* 0x00007380ff0677ac */ /* 0x000e620008000800 */
[----:B----4-:R-:W-:Y:S01]  /*11bb0*/  VIADD R133, R3, 0x6b ;  /* 0x0000006b03857836 */ /* 0x010fe20000000000 */
[C---:B------:R-:W-:Y:S01]  /*11bc0*/  LEA R132, P6, R139.reuse, R2, 0x2 ;  /* 0x000000028b847211 */ /* 0x040fe200078c10ff */
[----:B-----5:R-:W-:Y:S01]  /*11bd0*/  VIADD R135, R139, UR5 ;  /* 0x000000058b877c36 */ /* 0x020fe20008000000 */
[----:B------:R4:W-:Y:S02]  /*11be0*/  @P3 STG.E desc[UR18][R136.64], R170 ;  /* 0x000000aa88003986 */ /* 0x0009e4000c101912 */
[----:B---3--:R-:W-:Y:S01]  /*11bf0*/  ISETP.LT.AND P3, PT, R133, UR4, !P0 ;  /* 0x0000000485007c0c */ /* 0x008fe2000c761270 */
[----:B------:R-:W3:Y:S01]  /*11c00*/  LDCU UR4, c[0x0][0x39c] ;  /* 0x00007380ff0477ac */ /* 0x000ee20008000800 */
        /* <DEDUP_REMOVED lines=12> */
[----:B-1----:R-:W-:Y:S01]  /*11cd0*/  ISETP.LT.AND P1, PT, R136, UR6, !P0 ;  /* 0x0000000688007c0c */ /* 0x002fe2000c721270 */
[----:B------:R-:W-:Y:S01]  /*11ce0*/  VIADD R141, R141, UR5 ;  /* 0x000000058d8d7c36 */ /* 0x000fe20008000000 */
[----:B------:R-:W1:Y:S01]  /*11cf0*/  LDCU UR6, c[0x0][0x39c] ;  /* 0x00007380ff0677ac */ /* 0x000e620008000800 */
[----:B------:R-:W-:-:S02]  /*11d00*/  VIADD R136, R3, 0x6e ;  /* 0x0000006e03887836 */ /* 0x000fc40000000000 */
[C---:B------:R-:W-:Y:S01]  /*11d10*/  VIADD R137, R141.reuse, UR5 ;  /* 0x000000058d897c36 */ /* 0x040fe20008000000 */
[C---:B----4-:R-:W-:Y:S01]  /*11d20*/  LEA R132, P6, R141.reuse, R2, 0x2 ;  /* 0x000000028d847211 */ /* 0x050fe200078c10ff */
[----:B------:R4:W-:Y:S03]  /*11d30*/  @P5 STG.E desc[UR18][R138.64], R173 ;  /* 0x000000ad8a005986 */ /* 0x0009e6000c101912 */
[----:B------:R-:W-:Y:S01]  /*11d40*/  LEA.HI.X.SX32 R133, R141, R0, 0x2, P6 ;  /* 0x000000008d857211 */ /* 0x000fe200030f16ff */
[C---:B------:R-:W-:Y:S01]  /*11d50*/  VIADD R141, R137.reuse, UR5 ;  /* 0x00000005898d7c36 */ /* 0x040fe20008000000 */
[----:B-----5:R-:W-:Y:S02]  /*11d60*/  LEA R134, P6, R137, R2, 0x2 ;  /* 0x0000000289867211 */ /* 0x020fe400078c10ff */
[----:B---3--:R-:W-:Y:S01]  /*11d70*/  ISETP.LT.AND P5, PT, R136, UR4, !P0 ;  /* 0x0000000488007c0c */ /* 0x008fe2000c7a1270 */
[----:B------:R-:W3:Y:S01]  /*11d80*/  LDCU UR4, c[0x0][0x39c] ;  /* 0x00007380ff0477ac */ /* 0x000ee20008000800 */
[----:B------:R-:W-:Y:S01]  /*11d90*/  VIADD R140, R3, 0x6f ;  /* 0x0000006f038c7836 */ /* 0x000fe20000000000 */
[----:B------:R-:W-:-:S02]  /*11da0*/  LEA.HI.X.SX32 R135, R137, R0, 0x2, P6 ;  /* 0x0000000089877211 */ /* 0x000fc400030f16ff */
[----:B------:R-:W-:Y:S01]  /*11db0*/  LEA R136, P6, R141, R2, 0x2 ;  /* 0x000000028d887211 */ /* 0x000fe200078c10ff */
[----:B------:R5:W-:Y:S01]  /*11dc0*/  @P4 STG.E desc[UR18][R132.64], R174 ;  /* 0x000000ae84004986 */ /* 0x000be2000c101912 */
[----:B-1----:R-:W-:Y:S01]  /*11dd0*/  ISETP.LT.AND P4, PT, R140, UR6, !P0 ;  /* 0x000000068c007c0c */ /* 0x002fe2000c781270 */
[----:B----4-:R-:W-:Y:S01]  /*11de0*/  VIADD R138, R3, 0x70 ;  /* 0x00000070038a7836 */ /* 0x010fe20000000000 */
        /* <DEDUP_REMOVED lines=13> */
[----:B---3--:R-:W-:Y:S01]  /*11ec0*/  ISETP.LT.AND P2, PT, R138, UR4, !P0 ;  /* 0x000000048a007c0c */ /* 0x008fe2000c741270 */
        /* <DEDUP_REMOVED lines=147> */
[----:B------:R-:W-:Y:S01]  /*12800*/  VIADD R136, R3, 0x88 ;  /* 0x0000008803887836 */ /* 0x000fe20000000000 */
[C---:B------:R-:W-:Y:S01]  /*12810*/  LEA.HI.X.SX32 R139, R141.reuse, R0, 0x2, P6 ;  /* 0x000000008d8b7211 */ /* 0x040fe200030f16ff */
[----:B------:R2:W-:Y:S01]  /*12820*/  @P5 STG.E desc[UR18][R134.64], R70 ;  /* 0x0000004686005986 */ /* 0x0005e2000c101912 */
[----:B-1----:R-:W-:Y:S01]  /*12830*/  ISETP.LT.AND P5, PT, R68, UR6, !P0 ;  /* 0x0000000644007c0c */ /* 0x002fe2000c7a1270 */
[----:B------:R-:W-:Y:S01]  /*12840*/  VIADD R141, R141, UR5 ;  /* 0x000000058d8d7c36 */ /* 0x000fe20008000000 */
[----:B------:R-:W1:Y:S04]  /*12850*/  LDCU UR6, c[0x0][0x39c] ;  /* 0x00007380ff0677ac */ /* 0x000e680008000800 */
[C---:B------:R-:W-:Y:S01]  /*12860*/  LEA R68, P6, R141.reuse, R2, 0x2 ;  /* 0x000000028d447211 */ /* 0x040fe200078c10ff */
[C---:B----4-:R-:W-:Y:S01]  /*12870*/  VIADD R133, R141.reuse, UR5 ;  /* 0x000000058d857c36 */ /* 0x050fe20008000000 */
[----:B------:R-:W4:Y:S02]  /*12880*/  LDCU UR7, c[0x0][0x39c] ;  /* 0x00007380ff0777ac */ /* 0x000f240008000800 */
[----:B------:R-:W-:Y:S01]  /*12890*/  LEA.HI.X.SX32 R69, R141, R0, 0x2, P6 ;  /* 0x000000008d457211 */ /* 0x000fe200030f16ff */
[C---:B--2---:R-:W-:Y:S01]  /*128a0*/  VIADD R135, R133.reuse, UR5 ;  /* 0x0000000585877c36 */ /* 0x044fe20008000000 */
[----:B------:R-:W-:Y:S01]  /*128b0*/  LEA R132, P6, R133, R2, 0x2 ;  /* 0x0000000285847211 */ /* 0x000fe200078c10ff */
[----:B------:R2:W-:Y:S01]  /*128c0*/  @P4 STG.E desc[UR18][R138.64], R71 ;  /* 0x000000478a004986 */ /* 0x0005e2000c101912 */
[----:B---3--:R-:W-:Y:S01]  /*128d0*/  ISETP.LT.AND P4, PT, R136, UR4, !P0 ;  /* 0x0000000488007c0c */ /* 0x008fe2000c781270 */
[----:B------:R-:W3:Y:S01]  /*128e0*/  LDCU UR4, c[0x0][0x39c] ;  /* 0x00007380ff0477ac */ /* 0x000ee20008000800 */
[----:B------:R-:W-:Y:S01]  /*128f0*/  VIADD R134, R3, 0x89 ;  /* 0x0000008903867836 */ /* 0x000fe20000000000 */
[----:B------:R-:W-:-:S02]  /*12900*/  LEA.HI.X.SX32 R133, R133, R0, 0x2, P6 ;  /* 0x0000000085857211 */ /* 0x000fc400030f16ff */
[----:B------:R-:W-:Y:S01]  /*12910*/  LEA R70, P6, R135, R2, 0x2 ;  /* 0x0000000287467211 */ /* 0x000fe200078c10ff */
[----:B------:R5:W-:Y:S01]  /*12920*/  @P3 STG.E desc[UR18][R68.64], R72 ;  /* 0x0000004844003986 */ /* 0x000be2000c101912 */
[----:B-1----:R-:W-:Y:S01]  /*12930*/  ISETP.LT.AND P3, PT, R134, UR6, !P0 ;  /* 0x0000000686007c0c */ /* 0x002fe2000c761270 */
[----:B------:R-:W-:Y:S01]  /*12940*/  VIADD R134, R3, 0x8a ;  /* 0x0000008a03867836 */ /* 0x000fe20000000000 */
[----:B------:R-:W1:Y:S01]  /*12950*/  LDCU UR6, c[0x0][0x39c] ;  /* 0x00007380ff0677ac */ /* 0x000e620008000800 */
[C---:B--2---:R-:W-:Y:S01]  /*12960*/  LEA.HI.X.SX32 R71, R135.reuse, R0, 0x2, P6 ;  /* 0x0000000087477211 */ /* 0x044fe200030f16ff */
[----:B------:R-:W-:Y:S01]  /*12970*/  VIADD R135, R135, UR5 ;  /* 0x0000000587877c36 */ /* 0x000fe20008000000 */
[----:B------:R2:W-:Y:S01]  /*12980*/  @P2 STG.E desc[UR18][R132.64], R73 ;  /* 0x0000004984002986 */ /* 0x0005e2000c101912 */
[----:B----4-:R-:W-:Y:S01]  /*12990*/  ISETP.LT.AND P2, PT, R134, UR7, !P0 ;  /* 0x0000000786007c0c */ /* 0x010fe2000c741270 */
[----:B------:R-:W-:Y:S01]  /*129a0*/  VIADD R134, R3, 0x8b ;  /* 0x0000008b03867836 */ /* 0x000fe20000000000 */
[----:B------:R-:W4:Y:S01]  /*129b0*/  LDCU UR7, c[0x0][0x39c] ;  /* 0x00007380ff0777ac */ /* 0x000f220008000800 */
[C---:B------:R-:W-:Y:S01]  /*129c0*/  VIADD R137, R135.reuse, UR5 ;  /* 0x0000000587897c36 */ /* 0x040fe20008000000 */
[C---:B-----5:R-:W-:Y:S01]  /*129d0*/  LEA R68, P6, R135.reuse, R2, 0x2 ;  /* 0x0000000287447211 */ /* 0x060fe200078c10ff */
[----:B------:R5:W-:Y:S01]  /*129e0*/  @P1 STG.E desc[UR18][R70.64], R74 ;  /* 0x0000004a46001986 */ /* 0x000be2000c101912 */
[----:B---3--:R-:W-:Y:S01]  /*129f0*/  ISETP.LT.AND P1, PT, R134, UR4, !P0 ;  /* 0x0000000486007c0c */ /* 0x008fe2000c721270 */
[----:B------:R-:W3:Y:S01]  /*12a00*/  LDCU UR4, c[0x0][0x39c] ;  /* 0x00007380ff0477ac */ /* 0x000ee20008000800 */
[----:B------:R-:W-:-:S02]  /*12a10*/  LEA.HI.X.SX32 R69, R135, R0, 0x2, P6 ;  /* 0x0000000087457211 */ /* 0x000fc400030f16ff */
[C---:B------:R-:W-:Y:S01]  /*12a20*/  LEA R72, P6, R137.reuse, R2, 0x2 ;  /* 0x0000000289487211 */ /* 0x040fe200078c10ff */
[----:B--2---:R-:W-:Y:S02]  /*12a30*/  VIADD R133, R137, UR5 ;  /* 0x0000000589857c36 */ /* 0x004fe40008000000 */
        /* <DEDUP_REMOVED lines=11> */
[----:B----4-:R-:W-:Y:S01]  /*12af0*/  ISETP.LT.AND P4, PT, R74, UR7, !P0 ;  /* 0x000000074a007c0c */ /* 0x010fe2000c781270 */
[----:B------:R-:W-:Y:S01]  /*12b00*/  VIADD R74, R3, 0x8e ;  /* 0x0000008e034a7836 */ /* 0x000fe20000000000 */
[C---:B------:R-:W-:Y:S01]  /*12b10*/  LEA.HI.X.SX32 R133, R135.reuse, R0, 0x2, P6 ;  /* 0x0000000087857211 */ /* 0x040fe200030f16ff */
[----:B------:R-:W4:Y:S01]  /*12b20*/  LDCU UR7, c[0x0][0x39c] ;  /* 0x00007380ff0777ac */ /* 0x000f220008000800 */
[----:B------:R-:W-:Y:S01]  /*12b30*/  VIADD R135, R135, UR5 ;  /* 0x0000000587877c36 */ /* 0x000fe20008000000 */
[----:B------:R1:W-:Y:S01]  /*12b40*/  @P3 STG.E desc[UR18][R70.64], R77 ;  /* 0x0000004d46003986 */ /* 0x0003e2000c101912 */
[----:B---3--:R-:W-:Y:S01]  /*12b50*/  ISETP.LT.AND P3, PT, R74, UR4, !P0 ;  /* 0x000000044a007c0c */ /* 0x008fe2000c761270 */
[----:B------:R-:W3:Y:S01]  /*12b60*/  LDCU UR4, c[0x0][0x39c] ;  /* 0x00007380ff0477ac */ /* 0x000ee20008000800 */
[C---:B--2---:R-:W-:Y:S01]  /*12b70*/  VIADD R75, R135.reuse, UR5 ;  /* 0x00000005874b7c36 */ /* 0x044fe20008000000 */
[----:B------:R-:W-:Y:S01]  /*12b80*/  @P2 STG.E desc[UR18][R132.64], R78 ;  /* 0x0000004e84002986 */ /* 0x000fe2000c101912 */
[----:B------:R-:W-:Y:S01]  /*12b90*/  LEA R68, P2, R135, R2, 0x2 ;  /* 0x0000000287447211 */ /* 0x000fe200078410ff */
        /* <DEDUP_REMOVED lines=9> */
[----:B------:R-:W-:Y:S01]  /*12c30*/  VIADD R74, R3, 0x91 ;  /* 0x00000091034a7836 */ /* 0x000fe20000000000 */
[----:B----4-:R-:W-:Y:S01]  /*12c40*/  ISETP.LT.AND P1, PT, R70, UR7, !P0 ;  /* 0x0000000746007c0c */ /* 0x010fe2000c721270 */
[C---:B------:R-:W-:Y:S01]  /*12c50*/  VIADD R77, R75.reuse, UR5 ;  /* 0x000000054b4d7c36 */ /* 0x040fe20008000000 */
[----:B------:R4:W-:Y:S01]  /*12c60*/  @P5 STG.E desc[UR18][R72.64], R80 ;  /* 0x0000005048005986 */ /* 0x0009e2000c101912 */
[C---:B------:R-:W-:Y:S01]  /*12c70*/  LEA R70, P5, R75.reuse, R2, 0x2 ;  /* 0x000000024b467211 */ /* 0x040fe200078a10ff */
[----:B------:R-:W5:Y:S03]  /*12c80*/  LDCU UR7, c[0x0][0x39c] ;  /* 0x00007380ff0777ac */ /* 0x000f660008000800 */
[----:B------:R-:W-:-:S02]  /*12c90*/  LEA.HI.X.SX32 R71, R75, R0, 0x2, P5 ;  /* 0x000000004b477211 */ /* 0x000fc400028f16ff */
[----:B---3--:R-:W-:Y:S01]  /*12ca0*/  ISETP.LT.AND P5, PT, R74, UR4, !P0 ;  /* 0x000000044a007c0c */ /* 0x008fe2000c7a1270 */
[----:B------:R-:W3:Y:S01]  /*12cb0*/  LDCU UR4, c[0x0][0x39c] ;  /* 0x00007380ff0477ac */ /* 0x000ee20008000800 */
[----:B--2---:R-:W-:Y:S01]  /*12cc0*/  VIADD R69, R3, 0x92 ;  /* 0x0000009203457836 */ /* 0x004fe20000000000 */
[C---:B------:R-:W-:Y:S01]  /*12cd0*/  LEA R68, P6, R77.reuse, R2, 0x2 ;  /* 0x000000024d447211 */ /* 0x040fe200078c10ff */
[----:B----4-:R-:W-:Y:S01]  /*12ce0*/  VIADD R73, R77, UR5 ;  /* 0x000000054d497c36 */ /* 0x010fe20008000000 */
        /* <DEDUP_REMOVED lines=9> */
[----:B--2---:R-:W-:Y:S01]  /*12d80*/  VIADD R70, R3, 0x94 ;  /* 0x0000009403467836 */ /* 0x004fe20000000000 */
[----:B------:R2:W-:Y:S01]  /*12d90*/  @P3 STG.E desc[UR18][R68.64], R82 ;  /* 0x0000005244003986 */ /* 0x0005e2000c101912 */
[----:B-----5:R-:W-:Y:S01]  /*12da0*/  ISETP.LT.AND P3, PT, R75, UR7, !P0 ;  /* 0x000000074b007c0c */ /* 0x020fe2000c761270 */
[----:B------:R-:W4:Y:S01]  /*12db0*/  LDCU UR7, c[0x0][0x39c] ;  /* 0x00007380ff0777ac */ /* 0x000f220008000800 */
[C---:B------:R-:W-:Y:S01]  /*12dc0*/  LEA.HI.X.SX32 R75, R77.reuse, R0, 0x2, P6 ;  /* 0x000000004d4b7211 */ /* 0x040fe200030f16ff */
[----:B------:R5:W-:Y:S01]  /*12dd0*/  @P2 STG.E desc[UR18][R72.64], R83 ;  /* 0x0000005348002986 */ /* 0x000be2000c101912 */
[----:B---3--:R-:W-:Y:S01]  /*12de0*/  ISETP.LT.AND P2, PT, R70, UR4, !P0 ;  /* 0x0000000446007c0c */ /* 0x008fe2000c741270 */
[----:B------:R-:W3:Y:S01]  /*12df0*/  LDCU UR4, c[0x0][0x39c] ;  /* 0x00007380ff0477ac */ /* 0x000ee20008000800 */
[----:B------:R-:W-:-:S02]  /*12e00*/  VIADD R77, R77, UR5 ;  /* 0x000000054d4d7c36 */ /* 0x000fc40008000000 */
[----:B------:R-:W-:Y:S02]  /*12e10*/  VIADD R70, R3, 0x95 ;  /* 0x0000009503467836 */ /* 0x000fe40000000000 */
[C---:B------:R-:W-:Y:S01]  /*12e20*/  VIADD R71, R77.reuse, UR5 ;  /* 0x000000054d477c36 */ /* 0x040fe20008000000 */
[C---:B--2---:R-:W-:Y:S01]  /*12e30*/  LEA R68, P6, R77.reuse, R2, 0x2 ;  /* 0x000000024d447211 */ /* 0x044fe200078c10ff */
[----:B------:R2:W-:Y:S01]  /*12e40*/  @P1 STG.E desc[UR18][R74.64], R84 ;  /* 0x000000544a001986 */ /* 0x0005e2000c101912 */
[----:B-1----:R-:W-:Y:S01]  /*12e50*/  ISETP.LT.AND P1, PT, R70, UR6, !P0 ;  /* 0x0000000646007c0c */ /* 0x002fe2000c721270 */
[----:B------:R-:W1:Y:S01]  /*12e60*/  LDCU UR6, c[0x0][0x39c] ;  /* 0x00007380ff0677ac */ /* 0x000e620008000800 */
[----:B------:R-:W-:Y:S01]  /*12e70*/  LEA.HI.X.SX32 R69, R77, R0, 0x2, P6 ;  /* 0x000000004d457211 */ /* 0x000fe200030f16ff */
[C---:B------:R-:W-:Y:S01]  /*12e80*/  VIADD R77, R71.reuse, UR5 ;  /* 0x00000005474d7c36 */ /* 0x040fe20008000000 */
[----:B------:R-:W-:Y:S01]  /*12e90*/  LEA R70, P6, R71, R2, 0x2 ;  /* 0x0000000247467211 */ /* 0x000fe200078c10ff */
[----:B-----5:R-:W-:-:S03]  /*12ea0*/  VIADD R73, R3, 0x96 ;  /* 0x0000009603497836 */ /* 0x020fc60000000000 */
[----:B------:R-:W-:Y:S02]  /*12eb0*/  LEA.HI.X.SX32 R71, R71, R0, 0x2, P6 ;  /* 0x0000000047477211 */ /* 0x000fe400030f16ff */
[----:B------:R-:W-:Y:S01]  /*12ec0*/  LEA R72, P6, R77, R2, 0x2 ;  /* 0x000000024d487211 */ /* 0x000fe200078c10ff */
[----:B------:R5:W-:Y:S01]  /*12ed0*/  @P5 STG.E desc[UR18][R68.64], R85 ;  /* 0x0000005544005986 */ /* 0x000be2000c101912 */
[----:B---3--:R-:W-:Y:S01]  /*12ee0*/  ISETP.LT.AND P5, PT, R73, UR4, !P0 ;  /* 0x0000000449007c0c */ /* 0x008fe2000c7a1270 */
[----:B--2---:R-:W-:Y:S01]  /*12ef0*/  VIADD R74, R3, 0x97 ;  /* 0x00000097034a7836 */ /* 0x004fe20000000000 */
[C---:B------:R-:W-:Y:S01]  /*12f00*/  LEA.HI.X.SX32 R73, R77.reuse, R0, 0x2, P6 ;  /* 0x000000004d497211 */ /* 0x040fe200030f16ff */
[----:B------:R-:W2:Y:S01]  /*12f10*/  LDCU UR4, c[0x0][0x39c] ;  /* 0x00007380ff0477ac */ /* 0x000ea20008000800 */
[----:B------:R-:W-:Y:S01]  /*12f20*/  VIADD R77, R77, UR5 ;  /* 0x000000054d4d7c36 */ /* 0x000fe20008000000 */
[----:B------:R3:W-:Y:S01]  /*12f30*/  @P4 STG.E desc[UR18][R70.64], R86 ;  /* 0x0000005646004986 */ /* 0x0007e2000c101912 */
[----:B----4-:R-:W-:Y:S01]  /*12f40*/  ISETP.LT.AND P4, PT, R74, UR7, !P0 ;  /* 0x000000074a007c0c */ /* 0x010fe2000c781270 */
[----:B------:R-:W4:Y:S01]  /*12f50*/  LDCU UR7, c[0x0][0x39c] ;  /* 0x00007380ff0777ac */ /* 0x000f220008000800 */
[----:B------:R-:W-:-:S02]  /*12f60*/  VIADD R75, R77, UR5 ;  /* 0x000000054d4b7c36 */ /* 0x000fc40008000000 */
[----:B------:R-:W-:Y:S01]  /*12f70*/  VIADD R74, R3, 0x98 ;  /* 0x00000098034a7836 */ /* 0x000fe20000000000 */
[C---:B-----5:R-:W-:Y:S01]  /*12f80*/  LEA R68, P6, R77.reuse, R2, 0x2 ;  /* 0x000000024d447211 */ /* 0x060fe200078c10ff */
[----:B------:R5:W-:Y:S03]  /*12f90*/  @P3 STG.E desc[UR18][R72.64], R87 ;  /* 0x0000005748003986 */ /* 0x000be6000c101912 */
[----:B------:R-:W-:Y:S01]  /*12fa0*/  LEA.HI.X.SX32 R69, R77, R0, 0x2, P6 ;  /* 0x000000004d457211 */ /* 0x000fe200030f16ff */
[C---:B------:R-:W-:Y:S01]  /*12fb0*/  VIADD R77, R75.reuse, UR5 ;  /* 0x000000054b4d7c36 */ /* 0x040fe20008000000 */
[----:B---3--:R-:W-:Y:S02]  /*12fc0*/  LEA R70, P6, R75, R2, 0x2 ;  /* 0x000000024b467211 */ /* 0x008fe400078c10ff */
[----:B-1----:R-:W-:Y:S01]  /*12fd0*/  ISETP.LT.AND P3, PT, R74, UR6, !P0 ;  /* 0x000000064a007c0c */ /* 0x002fe2000c761270 */
[----:B------:R-:W1:Y:S01]  /*12fe0*/  LDCU UR6, c[0x0][0x39c] ;  /* 0x00007380ff0677ac */ /* 0x000e620008000800 */
[----:B------:R-:W-:Y:S01]  /*12ff0*/  VIADD R74, R3, 0x99 ;  /* 0x00000099034a7836 */ /* 0x000fe20000000000 */
[----:B------:R-:W-:Y:S01]  /*13000*/  LEA.HI.X.SX32 R71, R75, R0, 0x2, P6 ;  /* 0x000000004b477211 */ /* 0x000fe200030f16ff */
[C---:B------:R-:W-:Y:S01]  /*13010*/  VIADD R79, R77.reuse, UR5 ;  /* 0x000000054d4f7c36 */ /* 0x040fe20008000000 */
[----:B-----5:R-:W-:Y:S01]  /*13020*/  LEA R72, P6, R77, R2, 0x2 ;  /* 0x000000024d487211 */ /* 0x020fe200078c10ff */
[----:B------:R3:W-:Y:S01]  /*13030*/  @P2 STG.E desc[UR18][R68.64], R88 ;  /* 0x0000005844002986 */ /* 0x0007e2000c101912 */
[----:B--2---:R-:W-:Y:S01]  /*13040*/  ISETP.LT.AND P2, PT, R74, UR4, !P0 ;  /* 0x000000044a007c0c */ /* 0x004fe2000c741270 */
[----:B------:R-:W-:Y:S01]  /*13050*/  VIADD R75, R3, 0x9a ;  /* 0x0000009a034b7836 */ /* 0x000fe20000000000 */
[----:B------:R-:W-:Y:S01]  /*13060*/  LEA.HI.X.SX32 R73, R77, R0, 0x2, P6 ;  /* 0x000000004d497211 */ /* 0x000fe200030f16ff */
[----:B------:R-:W2:Y:S01]  /*13070*/  LDCU UR4, c[0x0][0x39c] ;  /* 0x00007380ff0477ac */ /* 0x000ea20008000800 */
        /* <DEDUP_REMOVED lines=8> */
[----:B-1----:R-:W-:Y:S01]  /*13100*/  ISETP.LT.AND P5, PT, R76, UR6, !P0 ;  /* 0x000000064c007c0c */ /* 0x002fe2000c7a1270 */
[----:B------:R-:W1:Y:S01]  /*13110*/  LDCU UR6, c[0x0][0x39c] ;  /* 0x00007380ff0677ac */ /* 0x000e620008000800 */
[C---:B------:R-:W-:Y:S01]  /*13120*/  VIADD R77, R79.reuse, UR5 ;  /* 0x000000054f4d7c36 */ /* 0x040fe20008000000 */
[----:B------:R4:W-:Y:S01]  /*13130*/  @P4 STG.E desc[UR18][R74.64], R91 ;  /* 0x0000005b4a004986 */ /* 0x0009e2000c101912 */
[----:B---3--:R-:W-:Y:S01]  /*13140*/  LEA R68, P4, R79, R2, 0x2 ;  /* 0x000000024f447211 */ /* 0x008fe200078810ff */
[----:B-----5:R-:W-:-:S02]  /*13150*/  VIADD R71, R3, 0x9c ;  /* 0x0000009c03477836 */ /* 0x020fc40000000000 */
[----:B------:R-:W-:Y:S02]  /*13160*/  LEA R70, P6, R77, R2, 0x2 ;  /* 0x000000024d467211 */ /* 0x000fe400078c10ff */
[-C--:B------:R-:W-:Y:S02]  /*13170*/  LEA.HI.X.SX32 R69, R79, R0.reuse, 0x2, P4 ;  /* 0x000000004f457211 */ /* 0x080fe400020f16ff */
[----:B--2---:R-:W-:Y:S01]  /*13180*/  ISETP.LT.AND P4, PT, R71, UR4, !P0 ;  /* 0x0000000447007c0c */ /* 0x004fe2000c781270 */
[----:B------:R-:W2:Y:S01]  /*13190*/  LDCU UR4, c[0x0][0x39c] ;  /* 0x00007380ff0477ac */ /* 0x000ea20008000800 */
[----:B------:R-:W-:Y:S01]  /*131a0*/  VIADD R72, R3, 0x9d ;  /* 0x0000009d03487836 */ /* 0x000fe20000000000 */
[C---:B------:R-:W-:Y:S01]  /*131b0*/  LEA.HI.X.SX32 R71, R77.reuse, R0, 0x2, P6 ;  /* 0x000000004d477211 */ /* 0x040fe200030f16ff */
[----:B------:R-:W-:Y:S01]  /*131c0*/  VIADD R77, R77, UR5 ;  /* 0x000000054d4d7c36 */ /* 0x000fe20008000000 */
[----:B------:R3:W-:Y:S01]  /*131d0*/  @P3 STG.E desc[UR18][R68.64], R92 ;  /* 0x0000005c44003986 */ /* 0x0007e2000c101912 */
[----:B----4-:R-:W-:Y:S01]  /*131e0*/  VIADD R74, R3, 0x9e ;  /* 0x0000009e034a7836 */ /* 0x010fe20000000000 */
[----:B------:R-:W-:Y:S01]  /*131f0*/  ISETP.LT.AND P3, PT, R72, UR7, !P0 ;  /* 0x0000000748007c0c */ /* 0x000fe2000c761270 */
[----:B------:R-:W4:Y:S01]  /*13200*/  LDCU UR7, c[0x0][0x39c] ;  /* 0x00007380ff0777ac */ /* 0x000f220008000800 */
[----:B------:R5:W-:Y:S01]  /*13210*/  @P2 STG.E desc[UR18][R70.64], R93 ;  /* 0x0000005d46002986 */ /* 0x000be2000c101912 */
[C---:B------:R-:W-:Y:S01]  /*13220*/  LEA R72, P2, R77.reuse, R2, 0x2 ;  /* 0x000000024d487211 */ /* 0x040fe200078410ff */
[----:B------:R-:W-:-:S03]  /*13230*/  VIADD R75, R77, UR5 ;  /* 0x000000054d4b7c36 */ /* 0x000fc60008000000 */
[----:B------:R-:W-:Y:S02]  /*13240*/  LEA.HI.X.SX32 R73, R77, R0, 0x2, P2 ;  /* 0x000000004d497211 */ /* 0x000fe400010f16ff */
[----:B-1----:R-:W-:Y:S01]  /*13250*/  ISETP.LT.AND P2, PT, R74, UR6, !P0 ;  /* 0x000000064a007c0c */ /* 0x002fe2000c741270 */
[----:B------:R-:W1:Y:S01]  /*13260*/  LDCU UR6, c[0x0][0x39c] ;  /* 0x00007380ff0677ac */ /* 0x000e620008000800 */
[----:B---3--:R-:W-:Y:S01]  /*13270*/  VIADD R69, R3, 0x9f ;  /* 0x0000009f03457836 */ /* 0x008fe20000000000 */
[C---:B------:R-:W-:Y:S01]  /*13280*/  LEA R68, P6, R75.reuse, R2, 0x2 ;  /* 0x000000024b447211 */ /* 0x040fe200078c10ff */
[----:B-----5:R-:W-:Y:S01]  /*13290*/  VIADD R71, R75, UR5 ;  /* 0x000000054b477c36 */ /* 0x020fe20008000000 */
[----:B------:R3:W-:Y:S02]  /*132a0*/  @P1 STG.E desc[UR18][R72.64], R94 ;  /* 0x0000005e48001986 */ /* 0x0007e4000c101912 */
[----:B--2---:R-:W-:Y:S01]  /*132b0*/  ISETP.LT.AND P1, PT, R69, UR4, !P0 ;  /* 0x0000000445007c0c */ /* 0x004fe2000c721270 */
[----:B------:R-:W2:Y:S01]  /*132c0*/  LDCU UR4, c[0x0][0x39c] ;  /* 0x00007380ff0477ac */ /* 0x000ea20008000800 */
[----:B------:R-:W-:Y:S01]  /*132d0*/  LEA.HI.X.SX32 R69, R75, R0, 0x2, P6 ;  /* 0x000000004b457211 */ /* 0x000fe200030f16ff */
[C---:B------:R-:W-:Y:S01]  /*132e0*/  VIADD R77, R71.reuse, UR5 ;  /* 0x00000005474d7c36 */ /* 0x040fe20008000000 */
[----:B------:R-:W-:Y:S01]  /*132f0*/  LEA R70, P6, R71, R2, 0x2 ;  /* 0x0000000247467211 */ /* 0x000fe200078c10ff */
[----:B------:R-:W-:-:S03]  /*13300*/  VIADD R75, R3, 0xa0 ;  /* 0x000000a0034b7836 */ /* 0x000fc60000000000 */
[----:B------:R-:W-:Y:S02]  /*13310*/  LEA.HI.X.SX32 R71, R71, R0, 0x2, P6 ;  /* 0x0000000047477211 */ /* 0x000fe400030f16ff */
[----:B------:R-:W-:Y:S01]  /*13320*/  LEA R74, P6, R77, R2, 0x2 ;  /* 0x000000024d4a7211 */ /* 0x000fe200078c10ff */
[----:B---3--:R-:W-:Y:S01]  /*13330*/  VIADD R72, R3, 0xa1 ;  /* 0x000000a103487836 */ /* 0x008fe20000000000 */
[----:B------:R3:W-:Y:S01]  /*13340*/  @P5 STG.E desc[UR18][R68.64], R95 ;  /* 0x0000005f44005986 */ /* 0x0007e2000c101912 */
[----:B----4-:R-:W-:Y:S01]  /*13350*/  ISETP.LT.AND P5, PT, R75, UR7, !P0 ;  /* 0x000000074b007c0c */ /* 0x010fe2000c7a1270 */
[----:B------:R-:W4:Y:S01]  /*13360*/  LDCU UR7, c[0x0][0x39c] ;  /* 0x00007380ff0777ac */ /* 0x000f220008000800 */
[C---:B------:R-:W-:Y:S01]  /*13370*/  LEA.HI.X.SX32 R75, R77.reuse, R0, 0x2, P6 ;  /* 0x000000004d4b7211 */ /* 0x040fe200030f16ff */
[----:B------:R5:W-:Y:S01]  /*13380*/  @P4 STG.E desc[UR18][R70.64], R96 ;  /* 0x0000006046004986 */ /* 0x000be2000c101912 */
[----:B-1----:R-:W-:Y:S01]  /*13390*/  ISETP.LT.AND P4, PT, R72, UR6, !P0 ;  /* 0x0000000648007c0c */ /* 0x002fe2000c781270 */
[----:B------:R-:W-:Y:S01]  /*133a0*/  VIADD R77, R77, UR5 ;  /* 0x000000054d4d7c36 */ /* 0x000fe20008000000 */
[----:B------:R-:W1:Y:S01]  /*133b0*/  LDCU UR6, c[0x0][0x39c] ;  /* 0x00007380ff0677ac */ /* 0x000e620008000800 */
[----:B------:R-:W-:-:S02]  /*133c0*/  VIADD R72, R3, 0xa2 ;  /* 0x000000a203487836 */ /* 0x000fc40000000000 */
[C---:B------:R-:W-:Y:S01]  /*133d0*/  VIADD R73, R77.reuse, UR5 ;  /* 0x000000054d497c36 */ /* 0x040fe20008000000 */
[C---:B---3--:R-:W-:Y:S01]  /*133e0*/  LEA R68, P6, R77.reuse, R2, 0x2 ;  /* 0x000000024d447211 */ /* 0x048fe200078c10ff */
[----:B------:R3:W-:Y:S03]  /*133f0*/  @P3 STG.E desc[UR18][R74.64], R97 ;  /* 0x000000614a003986 */ /* 0x0007e6000c101912 */
[----:B------:R-:W-:Y:S01]  /*13400*/  LEA.HI.X.SX32 R69, R77, R0, 0x2, P6 ;  /* 0x000000004d457211 */ /* 0x000fe200030f16ff */
[C---:B------:R-:W-:Y:S01]  /*13410*/  VIADD R77, R73.reuse, UR5 ;  /* 0x00000005494d7c36 */ /* 0x040fe20008000000 */
[----:B-----5:R-:W-:Y:S02]  /*13420*/  LEA R70, P6, R73, R2, 0x2 ;  /* 0x0000000249467211 */ /* 0x020fe400078c10ff */
[----:B--2---:R-:W-:Y:S01]  /*13430*/  ISETP.LT.AND P3, PT, R72, UR4, !P0 ;  /* 0x0000000448007c0c */ /* 0x004fe2000c761270 */
[----:B------:R-:W2:Y:S01]  /*13440*/  LDCU UR4, c[0x0][0x39c] ;  /* 0x00007380ff0477ac */ /* 0x000ea20008000800 */
[----:B------:R-:W-:Y:S01]  /*13450*/  VIADD R76, R3, 0xa3 ;  /* 0x000000a3034c7836 */ /* 0x000fe20000000000 */
[----:B------:R-:W-:-:S02]  /*13460*/  LEA.HI.X.SX32 R71, R73, R0, 0x2, P6 ;  /* 0x0000000049477211 */ /* 0x000fc400030f16ff */
[----:B------:R-:W-:Y:S01]  /*13470*/  LEA R72, P6, R77, R2, 0x2 ;  /* 0x000000024d487211 */ /* 0x000fe200078c10ff */
[----:B------:R5:W-:Y:S01]  /*13480*/  @P2 STG.E desc[UR18][R68.64], R98 ;  /* 0x0000006244002986 */ /* 0x000be2000c101912 */
[----:B-1----:R-:W-:Y:S01]  /*13490*/  ISETP.LT.AND P2, PT, R76, UR6, !P0 ;  /* 0x000000064c007c0c */ /* 0x002fe2000c741270 */
[----:B---3--:R-:W-:Y:S01]  /*134a0*/  VIADD R74, R3, 0xa4 ;  /* 0x000000a4034a7836 */ /* 0x008fe20000000000 */
[C---:B------:R-:W-:Y:S01]  /*134b0*/  LEA.HI.X.SX32 R73, R77.reuse, R0, 0x2, P6 ;  /* 0x000000004d497211 */ /* 0x040fe200030f16ff */
[----:B------:R-:W1:Y:S01]  /*134c0*/  LDCU UR6, c[0x0][0x39c] ;  /* 0x00007380ff0677ac */ /* 0x000e620008000800 */
        /* <DEDUP_REMOVED lines=11> */
[----:B--2---:R-:W-:Y:S01]  /*13580*/  ISETP.LT.AND P5, PT, R74, UR4, !P0 ;  /* 0x000000044a007c0c */ /* 0x004fe2000c7a1270 */
[----:B------:R-:W2:Y:S01]  /*13590*/  LDCU UR4, c[0x0][0x39c] ;  /* 0x00007380ff0477ac */ /* 0x000ea20008000800 */
        /* <DEDUP_REMOVED lines=17> */
[----:B--2---:R-:W-:Y:S01]  /*136b0*/  ISETP.LT.AND P2, PT, R76, UR4, !P0 ;  /* 0x000000044c007c0c */ /* 0x004fe2000c741270 */
[----:B------:R-:W2:Y:S01]  /*136c0*/  LDCU UR4, c[0x0][0x39c] ;  /* 0x00007380ff0477ac */ /* 0x000ea20008000800 */
[C---:B------:R-:W-:Y:S01]  /*136d0*/  VIADD R77, R79.reuse, UR5 ;  /* 0x000000054f4d7c36 */ /* 0x040fe20008000000 */
[----:B------:R4:W-:Y:S01]  /*136e0*/  @P1 STG.E desc[UR18][R74.64], R104 ;  /* 0x000000684a001986 */ /* 0x0009e2000c101912 */
[----:B---3--:R-:W-:Y:S01]  /*136f0*/  LEA R68, P1, R79, R2, 0x2 ;  /* 0x000000024f447211 */ /* 0x008fe200078210ff */
        /* <DEDUP_REMOVED lines=16> */
[----:B--2---:R-:W-:Y:S01]  /*13800*/  ISETP.LT.AND P4, PT, R74, UR4, !P0 ;  /* 0x000000044a007c0c */ /* 0x004fe2000c781270 */
[----:B------:R-:W2:Y:S01]  /*13810*/  LDCU UR4, c[0x0][0x39c] ;  /* 0x00007380ff0477ac */ /* 0x000ea20008000800 */
[----:B---3--:R-:W-:Y:S01]  /*13820*/  VIADD R69, R3, 0xac ;  /* 0x000000ac03457836 */ /* 0x008fe20000000000 */
        /* <DEDUP_REMOVED lines=17> */
[----:B--2---:R-:W-:Y:S01]  /*13940*/  ISETP.LT.AND P1, PT, R72, UR4, !P0 ;  /* 0x0000000448007c0c */ /* 0x004fe2000c721270 */
[----:B------:R-:W-:Y:S01]  /*13950*/  VIADD R77, R77, UR5 ;  /* 0x000000054d4d7c36 */ /* 0x000fe20008000000 */
[----:B------:R-:W2:Y:S01]  /*13960*/  LDCU UR4, c[0x0][0x39c] ;  /* 0x00007380ff0477ac */ /* 0x000ea20008000800 */
[----:B------:R-:W-:-:S02]  /*13970*/  VIADD R72, R3, 0xaf ;  /* 0x000000af03487836 */ /* 0x000fc40000000000 */
[C---:B------:R-:W-:Y:S01]  /*13980*/  VIADD R73, R77.reuse, UR5 ;  /* 0x000000054d497c36 */ /* 0x040fe20008000000 */
[C---:B---3--:R-:W-:Y:S01]  /*13990*/  LEA R68, P6, R77.reuse, R2, 0x2 ;  /* 0x000000024d447211 */ /* 0x048fe200078c10ff */
        /* <DEDUP_REMOVED lines=10> */
[----:B--2---:R-:W-:Y:S01]  /*13a40*/  ISETP.LT.AND P4, PT, R76, UR4, !P0 ;  /* 0x000000044c007c0c */ /* 0x004fe2000c781270 */
[----:B---3--:R-:W-:Y:S01]  /*13a50*/  VIADD R74, R3, 0xb1 ;  /* 0x000000b1034a7836 */ /* 0x008fe20000000000 */
        /* <DEDUP_REMOVED lines=48> */
[C---:B------:R-:W-:Y:S01]  /*13d60*/  VIADD R75, R77.reuse, UR5 ;  /* 0x000000054d4b7c36 */ /* 0x040fe20008000000 */
[----:B------:R4:W-:Y:S01]  /*13d70*/  @P1 STG.E desc[UR18][R70.64], R119 ;  /* 0x0000007746001986 */ /* 0x0009e2000c101912 */
[C---:B------:R-:W-:Y:S01]  /*13d80*/  LEA R72, P1, R77.reuse, R2, 0x2 ;  /* 0x000000024d487211 */ /* 0x040fe200078210ff */
[----:B------:R-:W5:Y:S03]  /*13d90*/  LDCU UR7, c[0x0][0x39c] ;  /* 0x00007380ff0777ac */ /* 0x000f660008000800 */
[----:B------:R-:W-:-:S02]  /*13da0*/  LEA.HI.X.SX32 R73, R77, R0, 0x2, P1 ;  /* 0x000000004d497211 */ /* 0x000fc400008f16ff */
[----:B-1----:R-:W-:Y:S01]  /*13db0*/  ISETP.LT.AND P1, PT, R74, UR6, !P0 ;  /* 0x000000064a007c0c */ /* 0x002fe2000c721270 */
[----:B------:R-:W1:Y:S01]  /*13dc0*/  LDCU UR6, c[0x0][0x39c] ;  /* 0x00007380ff0677ac */ /* 0x000e620008000800 */
[----:B---3--:R-:W-:Y:S01]  /*13dd0*/  VIADD R69, R3, 0xb9 ;  /* 0x000000b903457836 */ /* 0x008fe20000000000 */
[C---:B------:R-:W-:Y:S01]  /*13de0*/  LEA R68, P6, R75.reuse, R2, 0x2 ;  /* 0x000000024b447211 */ /* 0x040fe200078c10ff */
[----:B----4-:R-:W-:Y:S01]  /*13df0*/  VIADD R71, R75, UR5 ;  /* 0x000000054b477c36 */ /* 0x010fe20008000000 */
        /* <DEDUP_REMOVED lines=11> */
[----:B-----5:R-:W-:Y:S01]  /*13eb0*/  ISETP.LT.AND P4, PT, R75, UR7, !P0 ;  /* 0x000000074b007c0c */ /* 0x020fe2000c781270 */
[----:B------:R-:W4:Y:S01]  /*13ec0*/  LDCU UR7, c[0x0][0x39c] ;  /* 0x00007380ff0777ac */ /* 0x000f220008000800 */
[C---:B------:R-:W-:Y:S01]  /*13ed0*/  LEA.HI.X.SX32 R75, R77.reuse, R0, 0x2, P6 ;  /* 0x000000004d4b7211 */ /* 0x040fe200030f16ff */
[----:B------:R5:W-:Y:S01]  /*13ee0*/  @P3 STG.E desc[UR18][R70.64], R122 ;  /* 0x0000007a46003986 */ /* 0x000be2000c101912 */
[----:B-1----:R-:W-:Y:S01]  /*13ef0*/  ISETP.LT.AND P3, PT, R72, UR6, !P0 ;  /* 0x0000000648007c0c */ /* 0x002fe2000c761270 */
[----:B------:R-:W1:Y:S01]  /*13f00*/  LDCU UR6, c[0x0][0x39c] ;  /* 0x00007380ff0677ac */ /* 0x000e620008000800 */
[----:B------:R-:W-:-:S02]  /*13f10*/  VIADD R77, R77, UR5 ;  /* 0x000000054d4d7c36 */ /* 0x000fc40008000000 */
[----:B------:R-:W-:Y:S02]  /*13f20*/  VIADD R72, R3, 0xbc ;  /* 0x000000bc03487836 */ /* 0x000fe40000000000 */
[C---:B------:R-:W-:Y:S01]  /*13f30*/  VIADD R73, R77.reuse, UR5 ;  /* 0x000000054d497c36 */ /* 0x040fe20008000000 */
[C---:B---3--:R-:W-:Y:S01]  /*13f40*/  LEA R68, P6, R77.reuse, R2, 0x2 ;  /* 0x000000024d447211 */ /* 0x048fe200078c10ff */
[----:B------:R3:W-:Y:S03]  /*13f50*/  @P2 STG.E desc[UR18][R74.64], R123 ;  /* 0x0000007b4a002986 */ /* 0x0007e6000c101912 */
[----:B------:R-:W-:Y:S01]  /*13f60*/  LEA.HI.X.SX32 R69, R77, R0, 0x2, P6 ;  /* 0x000000004d457211 */ /* 0x000fe200030f16ff */
[C---:B------:R-:W-:Y:S01]  /*13f70*/  VIADD R77, R73.reuse, UR5 ;  /* 0x00000005494d7c36 */ /* 0x040fe20008000000 */
[----:B-----5:R-:W-:Y:S01]  /*13f80*/  LEA R70, P6, R73, R2, 0x2 ;  /* 0x0000000249467211 */ /* 0x020fe200078c10ff */
[----:B------:R-:W-:Y:S01]  /*13f90*/  VIADD R76, R3, 0xbd ;  /* 0x000000bd034c7836 */ /* 0x000fe20000000000 */
[----:B--2---:R-:W-:Y:S01]  /*13fa0*/  ISETP.LT.AND P2, PT, R72, UR4, !P0 ;  /* 0x0000000448007c0c */ /* 0x004fe2000c741270 */
[----:B------:R-:W2:Y:S01]  /*13fb0*/  LDCU UR4, c[0x0][0x39c] ;  /* 0x00007380ff0477ac */ /* 0x000ea20008000800 */
        /* <DEDUP_REMOVED lines=27> */
[----:B------:R-:W1:Y:S01]  /*14170*/  LDCU UR6, c[0x0][0x39c] ;  /* 0x00007380ff0677ac */ /* 0x000e620008000800 */
[----:B------:R-:W-:-:S02]  /*14180*/  LEA.HI.X.SX32 R73, R77, R0, 0x2, P6 ;  /* 0x000000004d497211 */ /* 0x000fc400030f16ff */
        /* <DEDUP_REMOVED lines=33> */
[----:B------:R3:W-:Y:S01]  /*143a0*/  @P2 STG.E desc[UR18][R72.64], R5 ;  /* 0x0000000548002986 */ /* 0x0007e2000c101912 */
[----:B-----5:R-:W-:Y:S02]  /*143b0*/  VIADD R71, R75, UR5 ;  /* 0x000000054b477c36 */ /* 0x020fe40008000000 */
[----:B-1----:R-:W-:Y:S01]  /*143c0*/  ISETP.LT.AND P2, PT, R69, UR6, !P0 ;  /* 0x0000000645007c0c */ /* 0x002fe2000c741270 */
[----:B------:R-:W-:Y:S01]  /*143d0*/  VIADD R4, R3, 0xc7 ;  /* 0x000000c703047836 */ /* 0x000fe20000000000 */
[----:B------:R-:W-:Y:S01]  /*143e0*/  LEA.HI.X.SX32 R69, R75, R0, 0x2, P6 ;  /* 0x000000004b457211 */ /* 0x000fe200030f16ff */
[----:B------:R-:W1:Y:S01]  /*143f0*/  LDCU UR6, c[0x0][0x39c] ;  /* 0x00007380ff0677ac */ /* 0x000e620008000800 */
[C---:B------:R-:W-:Y:S01]  /*14400*/  LEA R70, P6, R71.reuse, R2, 0x2 ;  /* 0x0000000247467211 */ /* 0x040fe200078c10ff */
[----:B------:R-:W-:-:S02]  /*14410*/  VIADD R77, R71, UR5 ;  /* 0x00000005474d7c36 */ /* 0x000fc40008000000 */
[----:B------:R5:W-:Y:S01]  /*14420*/  @P1 STG.E desc[UR18][R68.64], R6 ;  /* 0x0000000644001986 */ /* 0x000be2000c101912 */
[----:B------:R-:W-:Y:S02]  /*14430*/  LEA.HI.X.SX32 R71, R71, R0, 0x2, P6 ;  /* 0x0000000047477211 */ /* 0x000fe400030f16ff */
[----:B----4-:R-:W-:Y:S01]  /*14440*/  ISETP.LT.AND P1, PT, R4, UR7, !P0 ;  /* 0x0000000704007c0c */ /* 0x010fe2000c721270 */
[----:B------:R-:W-:Y:S01]  /*14450*/  VIADD R4, R3, 0xc8 ;  /* 0x000000c803047836 */ /* 0x000fe20000000000 */
[----:B------:R-:W-:Y:S01]  /*14460*/  LEA R74, P6, R77, R2, 0x2 ;  /* 0x000000024d4a7211 */ /* 0x000fe200078c10ff */
[----:B------:R4:W-:Y:S01]  /*14470*/  @P5 STG.E desc[UR18][R70.64], R7 ;  /* 0x0000000746005986 */ /* 0x0009e2000c101912 */
[----:B---3--:R-:W-:Y:S01]  /*14480*/  VIADD R5, R3, 0xc9 ;  /* 0x000000c903057836 */ /* 0x008fe20000000000 */
[----:B------:R-:W3:Y:S01]  /*14490*/  LDCU UR7, c[0x0][0x39c] ;  /* 0x00007380ff0777ac */ /* 0x000ee20008000800 */
[----:B--2---:R-:W-:Y:S02]  /*144a0*/  ISETP.LT.AND P5, PT, R4, UR4, !P0 ;  /* 0x0000000404007c0c */ /* 0x004fe4000c7a1270 */
[C---:B------:R-:W-:Y:S01]  /*144b0*/  LEA.HI.X.SX32 R75, R77.reuse, R0, 0x2, P6 ;  /* 0x000000004d4b7211 */ /* 0x040fe200030f16ff */
[----:B------:R-:W2:Y:S01]  /*144c0*/  LDCU UR4, c[0x0][0x39c] ;  /* 0x00007380ff0477ac */ /* 0x000ea20008000800 */
[----:B------:R-:W-:-:S04]  /*144d0*/  VIADD R77, R77, UR5 ;  /* 0x000000054d4d7c36 */ /* 0x000fc80008000000 */
[C---:B-----5:R-:W-:Y:S01]  /*144e0*/  VIADD R69, R77.reuse, UR5 ;  /* 0x000000054d457c36 */ /* 0x060fe20008000000 */
[----:B------:R-:W-:Y:S01]  /*144f0*/  LEA R4, P6, R77, R2, 0x2 ;  /* 0x000000024d047211 */ /* 0x000fe200078c10ff */
[----:B------:R5:W-:Y:S01]  /*14500*/  @P4 STG.E desc[UR18][R74.64], R8 ;  /* 0x000000084a004986 */ /* 0x000be2000c101912 */
[----:B-1----:R-:W-:Y:S01]  /*14510*/  ISETP.LT.AND P4, PT, R5, UR6, !P0 ;  /* 0x0000000605007c0c */ /* 0x002fe2000c781270 */
[----:B----4-:R-:W-:Y:S01]  /*14520*/  VIADD R71, R69, UR5 ;  /* 0x0000000545477c36 */ /* 0x010fe20008000000 */
[----:B------:R-:W-:Y:S01]  /*14530*/  LEA.HI.X.SX32 R5, R77, R0, 0x2, P6 ;  /* 0x000000004d057211 */ /* 0x000fe200030f16ff */
[----:B------:R-:W1:Y:S01]  /*14540*/  LDCU UR6, c[0x0][0x39c] ;  /* 0x00007380ff0677ac */ /* 0x000e620008000800 */
[----:B------:R-:W-:Y:S01]  /*14550*/  LEA R6, P6, R69, R2, 0x2 ;  /* 0x0000000245067211 */ /* 0x000fe200078c10ff */
[----:B------:R-:W-:Y:S02]  /*14560*/  VIADD R70, R3, 0xca ;  /* 0x000000ca03467836 */ /* 0x000fe40000000000 */
[----:B------:R4:W-:Y:S01]  /*14570*/  @P3 STG.E desc[UR18][R4.64], R9 ;  /* 0x0000000904003986 */ /* 0x0009e2000c101912 */
[----:B------:R-:W-:-:S02]  /*14580*/  LEA.HI.X.SX32 R7, R69, R0, 0x2, P6 ;  /* 0x0000000045077211 */ /* 0x000fc400030f16ff */
[----:B------:R-:W-:Y:S02]  /*14590*/  LEA R68, P6, R71, R2, 0x2 ;  /* 0x0000000247447211 */ /* 0x000fe400078c10ff */
[----:B--2---:R-:W-:Y:S01]  /*145a0*/  ISETP.LT.AND P3, PT, R70, UR4, !P0 ;  /* 0x0000000446007c0c */ /* 0x004fe2000c761270 */
[----:B------:R-:W2:Y:S01]  /*145b0*/  LDCU UR4, c[0x0][0x39c] ;  /* 0x00007380ff0477ac */ /* 0x000ea20008000800 */
[----:B-----5:R-:W-:Y:S01]  /*145c0*/  VIADD R8, R3, 0xcb ;  /* 0x000000cb03087836 */ /* 0x020fe20000000000 */
[C---:B------:R-:W-:Y:S01]  /*145d0*/  LEA.HI.X.SX32 R69, R71.reuse, R0, 0x2, P6 ;  /* 0x0000000047457211 */ /* 0x040fe200030f16ff */
[----:B------:R-:W-:Y:S01]  /*145e0*/  VIADD R71, R71, UR5 ;  /* 0x0000000547477c36 */ /* 0x000fe20008000000 */
[----:B------:R5:W-:Y:S02]  /*145f0*/  @P2 STG.E desc[UR18][R6.64], R10 ;  /* 0x0000000a06002986 */ /* 0x000be4000c101912 */
[----:B---3--:R-:W-:Y:S01]  /*14600*/  ISETP.LT.AND P2, PT, R8, UR7, !P0 ;  /* 0x0000000708007c0c */ /* 0x008fe2000c741270 */
[----:B------:R-:W-:Y:S01]  /*14610*/  VIADD R8, R3, 0xcc ;  /* 0x000000cc03087836 */ /* 0x000fe20000000000 */
[C---:B----4-:R-:W-:Y:S01]  /*14620*/  LEA R4, P6, R71.reuse, R2, 0x2 ;  /* 0x0000000247047211 */ /* 0x050fe200078c10ff */
[----:B------:R-:W-:Y:S01]  /*14630*/  VIADD R9, R71, UR5 ;  /* 0x0000000547097c36 */ /* 0x000fe20008000000 */
[----:B------:R-:W3:Y:S01]  /*14640*/  LDCU UR7, c[0x0][0x39c] ;  /* 0x00007380ff0777ac */ /* 0x000ee20008000800 */
[----:B------:R4:W-:Y:S01]  /*14650*/  @P1 STG.E desc[UR18][R68.64], R11 ;  /* 0x0000000b44001986 */ /* 0x0009e2000c101912 */
[----:B-1----:R-:W-:Y:S01]  /*14660*/  ISETP.LT.AND P1, PT, R8, UR6, !P0 ;  /* 0x0000000608007c0c */ /* 0x002fe2000c721270 */
[----:B------:R-:W-:Y:S01]  /*14670*/  VIADD R8, R3, 0xcd ;  /* 0x000000cd03087836 */ /* 0x000fe20000000000 */
[----:B------:R-:W-:Y:S01]  /*14680*/  LEA.HI.X.SX32 R5, R71, R0, 0x2, P6 ;  /* 0x0000000047057211 */ /* 0x000fe200030f16ff */
[C---:B------:R-:W-:Y:S01]  /*14690*/  VIADD R71, R9.reuse, UR5 ;  /* 0x0000000509477c36 */ /* 0x040fe20008000000 */
[C---:B-----5:R-:W-:Y:S01]  /*146a0*/  LEA R6, P6, R9.reuse, R2, 0x2 ;  /* 0x0000000209067211 */ /* 0x060fe200078c10ff */
[----:B------:R-:W1:Y:S02]  /*146b0*/  LDCU UR6, c[0x0][0x39c] ;  /* 0x00007380ff0677ac */ /* 0x000e640008000800 */
[----:B------:R-:W-:Y:S01]  /*146c0*/  @P5 STG.E desc[UR18][R4.64], R12 ;  /* 0x0000000c04005986 */ /* 0x000fe2000c101912 */
[----:B------:R-:W-:-:S02]  /*146d0*/  LEA.HI.X.SX32 R7, R9, R0, 0x2, P6 ;  /* 0x0000000009077211 */ /* 0x000fc400030f16ff */
[----:B--2---:R-:W-:Y:S01]  /*146e0*/  ISETP.LT.AND P5, PT, R8, UR4, !P0 ;  /* 0x0000000408007c0c */ /* 0x004fe2000c7a1270 */
[C---:B----4-:R-:W-:Y:S01]  /*146f0*/  VIADD R69, R71.reuse, UR5 ;  /* 0x0000000547457c36 */ /* 0x050fe20008000000 */
[----:B------:R-:W-:Y:S01]  /*14700*/  LEA R8, P6, R71, R2, 0x2 ;  /* 0x0000000247087211 */ /* 0x000fe200078c10ff */
[----:B------:R-:W-:Y:S01]  /*14710*/  VIADD R11, R3, 0xce ;  /* 0x000000ce030b7836 */ /* 0x000fe20000000000 */
[----:B------:R-:W2:Y:S02]  /*14720*/  LDCU UR4, c[0x0][0x39c] ;  /* 0x00007380ff0477ac */ /* 0x000ea40008000800 */
[----:B------:R-:W-:Y:S02]  /*14730*/  LEA.HI.X.SX32 R9, R71, R0, 0x2, P6 ;  /* 0x0000000047097211 */ /* 0x000fe400030f16ff */
[----:B------:R-:W-:Y:S01]  /*14740*/  LEA R10, P6, R69, R2, 0x2 ;  /* 0x00000002450a7211 */ /* 0x000fe200078c10ff */
[----:B------:R4:W-:Y:S01]  /*14750*/  @P4 STG.E desc[UR18][R6.64], R13 ;  /* 0x0000000d06004986 */ /* 0x0009e2000c101912 */
[----:B---3--:R-:W-:Y:S01]  /*14760*/  ISETP.LT.AND P4, PT, R11, UR7, !P0 ;  /* 0x000000070b007c0c */ /* 0x008fe2000c781270 */
[----:B------:R-:W-:Y:S01]  /*14770*/  VIADD R68, R3, 0xcf ;  /* 0x000000cf03447836 */ /* 0x000fe20000000000 */
[C---:B------:R-:W-:Y:S01]  /*14780*/  LEA.HI.X.SX32 R11, R69.reuse, R0, 0x2, P6 ;  /* 0x00000000450b7211 */ /* 0x040fe200030f16ff */
[----:B------:R-:W3:Y:S01]  /*14790*/  LDCU UR7, c[0x0][0x39c] ;  /* 0x00007380ff0777ac */ /* 0x000ee20008000800 */
[----:B------:R-:W-:Y:S01]  /*147a0*/  VIADD R69, R69, UR5 ;  /* 0x0000000545457c36 */ /* 0x000fe20008000000 */
[----:B------:R5:W-:Y:S01]  /*147b0*/  @P3 STG.E desc[UR18][R8.64], R14 ;  /* 0x0000000e08003986 */ /* 0x000be2000c101912 */
[----:B-1----:R-:W-:Y:S01]  /*147c0*/  ISETP.LT.AND P3, PT, R68, UR6, !P0 ;  /* 0x0000000644007c0c */ /* 0x002fe2000c761270 */
[----:B------:R-:W1:Y:S02]  /*147d0*/  LDCU UR6, c[0x0][0x39c] ;  /* 0x00007380ff0677ac */ /* 0x000e640008000800 */
[----:B------:R1:W-:Y:S01]  /*147e0*/  @P2 STG.E desc[UR18][R10.64], R15 ;  /* 0x0000000f0a002986 */ /* 0x0003e2000c101912 */
[C---:B----4-:R-:W-:Y:S01]  /*147f0*/  VIADD R13, R69.reuse, UR5 ;  /* 0x00000005450d7c36 */ /* 0x050fe20008000000 */
[----:B------:R-:W-:Y:S01]  /*14800*/  LEA R4, P2, R69, R2, 0x2 ;  /* 0x0000000245047211 */ /* 0x000fe200078410ff */
[----:B------:R-:W-:-:S03]  /*14810*/  VIADD R7, R3, 0xd0 ;  /* 0x000000d003077836 */ /* 0x000fc60000000000 */
[----:B------:R-:W-:Y:S02]  /*14820*/  LEA R6, P6, R13, R2, 0x2 ;  /* 0x000000020d067211 */ /* 0x000fe400078c10ff */
[-C--:B------:R-:W-:Y:S01]  /*14830*/  LEA.HI.X.SX32 R5, R69, R0.reuse, 0x2, P2 ;  /* 0x0000000045057211 */ /* 0x080fe200010f16ff */
[----:B-----5:R-:W-:Y:S01]  /*14840*/  VIADD R8, R3, 0xd1 ;  /* 0x000000d103087836 */ /* 0x020fe20000000000 */
[----:B--2---:R-:W-:Y:S01]  /*14850*/  ISETP.LT.AND P2, PT, R7, UR4, !P0 ;  /* 0x0000000407007c0c */ /* 0x004fe2000c741270 */
[----:B------:R-:W2:Y:S01]  /*14860*/  LDCU UR4, c[0x0][0x39c] ;  /* 0x00007380ff0477ac */ /* 0x000ea20008000800 */
[C---:B------:R-:W-:Y:S01]  /*14870*/  LEA.HI.X.SX32 R7, R13.reuse, R0, 0x2, P6 ;  /* 0x000000000d077211 */ /* 0x040fe200030f16ff */
[----:B------:R-:W-:Y:S01]  /*14880*/  VIADD R13, R13, UR5 ;  /* 0x000000050d0d7c36 */ /* 0x000fe20008000000 */
[----:B------:R4:W-:Y:S01]  /*14890*/  @P1 STG.E desc[UR18][R4.64], R16 ;  /* 0x0000001004001986 */ /* 0x0009e2000c101912 */
[----:B---3--:R-:W-:Y:S01]  /*148a0*/  ISETP.LT.AND P1, PT, R8, UR7, !P0 ;  /* 0x0000000708007c0c */ /* 0x008fe2000c721270 */
[----:B-1----:R-:W-:Y:S01]  /*148b0*/  VIADD R10, R3, 0xd2 ;  /* 0x000000d2030a7836 */ /* 0x002fe20000000000 */
[----:B------:R-:W1:Y:S01]  /*148c0*/  LDCU UR7, c[0x0][0x39c] ;  /* 0x00007380ff0777ac */ /* 0x000e620008000800 */
[----:B------:R3:W-:Y:S01]  /*148d0*/  @P5 STG.E desc[UR18][R6.64], R17 ;  /* 0x0000001106005986 */ /* 0x0007e2000c101912 */
[C---:B------:R-:W-:Y:S01]  /*148e0*/  LEA R8, P5, R13.reuse, R2, 0x2 ;  /* 0x000000020d087211 */ /* 0x040fe200078a10ff */
[----:B------:R-:W-:-:S03]  /*148f0*/  VIADD R11, R13, UR5 ;  /* 0x000000050d0b7c36 */ /* 0x000fc60008000000 */
[----:B------:R-:W-:Y:S02]  /*14900*/  LEA.HI.X.SX32 R9, R13, R0, 0x2, P5 ;  /* 0x000000000d097211 */ /* 0x000fe400028f16ff */
[----:B------:R-:W-:Y:S01]  /*14910*/  ISETP.LT.AND P5, PT, R10, UR6, !P0 ;  /* 0x000000060a007c0c */ /* 0x000fe2000c7a1270 */
[----:B------:R-:W5:Y:S01]  /*14920*/  LDCU UR6, c[0x0][0x39c] ;  /* 0x00007380ff0677ac */ /* 0x000f620008000800 */
[----:B----4-:R-:W-:Y:S01]  /*14930*/  VIADD R5, R3, 0xd3 ;  /* 0x000000d303057836 */ /* 0x010fe20000000000 */
[C---:B------:R-:W-:Y:S01]  /*14940*/  LEA R4, P6, R11.reuse, R2, 0x2 ;  /* 0x000000020b047211 */ /* 0x040fe200078c10ff */
[----:B---3--:R-:W-:Y:S01]  /*14950*/  VIADD R7, R11, UR5 ;  /* 0x000000050b077c36 */ /* 0x008fe20008000000 */
        /* <DEDUP_REMOVED lines=11> */
[----:B-1----:R-:W-:Y:S01]  /*14a10*/  ISETP.LT.AND P3, PT, R11, UR7, !P0 ;  /* 0x000000070b007c0c */ /* 0x002fe2000c761270 */
[----:B------:R-:W1:Y:S01]  /*14a20*/  LDCU UR7, c[0x0][0x39c] ;  /* 0x00007380ff0777ac */ /* 0x000e620008000800 */
[C---:B------:R-:W-:Y:S01]  /*14a30*/  LEA.HI.X.SX32 R11, R13.reuse, R0, 0x2, P6 ;  /* 0x000000000d0b7211 */ /* 0x040fe200030f16ff */
[----:B------:R4:W-:Y:S01]  /*14a40*/  @P2 STG.E desc[UR18][R6.64], R20 ;  /* 0x0000001406002986 */ /* 0x0009e2000c101912 */
[----:B-----5:R-:W-:Y:S01]  /*14a50*/  ISETP.LT.AND P2, PT, R8, UR6, !P0 ;  /* 0x0000000608007c0c */ /* 0x020fe2000c741270 */
[----:B------:R-:W-:Y:S01]  /*14a60*/  VIADD R13, R13, UR5 ;  /* 0x000000050d0d7c36 */ /* 0x000fe20008000000 */
[----:B------:R-:W5:Y:S01]  /*14a70*/  LDCU UR6, c[0x0][0x39c] ;  /* 0x00007380ff0677ac */ /* 0x000f620008000800 */
[----:B------:R-:W-:-:S02]  /*14a80*/  VIADD R8, R3, 0xd6 ;  /* 0x000000d603087836 */ /* 0x000fc40000000000 */
[C---:B------:R-:W-:Y:S01]  /*14a90*/  VIADD R9, R13.reuse, UR5 ;  /* 0x000000050d097c36 */ /* 0x040fe20008000000 */
[C---:B---3--:R-:W-:Y:S01]  /*14aa0*/  LEA R4, P6, R13.reuse, R2, 0x2 ;  /* 0x000000020d047211 */ /* 0x048fe200078c10ff */
[----:B------:R3:W-:Y:S03]  /*14ab0*/  @P1 STG.E desc[UR18][R10.64], R21 ;  /* 0x000000150a001986 */ /* 0x0007e6000c101912 */
[----:B------:R-:W-:Y:S01]  /*14ac0*/  LEA.HI.X.SX32 R5, R13, R0, 0x2, P6 ;  /* 0x000000000d057211 */ /* 0x000fe200030f16ff */
[C---:B------:R-:W-:Y:S01]  /*14ad0*/  VIADD R13, R9.reuse, UR5 ;  /* 0x00000005090d7c36 */ /* 0x040fe20008000000 */
[----:B----4-:R-:W-:Y:S02]  /*14ae0*/  LEA R6, P6, R9, R2, 0x2 ;  /* 0x0000000209067211 */ /* 0x010fe400078c10ff */
[----:B--2---:R-:W-:Y:S01]  /*14af0*/  ISETP.LT.AND P1, PT, R8, UR4, !P0 ;  /* 0x0000000408007c0c */ /* 0x004fe2000c721270 */
[----:B------:R-:W2:Y:S01]  /*14b00*/  LDCU UR4, c[0x0][0x39c] ;  /* 0x00007380ff0477ac */ /* 0x000ea20008000800 */
[----:B------:R-:W-:Y:S01]  /*14b10*/  VIADD R12, R3, 0xd7 ;  /* 0x000000d7030c7836 */ /* 0x000fe20000000000 */
[----:B------:R-:W-:-:S02]  /*14b20*/  LEA.HI.X.SX32 R7, R9, R0, 0x2, P6 ;  /* 0x0000000009077211 */ /* 0x000fc400030f16ff */
[----:B------:R-:W-:Y:S01]  /*14b30*/  LEA R8, P6, R13, R2, 0x2 ;  /* 0x000000020d087211 */ /* 0x000fe200078c10ff */
[----:B------:R4:W-:Y:S01]  /*14b40*/  @P5 STG.E desc[UR18][R4.64], R22 ;  /* 0x0000001604005986 */ /* 0x0009e2000c101912 */
[----:B-----5:R-:W-:Y:S01]  /*14b50*/  ISETP.LT.AND P5, PT, R12, UR6, !P0 ;  /* 0x000000060c007c0c */ /* 0x020fe2000c7a1270 */
[----:B---3--:R-:W-:Y:S01]  /*14b60*/  VIADD R10, R3, 0xd8 ;  /* 0x000000d8030a7836 */ /* 0x008fe20000000000 */
[C---:B------:R-:W-:Y:S01]  /*14b70*/  LEA.HI.X.SX32 R9, R13.reuse, R0, 0x2, P6 ;  /* 0x000000000d097211 */ /* 0x040fe200030f16ff */
[----:B------:R-:W3:Y:S01]  /*14b80*/  LDCU UR6, c[0x0][0x39c] ;  /* 0x00007380ff0677ac */ /* 0x000ee20008000800 */
[----:B------:R-:W-:Y:S01]  /*14b90*/  VIADD R13, R13, UR5 ;  /* 0x000000050d0d7c36 */ /* 0x000fe20008000000 */
[----:B------:R5:W-:Y:S01]  /*14ba0*/  @P4 STG.E desc[UR18][R6.64], R23 ;  /* 0x0000001706004986 */ /* 0x000be2000c101912 */
[----:B-1----:R-:W-:Y:S01]  /*14bb0*/  ISETP.LT.AND P4, PT, R10, UR7, !P0 ;  /* 0x000000070a007c0c */ /* 0x002fe2000c781270 */
[----:B------:R-:W1:Y:S01]  /*14bc0*/  LDCU UR7, c[0x0][0x39c] ;  /* 0x00007380ff0777ac */ /* 0x000e620008000800 */
[----:B------:R-:W-:-:S02]  /*14bd0*/  VIADD R11, R13, UR5 ;  /* 0x000000050d0b7c36 */ /* 0x000fc40008000000 */
[----:B------:R-:W-:Y:S01]  /*14be0*/  VIADD R10, R3, 0xd9 ;  /* 0x000000d9030a7836 */ /* 0x000fe20000000000 */
[C---:B----4-:R-:W-:Y:S01]  /*14bf0*/  LEA R4, P6, R13.reuse, R2, 0x2 ;  /* 0x000000020d047211 */ /* 0x050fe200078c10ff */
[----:B------:R4:W-:Y:S03]  /*14c00*/  @P3 STG.E desc[UR18][R8.64], R24 ;  /* 0x0000001808003986 */ /* 0x0009e6000c101912 */
[----:B------:R-:W-:Y:S01]  /*14c10*/  LEA.HI.X.SX32 R5, R13, R0, 0x2, P6 ;  /* 0x000000000d057211 */ /* 0x000fe200030f16ff */
[C---:B------:R-:W-:Y:S01]  /*14c20*/  VIADD R13, R11.reuse, UR5 ;  /* 0x000000050b0d7c36 */ /* 0x040fe20008000000 */
[----:B-----5:R-:W-:Y:S02]  /*14c30*/  LEA R6, P6, R11, R2, 0x2 ;  /* 0x000000020b067211 */ /* 0x020fe400078c10ff */
[----:B--2---:R-:W-:Y:S01]  /*14c40*/  ISETP.LT.AND P3, PT, R10, UR4, !P0 ;  /* 0x000000040a007c0c */ /* 0x004fe2000c761270 */
[----:B------:R-:W2:Y:S01]  /*14c50*/  LDCU UR4, c[0x0][0x39c] ;  /* 0x00007380ff0477ac */ /* 0x000ea20008000800 */
[----:B------:R-:W-:Y:S01]  /*14c60*/  VIADD R10, R3, 0xda ;  /* 0x000000da030a7836 */ /* 0x000fe20000000000 */
[----:B------:R-:W-:Y:S01]  /*14c70*/  LEA.HI.X.SX32 R7, R11, R0, 0x2, P6 ;  /* 0x000000000b077211 */ /* 0x000fe200030f16ff */
[C---:B------:R-:W-:Y:S01]  /*14c80*/  VIADD R15, R13.reuse, UR5 ;  /* 0x000000050d0f7c36 */ /* 0x040fe20008000000 */
[----:B----4-:R-:W-:Y:S01]  /*14c90*/  LEA R8, P6, R13, R2, 0x2 ;  /* 0x000000020d087211 */ /* 0x010fe200078c10ff */
[----:B------:R4:W-:Y:S01]  /*14ca0*/  @P2 STG.E desc[UR18][R4.64], R25 ;  /* 0x0000001904002986 */ /* 0x0009e2000c101912 */
[----:B---3--:R-:W-:Y:S01]  /*14cb0*/  ISETP.LT.AND P2, PT, R10, UR6, !P0 ;  /* 0x000000060a007c0c */ /* 0x008fe2000c741270 */
[----:B------:R-:W-:Y:S01]  /*14cc0*/  VIADD R11, R3, 0xdb ;  /* 0x000000db030b7836 */ /* 0x000fe20000000000 */
[----:B------:R-:W-:Y:S01]  /*14cd0*/  LEA.HI.X.SX32 R9, R13, R0, 0x2, P6 ;  /* 0x000000000d097211 */ /* 0x000fe200030f16ff */
[----:B------:R-:W3:Y:S01]  /*14ce0*/  LDCU UR6, c[0x0][0x39c] ;  /* 0x00007380ff0677ac */ /* 0x000ee20008000800 */
[----:B------:R-:W-:Y:S01]  /*14cf0*/  LEA R10, P6, R15, R2, 0x2 ;  /* 0x000000020f0a7211 */ /* 0x000fe200078c10ff */
[----:B------:R5:W-:Y:S01]  /*14d00*/  @P1 STG.E desc[UR18][R6.64], R26 ;  /* 0x0000001a06001986 */ /* 0x000be2000c101912 */
[----:B-1----:R-:W-:Y:S01]  /*14d10*/  ISETP.LT.AND P1, PT, R11, UR7, !P0 ;  /* 0x000000070b007c0c */ /* 0x002fe2000c721270 */
[----:B------:R-:W-:Y:S01]  /*14d20*/  VIADD R12, R3, 0xdc ;  /* 0x000000dc030c7836 */ /* 0x000fe20000000000 */
[C---:B------:R-:W-:Y:S01]  /*14d30*/  LEA.HI.X.SX32 R11, R15.reuse, R0, 0x2, P6 ;  /* 0x000000000f0b7211 */ /* 0x040fe200030f16ff */
[----:B------:R-:W1:Y:S01]  /*14d40*/  LDCU UR7, c[0x0][0x39c] ;  /* 0x00007380ff0777ac */ /* 0x000e620008000800 */
[----:B------:R-:W-:Y:S01]  /*14d50*/  VIADD R15, R15, UR5 ;  /* 0x000000050f0f7c36 */ /* 0x000fe20008000000 */
[----:B------:R3:W-:Y:S01]  /*14d60*/  @P5 STG.E desc[UR18][R8.64], R27 ;  /* 0x0000001b08005986 */ /* 0x0007e2000c101912 */
[----:B--2---:R-:W-:Y:S01]  /*14d70*/  ISETP.LT.AND P5, PT, R12, UR4, !P0 ;  /* 0x000000040c007c0c */ /* 0x004fe2000c7a1270 */
[----:B------:R-:W2:Y:S01]  /*14d80*/  LDCU UR4, c[0x0][0x39c] ;  /* 0x00007380ff0477ac */ /* 0x000ea20008000800 */
        /* <DEDUP_REMOVED lines=12> */
[----:B-1----:R-:W-:Y:S01]  /*14e50*/  VIADD R10, R3, 0xdf ;  /* 0x000000df030a7836 */ /* 0x002fe20000000000 */
[----:B------:R-:W-:Y:S01]  /*14e60*/  ISETP.LT.AND P3, PT, R8, UR7, !P0 ;  /* 0x0000000708007c0c */ /* 0x000fe2000c761270 */
[----:B------:R-:W1:Y:S01]  /*14e70*/  LDCU UR7, c[0x0][0x39c] ;  /* 0x00007380ff0777ac */ /* 0x000e620008000800 */
[----:B------:R5:W-:Y:S01]  /*14e80*/  @P2 STG.E desc[UR18][R6.64], R30 ;  /* 0x0000001e06002986 */ /* 0x000be2000c101912 */
[C---:B------:R-:W-:Y:S01]  /*14e90*/  LEA R8, P2, R13.reuse, R2, 0x2 ;  /* 0x000000020d087211 */ /* 0x040fe200078410ff */
[----:B------:R-:W-:-:S03]  /*14ea0*/  VIADD R11, R13, UR5 ;  /* 0x000000050d0b7c36 */ /* 0x000fc60008000000 */
[----:B------:R-:W-:Y:S02]  /*14eb0*/  LEA.HI.X.SX32 R9, R13, R0, 0x2, P2 ;  /* 0x000000000d097211 */ /* 0x000fe400010f16ff */
[----:B--2---:R-:W-:Y:S01]  /*14ec0*/  ISETP.LT.AND P2, PT, R10, UR4, !P0 ;  /* 0x000000040a007c0c */ /* 0x004fe2000c741270 */
[----:B------:R-:W2:Y:S01]  /*14ed0*/  LDCU UR4, c[0x0][0x39c] ;  /* 0x00007380ff0477ac */ /* 0x000ea20008000800 */
        /* <DEDUP_REMOVED lines=14> */
[----:B-1----:R-:W-:Y:S01]  /*14fc0*/  ISETP.LT.AND P5, PT, R11, UR7, !P0 ;  /* 0x000000070b007c0c */ /* 0x002fe2000c7a1270 */
[----:B------:R-:W1:Y:S01]  /*14fd0*/  LDCU UR7, c[0x0][0x39c] ;  /* 0x00007380ff0777ac */ /* 0x000e620008000800 */
[C---:B------:R-:W-:Y:S01]  /*14fe0*/  LEA.HI.X.SX32 R11, R13.reuse, R0, 0x2, P6 ;  /* 0x000000000d0b7211 */ /* 0x040fe200030f16ff */
[----:B------:R5:W-:Y:S01]  /*14ff0*/  @P4 STG.E desc[UR18][R6.64], R33 ;  /* 0x0000002106004986 */ /* 0x000be2000c101912 */
[----:B--2---:R-:W-:Y:S01]  /*15000*/  ISETP.LT.AND P4, PT, R8, UR4, !P0 ;  /* 0x0000000408007c0c */ /* 0x004fe2000c781270 */
[----:B------:R-:W-:Y:S01]  /*15010*/  VIADD R13, R13, UR5 ;  /* 0x000000050d0d7c36 */ /* 0x000fe20008000000 */
[----:B------:R-:W2:Y:S01]  /*15020*/  LDCU UR4, c[0x0][0x39c] ;  /* 0x00007380ff0477ac */ /* 0x000ea20008000800 */
        /* <DEDUP_REMOVED lines=13> */
[----:B--2---:R-:W-:Y:S01]  /*15100*/  ISETP.LT.AND P2, PT, R12, UR4, !P0 ;  /* 0x000000040c007c0c */ /* 0x004fe2000c741270 */
[----:B----4-:R-:W-:Y:S01]  /*15110*/  VIADD R10, R3, 0xe5 ;  /* 0x000000e5030a7836 */ /* 0x010fe20000000000 */
[C---:B------:R-:W-:Y:S01]  /*15120*/  LEA.HI.X.SX32 R9, R13.reuse, R0, 0x2, P6 ;  /* 0x000000000d097211 */ /* 0x040fe200030f16ff */
[----:B------:R-:W2:Y:S01]  /*15130*/  LDCU UR4, c[0x0][0x39c] ;  /* 0x00007380ff0477ac */ /* 0x000ea20008000800 */
[----:B------:R-:W-:Y:S01]  /*15140*/  VIADD R13, R13, UR5 ;  /* 0x000000050d0d7c36 */ /* 0x000fe20008000000 */
[----:B------:R4:W-:Y:S01]  /*15150*/  @P1 STG.E desc[UR18][R6.64], R36 ;  /* 0x0000002406001986 */ /* 0x0009e2000c101912 */
[----:B-1----:R-:W-:Y:S01]  /*15160*/  ISETP.LT.AND P1, PT, R10, UR7, !P0 ;  /* 0x000000070a007c0c */ /* 0x002fe2000c721270 */
[----:B------:R-:W1:Y:S01]  /*15170*/  LDCU UR7, c[0x0][0x39c] ;  /* 0x00007380ff0777ac */ /* 0x000e620008000800 */
        /* <DEDUP_REMOVED lines=98> */
[----:B--2---:R-:W-:Y:S01]  /*157a0*/  ISETP.LT.AND P2, PT, R10, UR4, !P0 ;  /* 0x000000040a007c0c */ /* 0x004fe2000c741270 */
[----:B------:R-:W2:Y:S01]  /*157b0*/  LDCU UR4, c[0x0][0x39c] ;  /* 0x00007380ff0477ac */ /* 0x000ea20008000800 */
        /* <DEDUP_REMOVED lines=33> */
[C---:B------:R-:W-:Y:S01]  /*159d0*/  VIADD R11, R13.reuse, UR5 ;  /* 0x000000050d0b7c36 */ /* 0x040fe20008000000 */
[----:B------:R1:W-:Y:S01]  /*159e0*/  @P1 STG.E desc[UR18][R6.64], R56 ;  /* 0x0000003806001986 */ /* 0x0003e2000c101912 */
[C---:B------:R-:W-:Y:S01]  /*159f0*/  LEA R8, P1, R13.reuse, R2, 0x2 ;  /* 0x000000020d087211 */ /* 0x040fe200078210ff */
[----:B------:R-:W5:Y:S03]  /*15a00*/  LDCU UR7, c[0x0][0x39c] ;  /* 0x00007380ff0777ac */ /* 0x000f660008000800 */
[----:B------:R-:W-:-:S02]  /*15a10*/  LEA.HI.X.SX32 R9, R13, R0, 0x2, P1 ;  /* 0x000000000d097211 */ /* 0x000fc400008f16ff */
[----:B--2---:R-:W-:Y:S01]  /*15a20*/  ISETP.LT.AND P1, PT, R10, UR4, !P0 ;  /* 0x000000040a007c0c */ /* 0x004fe2000c721270 */
[----:B------:R-:W2:Y:S01]  /*15a30*/  LDCU UR4, c[0x0][0x39c] ;  /* 0x00007380ff0477ac */ /* 0x000ea20008000800 */
[----:B----4-:R-:W-:Y:S01]  /*15a40*/  VIADD R5, R3, 0xfa ;  /* 0x000000fa03057836 */ /* 0x010fe20000000000 */
[C---:B------:R-:W-:Y:S01]  /*15a50*/  LEA R4, P6, R11.reuse, R2, 0x2 ;  /* 0x000000020b047211 */ /* 0x040fe200078c10ff */
[----:B-1----:R-:W-:Y:S01]  /*15a60*/  VIADD R7, R11, UR5 ;  /* 0x000000050b077c36 */ /* 0x002fe20008000000 */
[----:B------:R1:W-:Y:S02]  /*15a70*/  @P5 STG.E desc[UR18][R8.64], R57 ;  /* 0x0000003908005986 */ /* 0x0003e4000c101912 */
[----:B---3--:R-:W-:Y:S01]  /*15a80*/  ISETP.LT.AND P5, PT, R5, UR6, !P0 ;  /* 0x0000000605007c0c */ /* 0x008fe2000c7a1270 */
[----:B------:R-:W3:Y:S01]  /*15a90*/  LDCU UR6, c[0x0][0x39c] ;  /* 0x00007380ff0677ac */ /* 0x000ee20008000800 */
[----:B------:R-:W-:Y:S01]  /*15aa0*/  LEA.HI.X.SX32 R5, R11, R0, 0x2, P6 ;  /* 0x000000000b057211 */ /* 0x000fe200030f16ff */
[C---:B------:R-:W-:Y:S01]  /*15ab0*/  VIADD R11, R7.reuse, UR5 ;  /* 0x00000005070b7c36 */ /* 0x040fe20008000000 */
[----:B------:R-:W-:Y:S01]  /*15ac0*/  LEA R6, P6, R7, R2, 0x2 ;  /* 0x0000000207067211 */ /* 0x000fe200078c10ff */
[----:B------:R-:W-:-:S02]  /*15ad0*/  VIADD R10, R3, 0xfb ;  /* 0x000000fb030a7836 */ /* 0x000fc40000000000 */
[----:B------:R-:W-:Y:S01]  /*15ae0*/  VIADD R13, R11, UR5 ;  /* 0x000000050b0d7c36 */ /* 0x000fe20008000000 */
[----:B------:R-:W-:Y:S01]  /*15af0*/  LEA.HI.X.SX32 R7, R7, R0, 0x2, P6 ;  /* 0x0000000007077211 */ /* 0x000fe200030f16ff */
[----:B-1----:R-:W-:Y:S01]  /*15b00*/  VIADD R9, R3, 0xfc ;  /* 0x000000fc03097836 */ /* 0x002fe20000000000 */
[----:B------:R-:W-:Y:S01]  /*15b10*/  LEA R8, P6, R11, R2, 0x2 ;  /* 0x000000020b087211 */ /* 0x000fe200078c10ff */
[----:B------:R1:W-:Y:S01]  /*15b20*/  @P4 STG.E desc[UR18][R4.64], R58 ;  /* 0x0000003a04004986 */ /* 0x0003e2000c101912 */
[----:B------:R-:W-:Y:S01]  /*15b30*/  VIADD R15, R13, UR5 ;  /* 0x000000050d0f7c36 */ /* 0x000fe20008000000 */
[----:B-----5:R-:W-:Y:S02]  /*15b40*/  ISETP.LT.AND P4, PT, R10, UR7, !P0 ;  /* 0x000000070a007c0c */ /* 0x020fe4000c781270 */
[----:B------:R4:W-:Y:S01]  /*15b50*/  @P3 STG.E desc[UR18][R6.64], R59 ;  /* 0x0000003b06003986 */ /* 0x0009e2000c101912 */
[----:B--2---:R-:W-:Y:S01]  /*15b60*/  ISETP.LT.AND P3, PT, R9, UR4, !P0 ;  /* 0x0000000409007c0c */ /* 0x004fe2000c761270 */
[----:B------:R-:W-:Y:S01]  /*15b70*/  VIADD R17, R15, UR5 ;  /* 0x000000050f117c36 */ /* 0x000fe20008000000 */
[----:B------:R-:W-:Y:S01]  /*15b80*/  LEA.HI.X.SX32 R9, R11, R0, 0x2, P6 ;  /* 0x000000000b097211 */ /* 0x000fe200030f16ff */
[----:B------:R-:W2:Y:S01]  /*15b90*/  LDCU UR4, c[0x0][0x39c] ;  /* 0x00007380ff0477ac */ /* 0x000ea20008000800 */
[----:B------:R-:W-:Y:S01]  /*15ba0*/  LEA R10, P6, R13, R2, 0x2 ;  /* 0x000000020d0a7211 */ /* 0x000fe200078c10ff */
[----:B-1----:R-:W-:-:S03]  /*15bb0*/  VIADD R4, R3, 0xfd ;  /* 0x000000fd03047836 */ /* 0x002fc60000000000 */
[----:B------:R-:W-:Y:S01]  /*15bc0*/  LEA.HI.X.SX32 R11, R13, R0, 0x2, P6 ;  /* 0x000000000d0b7211 */ /* 0x000fe200030f16ff */
[----:B------:R1:W-:Y:S01]  /*15bd0*/  @P2 STG.E desc[UR18][R8.64], R60 ;  /* 0x0000003c08002986 */ /* 0x0003e2000c101912 */
[----:B------:R-:W-:Y:S01]  /*15be0*/  VIADD R13, R17, UR5 ;  /* 0x00000005110d7c36 */ /* 0x000fe20008000000 */
[----:B---3--:R-:W-:Y:S01]  /*15bf0*/  ISETP.LT.AND P2, PT, R4, UR6, !P0 ;  /* 0x0000000604007c0c */ /* 0x008fe2000c741270 */
[----:B------:R-:W3:Y:S02]  /*15c00*/  LDCU UR6, c[0x0][0x39c] ;  /* 0x00007380ff0677ac */ /* 0x000ee40008000800 */
[----:B------:R-:W-:Y:S01]  /*15c10*/  VIADD R19, R13, UR5 ;  /* 0x000000050d137c36 */ /* 0x000fe20008000000 */
[----:B------:R5:W-:Y:S01]  /*15c20*/  @P1 STG.E desc[UR18][R10.64], R61 ;  /* 0x0000003d0a001986 */ /* 0x000be2000c101912 */
[-C--:B------:R-:W-:Y:S02]  /*15c30*/  LEA R4, P1, R15, R2.reuse, 0x2 ;  /* 0x000000020f047211 */ /* 0x080fe400078210ff */
[----:B----4-:R-:W-:Y:S01]  /*15c40*/  LEA R6, P6, R17, R2, 0x2 ;  /* 0x0000000211067211 */ /* 0x010fe200078c10ff */
[----:B------:R-:W-:Y:S01]  /*15c50*/  VIADD R21, R19, UR5 ;  /* 0x0000000513157c36 */ /* 0x000fe20008000000 */
[----:B------:R-:W-:-:S02]  /*15c60*/  LEA.HI.X.SX32 R5, R15, R0, 0x2, P1 ;  /* 0x000000000f057211 */ /* 0x000fc400008f16ff */
[----:B------:R-:W-:Y:S01]  /*15c70*/  LEA.HI.X.SX32 R7, R17, R0, 0x2, P6 ;  /* 0x0000000011077211 */ /* 0x000fe200030f16ff */
[----:B------:R-:W-:Y:S01]  /*15c80*/  VIADD R15, R21, UR5 ;  /* 0x00000005150f7c36 */ /* 0x000fe20008000000 */
[-C--:B-1----:R-:W-:Y:S01]  /*15c90*/  LEA R8, P6, R13, R2.reuse, 0x2 ;  /* 0x000000020d087211 */ /* 0x082fe200078c10ff */
[----:B------:R-:W-:Y:S01]  /*15ca0*/  VIADD R14, R3, 0xfe ;  /* 0x000000fe030e7836 */ /* 0x000fe20000000000 */
[----:B------:R-:W-:Y:S01]  /*15cb0*/  LEA R12, P1, R19, R2, 0x2 ;  /* 0x00000002130c7211 */ /* 0x000fe200078210ff */
[----:B------:R-:W-:Y:S01]  /*15cc0*/  VIADD R3, R3, 0xff ;  /* 0x000000ff03037836 */ /* 0x000fe20000000000 */
[----:B------:R-:W-:Y:S02]  /*15cd0*/  LEA.HI.X.SX32 R9, R13, R0, 0x2, P6 ;  /* 0x000000000d097211 */ /* 0x000fe400030f16ff */
[----:B-----5:R-:W-:Y:S02]  /*15ce0*/  LEA R10, P6, R15, R2, 0x2 ;  /* 0x000000020f0a7211 */ /* 0x020fe400078c10ff */
[----:B------:R-:W-:-:S02]  /*15cf0*/  LEA.HI.X.SX32 R13, R19, R0, 0x2, P1 ;  /* 0x00000000130d7211 */ /* 0x000fc400008f16ff */
[----:B--2---:R-:W-:Y:S02]  /*15d00*/  ISETP.LT.AND P1, PT, R14, UR4, !P0 ;  /* 0x000000040e007c0c */ /* 0x004fe4000c721270 */
[----:B---3--:R-:W-:Y:S02]  /*15d10*/  ISETP.LT.AND P0, PT, R3, UR6, !P0 ;  /* 0x0000000603007c0c */ /* 0x008fe4000c701270 */
[----:B------:R-:W-:Y:S02]  /*15d20*/  LEA.HI.X.SX32 R11, R15, R0, 0x2, P6 ;  /* 0x000000000f0b7211 */ /* 0x000fe400030f16ff */
[C---:B------:R-:W-:Y:S01]  /*15d30*/  LEA R2, P6, R21.reuse, R2, 0x2 ;  /* 0x0000000215027211 */ /* 0x040fe200078c10ff */
[----:B------:R1:W-:Y:S03]  /*15d40*/  @P5 STG.E desc[UR18][R4.64], R62 ;  /* 0x0000003e04005986 */ /* 0x0003e6000c101912 */
[----:B------:R-:W-:Y:S01]  /*15d50*/  LEA.HI.X.SX32 R3, R21, R0, 0x2, P6 ;  /* 0x0000000015037211 */ /* 0x000fe200030f16ff */
[----:B------:R1:W-:Y:S04]  /*15d60*/  @P4 STG.E desc[UR18][R6.64], R63 ;  /* 0x0000003f06004986 */ /* 0x0003e8000c101912 */
[----:B------:R1:W-:Y:S04]  /*15d70*/  @P3 STG.E desc[UR18][R8.64], R64 ;  /* 0x0000004008003986 */ /* 0x0003e8000c101912 */
[----:B------:R1:W-:Y:S04]  /*15d80*/  @P2 STG.E desc[UR18][R12.64], R65 ;  /* 0x000000410c002986 */ /* 0x0003e8000c101912 */
[----:B------:R1:W-:Y:S04]  /*15d90*/  @P1 STG.E desc[UR18][R2.64], R66 ;  /* 0x0000004202001986 */ /* 0x0003e8000c101912 */
[----:B------:R1:W-:Y:S01]  /*15da0*/  @P0 STG.E desc[UR18][R10.64], R67 ;  /* 0x000000430a000986 */ /* 0x0003e2000c101912 */
[----:B------:R-:W-:Y:S06]  /*15db0*/  BAR.SYNC.DEFER_BLOCKING 0x0 ;  /* 0x0000000000007b1d */ /* 0x000fec0000010000 */
[----:B------:R-:W-:Y:S05]  /*15dc0*/  BRA.U UP0, `(.L_x_14) ;  /* 0x0000000100a07547 */ /* 0x000fea000b800000 */
[----:B------:R-:W2:Y:S01]  /*15dd0*/  S2UR UR5, SR_CgaCtaId ;  /* 0x00000000000579c3 */ /* 0x000ea20000008800 */
[----:B------:R-:W-:Y:S01]  /*15de0*/  NOP ;  /* 0x0000000000007918 */ /* 0x000fe20000000000 */
[----:B------:R-:W-:Y:S01]  /*15df0*/  UMOV UR4, 0x50 ;  /* 0x0000005000047882 */ /* 0x000fe20000000000 */
[----:B------:R-:W-:Y:S02]  /*15e00*/  IMAD.U32 R0, RZ, RZ, UR20 ;  /* 0x00000014ff007e24 */ /* 0x000fe4000f8e00ff */
[----:B-1----:R-:W-:Y:S02]  /*15e10*/  IMAD.MOV.U32 R3, RZ, RZ, 0xffff ;  /* 0x0000ffffff037424 */ /* 0x002fe400078e00ff */
[----:B------:R-:W-:Y:S01]  /*15e20*/  IMAD.MOV.U32 R7, RZ, RZ, 0x1 ;  /* 0x00000001ff077424 */ /* 0x000fe200078e00ff */
[----:B------:R-:W-:-:S04]  /*15e30*/  LOP3.LUT R0, R0, 0xffff, RZ, 0xc0, !PT ;  /* 0x0000ffff00007812 */ /* 0x000fc800078ec0ff */
[----:B------:R-:W-:-:S05]  /*15e40*/  SHF.R.U32.HI R0, RZ, 0x5, R0 ;  /* 0x00000005ff007819 */ /* 0x000fca0000011600 */
[----:B------:R-:W-:Y:S01]  /*15e50*/  VIADD R2, R0, 0x10 ;  /* 0x0000001000027836 */ /* 0x000fe20000000000 */
[----:B------:R-:W-:Y:S01]  /*15e60*/  SHF.L.U32 R0, R3, R0, RZ ;  /* 0x0000000003007219 */ /* 0x000fe200000006ff */
[----:B--2---:R-:W-:-:S03]  /*15e70*/  ULEA UR6, UR5, UR4, 0x18 ;  /* 0x0000000405067291 */ /* 0x004fc6000f8ec0ff */
[----:B------:R-:W-:-:S04]  /*15e80*/  SHF.L.U32 R3, R7, R2, RZ ;  /* 0x0000000207037219 */ /* 0x000fc800000006ff */
[----:B------:R-:W-:Y:S02]  /*15e90*/  LOP3.LUT R0, R3, R0, RZ, 0xfc, !PT ;  /* 0x0000000003007212 */ /* 0x000fe400078efcff */
[----:B------:R-:W1:Y:S02]  /*15ea0*/  LDS R5, [UR6] ;  /* 0x00000006ff057984 */ /* 0x000e640008000800 */
[C---:B------:R-:W-:Y:S02]  /*15eb0*/  LOP3.LUT R2, R0.reuse, 0xffff, RZ, 0xc0, !PT ;  /* 0x0000ffff00027812 */ /* 0x040fe400078ec0ff */
[----:B-1----:R-:W-:-:S04]  /*15ec0*/  LOP3.LUT R3, R0, 0xffff, R5, 0x80, !PT ;  /* 0x0000ffff00037812 */ /* 0x002fc800078e8005 */
[----:B------:R-:W-:-:S13]  /*15ed0*/  ISETP.NE.AND P0, PT, R3, R2, PT ;  /* 0x000000020300720c */ /* 0x000fda0003f05270 */
[----:B------:R-:W-:Y:S05]  /*15ee0*/  @P0 BRA `(.L_x_15) ;  /* 0x0000000000500947 */ /* 0x000fea0003800000 */
[----:B------:R-:W-:Y:S02]  /*15ef0*/  SHF.R.U32.HI R5, RZ, 0x10, R5 ;  /* 0x00000010ff057819 */ /* 0x000fe40000011605 */
[----:B------:R-:W-:-:S04]  /*15f00*/  SHF.R.U32.HI R2, RZ, 0x10, R0 ;  /* 0x00000010ff027819 */ /* 0x000fc80000011600 */
[----:B------:R-:W-:-:S04]  /*15f10*/  LOP3.LUT R5, R5, R2, RZ, 0xc0, !PT ;  /* 0x0000000205057212 */ /* 0x000fc800078ec0ff */
[----:B------:R-:W-:-:S13]  /*15f20*/  ISETP.NE.AND P0, PT, R5, R2, PT ;  /* 0x000000020500720c */ /* 0x000fda0003f05270 */
[----:B------:R-:W-:Y:S05]  /*15f30*/  @P0 BRA `(.L_x_16) ;  /* 0x0000000000300947 */ /* 0x000fea0003800000 */
[----:B------:R-:W-:Y:S01]  /*15f40*/  R2UR UR4, R0 ;  /* 0x00000000000472ca */ /* 0x000fe200000e0000 */
[----:B------:R-:W-:Y:S01]  /*15f50*/  VOTEU.ANY UR5, UPT, PT ;  /* 0x0000000000057886 */ /* 0x000fe200038e0100 */
[----:B------:R-:W1:Y:S01]  /*15f60*/  S2R R0, SR_LANEID ;  /* 0x0000000000007919 */ /* 0x000e620000000000 */
[----:B------:R-:W-:-:S10]  /*15f70*/  UFLO.U32 UR5, UR5 ;  /* 0x00000005000572bd */ /* 0x000fd400080e0000 */
[----:B------:R-:W-:-:S06]  /*15f80*/  ULOP3.LUT UR4, URZ, UR4, URZ, 0x33, !UPT ;  /* 0x00000004ff047292 */ /* 0x000fcc000f8e33ff */
[----:B------:R-:W-:-:S04]  /*15f90*/  IMAD.U32 R2, RZ, RZ, UR4 ;  /* 0x00000004ff027e24 */ /* 0x000fc8000f8e00ff */
[----:B------:R-:W2:Y:S02]  /*15fa0*/  REDUX UR7, R2 ;  /* 0x00000000020773c4 */ /* 0x000ea40000000000 */
[----:B------:R3:W-:Y:S01]  /*15fb0*/  UTCATOMSWS.AND URZ, UR4 ;  /* 0x0000000400ff79e3 */ /* 0x0007e20008000000 */
[----:B-1----:R-:W-:Y:S01]  /*15fc0*/  ISETP.EQ.U32.AND P0, PT, R0, UR5, PT ;  /* 0x0000000500007c0c */ /* 0x002fe2000bf02070 */
[----:B--2---:R-:W-:-:S12]  /*15fd0*/  IMAD.U32 R0, RZ, RZ, UR7 ;  /* 0x00000007ff007e24 */ /* 0x004fd8000f8e00ff */
[----:B------:R3:W-:Y:S01]  /*15fe0*/  @P0 ATOMS.AND RZ, [UR6], R0 ;  /* 0x00000000ffff098c */ /* 0x0007e2000a800006 */
[----:B------:R-:W-:Y:S05]  /*15ff0*/  BRA `(.L_x_14) ;  /* 0x0000000000147947 */ /* 0x000fea0003800000 */
.L_x_16:
[----:B------:R-:W-:-:S07]  /*16000*/  MOV R2, 0x16020 ;  /* 0x0001602000027802 */ /* 0x000fce0000000f00 */
[----:B------:R-:W-:Y:S05]  /*16010*/  CALL.REL.NOINC `($__internal_0_$__cuda_sm10x_tcgen05_guardrail_trap_col_being_dealloced_not_returned_by_alloc) ;  /* 0x00000000002c7944 */ /* 0x000fea0003c00000 */
[----:B------:R-:W-:Y:S05]  /*16020*/  BRA `(.L_x_14) ;  /* 0x0000000000087947 */ /* 0x000fea0003800000 */
.L_x_15:
[----:B------:R-:W-:-:S07]  /*16030*/  MOV R2, 0x16050 ;  /* 0x0001605000027802 */ /* 0x000fce0000000f00 */
[----:B------:R-:W-:Y:S05]  /*16040*/  CALL.REL.NOINC `($__internal_2_$__cuda_sm10x_tcgen05_guardrail_trap_unallocated_columns_being_dealloced) ;  /* 0x0000000000387944 */ /* 0x000fea0003c00000 */
.L_x_14:
[----:B------:R-:W-:Y:S01]  /*16050*/  NOP ;  /* 0x0000000000007918 */ /* 0x000fe20000000000 */
[----:B---3--:R-:W-:Y:S05]  /*16060*/  EXIT ;  /* 0x000000000000794d */ /* 0x008fea0003800000 */
.L_x_9:
[----:B------:R-:W1:Y:S02]  /*16070*/  SYNCS.PHASECHK.TRANS64.TRYWAIT P2, [UR12], R4 ;  /* 0x00000004ff0075a7 */ /* 0x000e64000804110c */
[----:B-1----:R-:W-:Y:S05]  /*16080*/  @!P2 BRA `(.L_x_9) ;  /* 0xfffffffc00f8a947 */ /* 0x002fea000383ffff */
[----:B------:R-:W-:Y:S05]  /*16090*/  BRA `(.L_x_17) ;  /* 0xffffff5c00d87947 */ /* 0x000fea000383ffff */
.L_x_13:
[----:B------:R-:W1:Y:S02]  /*160a0*/  SYNCS.PHASECHK.TRANS64.TRYWAIT P4, [UR12], R4 ;  /* 0x00000004ff0075a7 */ /* 0x000e64000808110c */
[----:B-1----:R-:W-:Y:S05]  /*160b0*/  @!P4 BRA `(.L_x_13) ;  /* 0xfffffffc00f8c947 */ /* 0x002fea000383ffff */
[----:B------:R-:W-:Y:S05]  /*160c0*/  BRA `(.L_x_12) ;  /* 0xffffff8000507947 */ /* 0x000fea000383ffff */
        .weak           $__internal_0_$__cuda_sm10x_tcgen05_guardrail_trap_col_being_dealloced_not_returned_by_alloc
        .type           $__internal_0_$__cuda_sm10x_tcgen05_guardrail_trap_col_being_dealloced_not_returned_by_alloc,@function
        .size           $__internal_0_$__cuda_sm10x_tcgen05_guardrail_trap_col_being_dealloced_not_returned_by_alloc,($__internal_1_$__cuda_sm10x_tcgen05_guardrail_trap_phase_invalid_during_alloc - $__internal_0_$__cuda_sm10x_tcgen05_guardrail_trap_col_being_dealloced_not_returned_by_alloc)
$__internal_0_$__cuda_sm10x_tcgen05_guardrail_trap_col_being_dealloced_not_returned_by_alloc:
[----:B------:R-:W-:Y:S05]  /*160d0*/  BPT.TRAP 0x1 ;  /* 0x000000040000795c */ /* 0x000fea0000300000 */
[----:B------:R-:W-:-:S04]  /*160e0*/  IMAD.MOV.U32 R3, RZ, RZ, 0x0 ;  /* 0x00000000ff037424 */ /* 0x000fc800078e00ff */
[----:B------:R-:W-:Y:S05]  /*160f0*/  RET.REL.NODEC R2 `(matmul_kernel) ;  /* 0xfffffe9c02c07950 */ /* 0x000fea0003c3ffff */
        .weak           $__internal_1_$__cuda_sm10x_tcgen05_guardrail_trap_phase_invalid_during_alloc
        .type           $__internal_1_$__cuda_sm10x_tcgen05_guardrail_trap_phase_invalid_during_alloc,@function
        .size           $__internal_1_$__cuda_sm10x_tcgen05_guardrail_trap_phase_invalid_during_alloc,($__internal_2_$__cuda_sm10x_tcgen05_guardrail_trap_unallocated_columns_being_dealloced - $__internal_1_$__cuda_sm10x_tcgen05_guardrail_trap_phase_invalid_during_alloc)
$__internal_1_$__cuda_sm10x_tcgen05_guardrail_trap_phase_invalid_during_alloc:
[----:B------:R-:W-:Y:S05]  /*16100*/  BPT.TRAP 0x1 ;  /* 0x000000040000795c */ /* 0x000fea0000300000 */
[----:B------:R-:W-:-:S04]  /*16110*/  IMAD.MOV.U32 R3, RZ, RZ, 0x0 ;  /* 0x00000000ff037424 */ /* 0x000fc800078e00ff */
[----:B------:R-:W-:Y:S05]  /*16120*/  RET.REL.NODEC R2 `(matmul_kernel) ;  /* 0xfffffe9c02b47950 */ /* 0x000fea0003c3ffff */
        .weak           $__internal_2_$__cuda_sm10x_tcgen05_guardrail_trap_unallocated_columns_being_dealloced
        .type           $__internal_2_$__cuda_sm10x_tcgen05_guardrail_trap_unallocated_columns_being_dealloced,@function
        .size           $__internal_2_$__cuda_sm10x_tcgen05_guardrail_trap_unallocated_columns_being_dealloced,(.L_x_21 - $__internal_2_$__cuda_sm10x_tcgen05_guardrail_trap_unallocated_columns_being_dealloced)
$__internal_2_$__cuda_sm10x_tcgen05_guardrail_trap_unallocated_columns_being_dealloced:
[----:B------:R-:W-:Y:S05]  /*16130*/  BPT.TRAP 0x1 ;  /* 0x000000040000795c */ /* 0x000fea0000300000 */
[----:B------:R-:W-:-:S04]  /*16140*/  IMAD.MOV.U32 R3, RZ, RZ, 0x0 ;  /* 0x00000000ff037424 */ /* 0x000fc800078e00ff */
[----:B------:R-:W-:Y:S05]  /*16150*/  RET.REL.NODEC R2 `(matmul_kernel) ;  /* 0xfffffe9c02a87950 */ /* 0x000fea0003c3ffff */
.L_x_18:
[----:B------:R-:W-:-:S00]  /*16160*/  BRA `(.L_x_18) ;  /* 0xfffffffc00fc7947 */ /* 0x000fc0000383ffff */
[----:B------:R-:W-:-:S00]  /*16170*/  NOP ;  /* 0x0000000000007918 */ /* 0x000fc00000000000 */
        /* <DEDUP_REMOVED lines=8> */
.L_x_21:


//--------------------- .nv.shared.matmul_kernel  --------------------------
	.section	.nv.shared.matmul_kernel,"aw",@nobits
	.sectionflags	@""
	.align	16
	.zero		1024


//--------------------- .nv.shared.reserved.0     --------------------------
	.section	.nv.shared.reserved.0,"aw",@nobits
	.align	8
	.weak		__nv_reservedSMEM_offset_0_alias
	.size		__nv_reservedSMEM_offset_0_alias, 0, 64
	.other		__nv_reservedSMEM_offset_0_alias,@"STO_CUDA_RESERVED_SHARED STV_DEFAULT"
__nv_reservedSMEM_offset_0_alias:
	.zero		0
.nv.shared.reserved.0:
	.zero		64
	.weak		__nv_reservedSMEM_allocation_phase
	.type		__nv_reservedSMEM_allocation_phase,@object
	.size		__nv_reservedSMEM_allocation_phase,(.L_0 - __nv_reservedSMEM_allocation_phase)
__nv_reservedSMEM_allocation_phase:
	.zero		1
.L_0:
	.zero		7
	.weak		__nv_reservedSMEM_devtool_atexit_pc
	.type		__nv_reservedSMEM_devtool_atexit_pc,@object
	.size		__nv_reservedSMEM_devtool_atexit_pc,(__nv_reservedSMEM_allocation_mask - __nv_reservedSMEM_devtool_atexit_pc)
__nv_reservedSMEM_devtool_atexit_pc:
	.zero		8
	.weak		__nv_reservedSMEM_allocation_mask
	.type		__nv_reservedSMEM_allocation_mask,@object
	.size		__nv_reservedSMEM_allocation_mask,(.L_2 - __nv_reservedSMEM_allocation_mask)
__nv_reservedSMEM_allocation_mask:
	.zero		4
.L_2:


//--------------------- .nv.constant0.matmul_kernel --------------------------
	.section	.nv.constant0.matmul_kernel,"a",@progbits
	.sectionflags	@""
	.align	4
.nv.constant0.matmul_kernel:
	.zero		976


//--------------------- SYMBOLS --------------------------

	.type		.nv.reservedSmem.offset0,@object
	.size		.nv.reservedSmem.offset0,0x4
	.type		.nv.reservedSmem.cap,@object
	.size		.nv.reservedSmem.cap,0x4
